def attn_fwd(
    Q,
    K,
    V,
    Out,
    Lse,
    sm_scale,
    stride_qz,
    stride_qh,
    stride_qm,
    stride_qk,
    stride_kz,
    stride_kh,
    stride_kn,
    stride_kk,
    stride_vz,
    stride_vh,
    stride_vn,
    stride_vk,
    stride_oz,
    stride_oh,
    stride_om,
    stride_ok,
    seqlen_q,
    seqlen_k,
    BLOCK_M: tl.constexpr,
    BLOCK_N: tl.constexpr,
    HEAD_DIM: tl.constexpr,
    CAUSAL: tl.constexpr,
):
    start_m = tl.program_id(0)
    off_hz = tl.program_id(1)
    q_off = off_hz * stride_qh
    k_off = off_hz * stride_kh
    v_off = off_hz * stride_vh
    offs_m = start_m * BLOCK_M + tl.arange(0, BLOCK_M)
    offs_d = tl.arange(0, HEAD_DIM)
    offs_n = tl.arange(0, BLOCK_N)
    q_ptrs = Q + q_off + offs_m[:, None] * stride_qm + offs_d[None, :] * stride_qk
    k_ptrs = K + k_off + offs_d[:, None] * stride_kk + offs_n[None, :] * stride_kn
    v_ptrs = V + v_off + offs_n[:, None] * stride_vn + offs_d[None, :] * stride_vk
    m_i = tl.full([BLOCK_M], float("-inf"), dtype=tl.float32)
    l_i = tl.zeros([BLOCK_M], dtype=tl.float32) + 1.0
    acc = tl.zeros([BLOCK_M, HEAD_DIM], dtype=tl.float32)
    q = tl.load(q_ptrs)
    acc, l_i, m_i = _attn_fwd_inner(
        acc,
        l_i,
        m_i,
        q,
        k_ptrs,
        v_ptrs,
        sm_scale,
        stride_kn,
        stride_vn,
        start_m,
        seqlen_k,
        BLOCK_M,
        BLOCK_N,
        HEAD_DIM,
        CAUSAL,
    )
    acc = acc / l_i[:, None]
    lse = m_i + tl.math.log2(l_i) / 1.4426950408889634
    o_ptrs = (
        Out
        + off_hz * stride_oh
        + offs_m[:, None] * stride_om
        + offs_d[None, :] * stride_ok
    )
    tl.store(o_ptrs, acc.to(Out.dtype.element_ty))
    tl.store(Lse + off_hz * seqlen_q + offs_m, lse)

# config = {"BLOCK_M": 32, "BLOCK_N": 64, "HEAD_DIM": 512, "arch": "sm_90", "causal": true, "dtype": "fp8e4m3", "num_stages": 4, "num_warps": 8}
# arch = sm_90


// ===== COMPILED SASS (sm_90a) =====

	.target	sm_90a

	.elftype	@"ET_EXEC"


//--------------------- .note.nv.tkinfo           --------------------------
	.section	.note.nv.tkinfo,"",@"SHT_NOTE"
	.sectionflags	@"SHF_NOTE_NV_TKINFO"
	.tkinfo
        /*0018*/ 	.word	0x00000002
        /*0030*/ 	.string	""
        /*0030*/ 	.string	"ptxas"
        /*0030*/ 	.string	"Cuda compilation tools, release 13.0, V13.0.88"
        /*0030*/ 	.string	"Build cuda_13.0.r13.0/compiler.36424714_0"
        /*0030*/ 	.string	"-v  -suppress-debug-info  -lineinfo  -arch sm_90a "



//--------------------- .note.nv.cuinfo           --------------------------
	.section	.note.nv.cuinfo,"",@"SHT_NOTE"
	.sectionflags	@"SHF_NOTE_NV_CUINFO"
        /*0018*/ 	.short	0x0002
        /*001a*/ 	.short	0x005a
        /*001c*/ 	.short	0x0082
	.zero		2


//--------------------- .nv.info                  --------------------------
	.section	.nv.info,"",@"SHT_CUDA_INFO"
	.align	4


	//----- nvinfo : EIATTR_REGCOUNT
	.align		4
        /*0000*/ 	.byte	0x04, 0x2f
        /*0002*/ 	.short	(.L_2 - .L_1)
	.align		4
.L_1:
        /*0004*/ 	.word	index@(attn_fwd)
        /*0008*/ 	.word	0x000000ff


	//----- nvinfo : EIATTR_FRAME_SIZE
	.align		4
.L_2:
        /*000c*/ 	.byte	0x04, 0x11
        /*000e*/ 	.short	(.L_4 - .L_3)
	.align		4
.L_3:
        /*0010*/ 	.word	index@(attn_fwd)
        /*0014*/ 	.word	0x00000748


	//----- nvinfo : EIATTR_MIN_STACK_SIZE
	.align		4
.L_4:
        /*0018*/ 	.byte	0x04, 0x12
        /*001a*/ 	.short	(.L_6 - .L_5)
	.align		4
.L_5:
        /*001c*/ 	.word	index@(attn_fwd)
        /*0020*/ 	.word	0x00000748
.L_6:


//--------------------- .nv.compat                --------------------------
	.section	.nv.compat,"",@"SHT_CUDA_COMPAT_INFO"
	.align	4
        /*0000*/ 	.byte	0x02, 0x09, 0x01, 0x00, 0x02, 0x02, 0x02, 0x00, 0x02, 0x05, 0x05, 0x00, 0x03, 0x07, 0x01, 0x01
        /*0010*/ 	.byte	0x02, 0x03, 0x00, 0x00, 0x02, 0x06, 0x01, 0x00, 0x04, 0x0b, 0x08, 0x00, 0x00, 0x00, 0x00, 0x00
        /*0020*/ 	.byte	0x00, 0x00, 0x00, 0x00


//--------------------- .nv.info.attn_fwd         --------------------------
	.section	.nv.info.attn_fwd,"",@"SHT_CUDA_INFO"
	.sectionflags	@""
	.align	4


	//----- nvinfo : EIATTR_CUDA_API_VERSION
	.align		4
        /*0000*/ 	.byte	0x04, 0x37
        /*0002*/ 	.short	(.L_8 - .L_7)
.L_7:
        /*0004*/ 	.word	0x00000082


	//----- nvinfo : EIATTR_KPARAM_INFO
	.align		4
.L_8:
        /*0008*/ 	.byte	0x04, 0x17
        /*000a*/ 	.short	(.L_10 - .L_9)
.L_9:
        /*000c*/ 	.word	0x00000000
        /*0010*/ 	.short	0x0019
        /*0012*/ 	.short	0x0080
        /*0014*/ 	.byte	0x00, 0xf4, 0x21, 0x00


	//----- nvinfo : EIATTR_KPARAM_INFO
	.align		4
.L_10:
        /*0018*/ 	.byte	0x04, 0x17
        /*001a*/ 	.short	(.L_12 - .L_11)
.L_11:
        /*001c*/ 	.word	0x00000000
        /*0020*/ 	.short	0x0018
        /*0022*/ 	.short	0x0078
        /*0024*/ 	.byte	0x00, 0xf4, 0x21, 0x00


	//----- nvinfo : EIATTR_KPARAM_INFO
	.align		4
.L_12:
        /*0028*/ 	.byte	0x04, 0x17
        /*002a*/ 	.short	(.L_14 - .L_13)
.L_13:
        /*002c*/ 	.word	0x00000000
        /*0030*/ 	.short	0x0017
        /*0032*/ 	.short	0x0070
        /*0034*/ 	.byte	0x00, 0xf0, 0x11, 0x00


	//----- nvinfo : EIATTR_KPARAM_INFO
	.align		4
.L_14:
        /*0038*/ 	.byte	0x04, 0x17
        /*003a*/ 	.short	(.L_16 - .L_15)
.L_15:
        /*003c*/ 	.word	0x00000000
        /*0040*/ 	.short	0x0016
        /*0042*/ 	.short	0x006c
        /*0044*/ 	.byte	0x00, 0xf0, 0x11, 0x00


	//----- nvinfo : EIATTR_KPARAM_INFO
	.align		4
.L_16:
        /*0048*/ 	.byte	0x04, 0x17
        /*004a*/ 	.short	(.L_18 - .L_17)
.L_17:
        /*004c*/ 	.word	0x00000000
        /*0050*/ 	.short	0x0015
        /*0052*/ 	.short	0x0068
        /*0054*/ 	.byte	0x00, 0xf0, 0x11, 0x00


	//----- nvinfo : EIATTR_KPARAM_INFO
	.align		4
.L_18:
        /*0058*/ 	.byte	0x04, 0x17
        /*005a*/ 	.short	(.L_20 - .L_19)
.L_19:
        /*005c*/ 	.word	0x00000000
        /*0060*/ 	.short	0x0014
        /*0062*/ 	.short	0x0064
        /*0064*/ 	.byte	0x00, 0xf0, 0x11, 0x00


	//----- nvinfo : EIATTR_KPARAM_INFO
	.align		4
.L_20:
        /*0068*/ 	.byte	0x04, 0x17
        /*006a*/ 	.short	(.L_22 - .L_21)
.L_21:
        /*006c*/ 	.word	0x00000000
        /*0070*/ 	.short	0x0013
        /*0072*/ 	.short	0x0060
        /*0074*/ 	.byte	0x00, 0xf0, 0x11, 0x00


	//----- nvinfo : EIATTR_KPARAM_INFO
	.align		4
.L_22:
        /*0078*/ 	.byte	0x04, 0x17
        /*007a*/ 	.short	(.L_24 - .L_23)
.L_23:
        /*007c*/ 	.word	0x00000000
        /*0080*/ 	.short	0x0012
        /*0082*/ 	.short	0x005c
        /*0084*/ 	.byte	0x00, 0xf0, 0x11, 0x00


	//----- nvinfo : EIATTR_KPARAM_INFO
	.align		4
.L_24:
        /*0088*/ 	.byte	0x04, 0x17
        /*008a*/ 	.short	(.L_26 - .L_25)
.L_25:
        /*008c*/ 	.word	0x00000000
        /*0090*/ 	.short	0x0011
        /*0092*/ 	.short	0x0058
        /*0094*/ 	.byte	0x00, 0xf0, 0x11, 0x00


	//----- nvinfo : EIATTR_KPARAM_INFO
	.align		4
.L_26:
        /*0098*/ 	.byte	0x04, 0x17
        /*009a*/ 	.short	(.L_28 - .L_27)
.L_27:
        /*009c*/ 	.word	0x00000000
        /*00a0*/ 	.short	0x0010
        /*00a2*/ 	.short	0x0054
        /*00a4*/ 	.byte	0x00, 0xf0, 0x11, 0x00


	//----- nvinfo : EIATTR_KPARAM_INFO
	.align		4
.L_28:
        /*00a8*/ 	.byte	0x04, 0x17
        /*00aa*/ 	.short	(.L_30 - .L_29)
.L_29:
        /*00ac*/ 	.word	0x00000000
        /*00b0*/ 	.short	0x000f
        /*00b2*/ 	.short	0x0050
        /*00b4*/ 	.byte	0x00, 0xf0, 0x11, 0x00


	//----- nvinfo : EIATTR_KPARAM_INFO
	.align		4
.L_30:
        /*00b8*/ 	.byte	0x04, 0x17
        /*00ba*/ 	.short	(.L_32 - .L_31)
.L_31:
        /*00bc*/ 	.word	0x00000000
        /*00c0*/ 	.short	0x000e
        /*00c2*/ 	.short	0x004c
        /*00c4*/ 	.byte	0x00, 0xf0, 0x11, 0x00


	//----- nvinfo : EIATTR_KPARAM_INFO
	.align		4
.L_32:
        /*00c8*/ 	.byte	0x04, 0x17
        /*00ca*/ 	.short	(.L_34 - .L_33)
.L_33:
        /*00cc*/ 	.word	0x00000000
        /*00d0*/ 	.short	0x000d
        /*00d2*/ 	.short	0x0048
        /*00d4*/ 	.byte	0x00, 0xf0, 0x11, 0x00


	//----- nvinfo : EIATTR_KPARAM_INFO
	.align		4
.L_34:
        /*00d8*/ 	.byte	0x04, 0x17
        /*00da*/ 	.short	(.L_36 - .L_35)
.L_35:
        /*00dc*/ 	.word	0x00000000
        /*00e0*/ 	.short	0x000c
        /*00e2*/ 	.short	0x0044
        /*00e4*/ 	.byte	0x00, 0xf0, 0x11, 0x00


	//----- nvinfo : EIATTR_KPARAM_INFO
	.align		4
.L_36:
        /*00e8*/ 	.byte	0x04, 0x17
        /*00ea*/ 	.short	(.L_38 - .L_37)
.L_37:
        /*00ec*/ 	.word	0x00000000
        /*00f0*/ 	.short	0x000b
        /*00f2*/ 	.short	0x0040
        /*00f4*/ 	.byte	0x00, 0xf0, 0x11, 0x00


	//----- nvinfo : EIATTR_KPARAM_INFO
	.align		4
.L_38:
        /*00f8*/ 	.byte	0x04, 0x17
        /*00fa*/ 	.short	(.L_40 - .L_39)
.L_39:
        /*00fc*/ 	.word	0x00000000
        /*0100*/ 	.short	0x000a
        /*0102*/ 	.short	0x003c
        /*0104*/ 	.byte	0x00, 0xf0, 0x11, 0x00


	//----- nvinfo : EIATTR_KPARAM_INFO
	.align		4
.L_40:
        /*0108*/ 	.byte	0x04, 0x17
        /*010a*/ 	.short	(.L_42 - .L_41)
.L_41:
        /*010c*/ 	.word	0x00000000
        /*0110*/ 	.short	0x0009
        /*0112*/ 	.short	0x0038
        /*0114*/ 	.byte	0x00, 0xf0, 0x11, 0x00


	//----- nvinfo : EIATTR_KPARAM_INFO
	.align		4
.L_42:
        /*0118*/ 	.byte	0x04, 0x17
        /*011a*/ 	.short	(.L_44 - .L_43)
.L_43:
        /*011c*/ 	.word	0x00000000
        /*0120*/ 	.short	0x0008
        /*0122*/ 	.short	0x0034
        /*0124*/ 	.byte	0x00, 0xf0, 0x11, 0x00


	//----- nvinfo : EIATTR_KPARAM_INFO
	.align		4
.L_44:
        /*0128*/ 	.byte	0x04, 0x17
        /*012a*/ 	.short	(.L_46 - .L_45)
.L_45:
        /*012c*/ 	.word	0x00000000
        /*0130*/ 	.short	0x0007
        /*0132*/ 	.short	0x0030
        /*0134*/ 	.byte	0x00, 0xf0, 0x11, 0x00


	//----- nvinfo : EIATTR_KPARAM_INFO
	.align		4
.L_46:
        /*0138*/ 	.byte	0x04, 0x17
        /*013a*/ 	.short	(.L_48 - .L_47)
.L_47:
        /*013c*/ 	.word	0x00000000
        /*0140*/ 	.short	0x0006
        /*0142*/ 	.short	0x002c
        /*0144*/ 	.byte	0x00, 0xf0, 0x11, 0x00


	//----- nvinfo : EIATTR_KPARAM_INFO
	.align		4
.L_48:
        /*0148*/ 	.byte	0x04, 0x17
        /*014a*/ 	.short	(.L_50 - .L_49)
.L_49:
        /*014c*/ 	.word	0x00000000
        /*0150*/ 	.short	0x0005
        /*0152*/ 	.short	0x0028
        /*0154*/ 	.byte	0x00, 0xf0, 0x11, 0x00


	//----- nvinfo : EIATTR_KPARAM_INFO
	.align		4
.L_50:
        /*0158*/ 	.byte	0x04, 0x17
        /*015a*/ 	.short	(.L_52 - .L_51)
.L_51:
        /*015c*/ 	.word	0x00000000
        /*0160*/ 	.short	0x0004
        /*0162*/ 	.short	0x0020
        /*0164*/ 	.byte	0x00, 0xf4, 0x21, 0x00


	//----- nvinfo : EIATTR_KPARAM_INFO
	.align		4
.L_52:
        /*0168*/ 	.byte	0x04, 0x17
        /*016a*/ 	.short	(.L_54 - .L_53)
.L_53:
        /*016c*/ 	.word	0x00000000
        /*0170*/ 	.short	0x0003
        /*0172*/ 	.short	0x0018
        /*0174*/ 	.byte	0x00, 0xf4, 0x21, 0x00


	//----- nvinfo : EIATTR_KPARAM_INFO
	.align		4
.L_54:
        /*0178*/ 	.byte	0x04, 0x17
        /*017a*/ 	.short	(.L_56 - .L_55)
.L_55:
        /*017c*/ 	.word	0x00000000
        /*0180*/ 	.short	0x0002
        /*0182*/ 	.short	0x0010
        /*0184*/ 	.byte	0x00, 0xf4, 0x21, 0x00


	//----- nvinfo : EIATTR_KPARAM_INFO
	.align		4
.L_56:
        /*0188*/ 	.byte	0x04, 0x17
        /*018a*/ 	.short	(.L_58 - .L_57)
.L_57:
        /*018c*/ 	.word	0x00000000
        /*0190*/ 	.short	0x0001
        /*0192*/ 	.short	0x0008
        /*0194*/ 	.byte	0x00, 0xf4, 0x21, 0x00


	//----- nvinfo : EIATTR_KPARAM_INFO
	.align		4
.L_58:
        /*0198*/ 	.byte	0x04, 0x17
        /*019a*/ 	.short	(.L_60 - .L_59)
.L_59:
        /*019c*/ 	.word	0x00000000
        /*01a0*/ 	.short	0x0000
        /*01a2*/ 	.short	0x0000
        /*01a4*/ 	.byte	0x00, 0xf4, 0x21, 0x00


	//----- nvinfo : EIATTR_SPARSE_MMA_MASK
	.align		4
.L_60:
        /*01a8*/ 	.byte	0x03, 0x50
        /*01aa*/ 	.short	0x0000


	//----- nvinfo : EIATTR_MAXREG_COUNT
	.align		4
        /*01ac*/ 	.byte	0x03, 0x1b
        /*01ae*/ 	.short	0x00ff


	//----- nvinfo : EIATTR_NUM_BARRIERS
	.align		4
        /*01b0*/ 	.byte	0x02, 0x4c
        /*01b2*/ 	.byte	0x01
	.zero		1


	//----- nvinfo : EIATTR_ANNOTATIONS
	.align		4
        /*01b4*/ 	.byte	0x04, 0x55
        /*01b6*/ 	.short	(.L_62 - .L_61)


	//   ....[0]....
.L_61:
        /*01b8*/ 	.word	0x00000001
        /*01bc*/ 	.byte	0xb0, 0x22, 0x00, 0x00, 0x01, 0x00, 0x00, 0x00, 0x10, 0x23, 0x00, 0x00, 0x01, 0x00, 0x00, 0x00
        /* <DEDUP_REMOVED lines=464> */
        /*1ecc*/ 	.byte	0x90, 0xf8, 0x00, 0x00, 0x01, 0x00, 0x00, 0x00, 0xd0, 0xf8, 0x00, 0x00


	//----- nvinfo : EIATTR_MERCURY_ISA_VERSION
	.align		4
.L_62:
        /*1ed8*/ 	.byte	0x03, 0x5f
        /*1eda*/ 	.short	0x0101


	//----- nvinfo : EIATTR_COOP_GROUP_MASK_REGIDS
	.align		4
        /*1edc*/ 	.byte	0x04, 0x29
        /*1ede*/ 	.short	(.L_64 - .L_63)


	//   ....[0]....
.L_63:
        /*1ee0*/ 	.word	0xffffffff


	//   ....[1]....
        /*1ee4*/ 	.word	0xffffffff


	//   ....[2]....
        /*1ee8*/ 	.word	0xffffffff


	//   ....[3]....
        /*1eec*/ 	.word	0xffffffff


	//   ....[4]....
        /*1ef0*/ 	.word	0xffffffff


	//   ....[5]....
        /*1ef4*/ 	.word	0xffffffff


	//   ....[6]....
        /*1ef8*/ 	.word	0xffffffff


	//   ....[7]....
        /*1efc*/ 	.word	0xffffffff


	//   ....[8]....
        /*1f00*/ 	.word	0xffffffff


	//   ....[9]....
        /*1f04*/ 	.word	0xffffffff


	//   ....[10]....
        /*1f08*/ 	.word	0xffffffff


	//   ....[11]....
        /*1f0c*/ 	.word	0xffffffff


	//   ....[12]....
        /*1f10*/ 	.word	0xffffffff


	//   ....[13]....
        /*1f14*/ 	.word	0xffffffff


	//   ....[14]....
        /*1f18*/ 	.word	0xffffffff


	//   ....[15]....
        /*1f1c*/ 	.word	0xffffffff


	//   ....[16]....
        /*1f20*/ 	.word	0xffffffff


	//   ....[17]....
        /*1f24*/ 	.word	0xffffffff


	//   ....[18]....
        /*1f28*/ 	.word	0xffffffff


	//   ....[19]....
        /*1f2c*/ 	.word	0xffffffff


	//   ....[20]....
        /*1f30*/ 	.word	0xffffffff


	//   ....[21]....
        /*1f34*/ 	.word	0xffffffff


	//----- nvinfo : EIATTR_COOP_GROUP_INSTR_OFFSETS
	.align		4
.L_64:
        /*1f38*/ 	.byte	0x04, 0x28
        /*1f3a*/ 	.short	(.L_66 - .L_65)


	//   ....[0]....
.L_65:
        /*1f3c*/ 	.word	0x0000c790


	//   ....[1]....
        /*1f40*/ 	.word	0x0000c7b0


	//   ....[2]....
        /*1f44*/ 	.word	0x0000c7c0


	//   ....[3]....
        /*1f48*/ 	.word	0x0000c7e0


	//   ....[4]....
        /*1f4c*/ 	.word	0x0000c820


	//   ....[5]....
        /*1f50*/ 	.word	0x0000c840


	//   ....[6]....
        /*1f54*/ 	.word	0x0000c860


	//   ....[7]....
        /*1f58*/ 	.word	0x0000c870


	//   ....[8]....
        /*1f5c*/ 	.word	0x0000cac0


	//   ....[9]....
        /*1f60*/ 	.word	0x0000cae0


	//   ....[10]....
        /*1f64*/ 	.word	0x0000cb00


	//   ....[11]....
        /*1f68*/ 	.word	0x0000ccc0


	//   ....[12]....
        /*1f6c*/ 	.word	0x0000cd70


	//   ....[13]....
        /*1f70*/ 	.word	0x0000ce40


	//   ....[14]....
        /*1f74*/ 	.word	0x0000ce60


	//   ....[15]....
        /*1f78*/ 	.word	0x0000ce90


	//   ....[16]....
        /*1f7c*/ 	.word	0x0000cea0


	//   ....[17]....
        /*1f80*/ 	.word	0x0000cee0


	//   ....[18]....
        /*1f84*/ 	.word	0x0000cf10


	//   ....[19]....
        /*1f88*/ 	.word	0x0000d140


	//   ....[20]....
        /*1f8c*/ 	.word	0x0000d1c0


	//   ....[21]....
        /*1f90*/ 	.word	0x0000d240


	//----- nvinfo : EIATTR_EXIT_INSTR_OFFSETS
	.align		4
.L_66:
        /*1f94*/ 	.byte	0x04, 0x1c
        /*1f96*/ 	.short	(.L_68 - .L_67)


	//   ....[0]....
.L_67:
        /*1f98*/ 	.word	0x00015220


	//   ....[1]....
        /*1f9c*/ 	.word	0x00015250


	//----- nvinfo : EIATTR_REQNTID
	.align		4
.L_68:
        /*1fa0*/ 	.byte	0x04, 0x10
        /*1fa2*/ 	.short	(.L_70 - .L_69)
.L_69:
        /*1fa4*/ 	.word	0x00000100
        /*1fa8*/ 	.word	0x00000001
        /*1fac*/ 	.word	0x00000001


	//----- nvinfo : EIATTR_CRS_STACK_SIZE
	.align		4
.L_70:
        /*1fb0*/ 	.byte	0x04, 0x1e
        /*1fb2*/ 	.short	(.L_72 - .L_71)
.L_71:
        /*1fb4*/ 	.word	0x00000000


	//----- nvinfo : EIATTR_CBANK_PARAM_SIZE
	.align		4
.L_72:
        /*1fb8*/ 	.byte	0x03, 0x19
        /*1fba*/ 	.short	0x0088


	//----- nvinfo : EIATTR_PARAM_CBANK
	.align		4
        /*1fbc*/ 	.byte	0x04, 0x0a
        /*1fbe*/ 	.short	(.L_74 - .L_73)
	.align		4
.L_73:
        /*1fc0*/ 	.word	index@(.nv.constant0.attn_fwd)
        /*1fc4*/ 	.short	0x0210
        /*1fc6*/ 	.short	0x0088


	//----- nvinfo : EIATTR_SW_WAR
	.align		4
.L_74:
        /*1fc8*/ 	.byte	0x04, 0x36
        /*1fca*/ 	.short	(.L_76 - .L_75)
.L_75:
        /*1fcc*/ 	.word	0x00000008
.L_76:


//--------------------- .nv.callgraph             --------------------------
	.section	.nv.callgraph,"",@"SHT_CUDA_CALLGRAPH"
	.align	4
	.sectionentsize	8
	.align		4
        /*0000*/ 	.word	0x00000000
	.align		4
        /*0004*/ 	.word	0xffffffff
	.align		4
        /*0008*/ 	.word	0x00000000
	.align		4
        /*000c*/ 	.word	0xfffffffe
	.align		4
        /*0010*/ 	.word	0x00000000
	.align		4
        /*0014*/ 	.word	0xfffffffd
	.align		4
        /*0018*/ 	.word	0x00000000
	.align		4
        /*001c*/ 	.word	0xfffffffc


//--------------------- .nv.constant4             --------------------------
	.section	.nv.constant4,"a",@progbits
	.align	8
	.align		8
.nv.constant4:
        /*0000*/ 	.dword	_$_str


//--------------------- .text.attn_fwd            --------------------------
	.section	.text.attn_fwd,"ax",@progbits
	.align	128
        .global         attn_fwd
        .type           attn_fwd,@function
        .size           attn_fwd,(.L_x_11 - attn_fwd)
        .other          attn_fwd,@"STO_CUDA_ENTRY STV_DEFAULT"
attn_fwd:
.text.attn_fwd:
[----:B------:R-:W0:Y:S01]  /*0000*/  LDC R1, c[0x0][0x28] ;  /* 0x00000a00ff017b82 */ /* 0x000e220000000800 */
[----:B------:R-:W1:Y:S07]  /*0010*/  S2R R219, SR_CTAID.X ;  /* 0x0000000000db7919 */ /* 0x000e6e0000002500 */
[----:B------:R-:W2:Y:S01]  /*0020*/  S2UR UR13, SR_CTAID.Y ;  /* 0x00000000000d79c3 */ /* 0x000ea20000002600 */
[----:B------:R-:W-:Y:S01]  /*0030*/  ULDC.64 UR4, c[0x0][0x240] ;  /* 0x0000900000047ab9 */ /* 0x000fe20000000a00 */
[----:B------:R-:W-:Y:S01]  /*0040*/  ULDC.64 UR10, c[0x0][0x208] ;  /* 0x00008200000a7ab9 */ /* 0x000fe20000000a00 */
[----:B------:R-:W3:Y:S01]  /*0050*/  S2R R135, SR_TID.X ;  /* 0x0000000000877919 */ /* 0x000ee20000002100 */
[----:B0-----:R-:W-:-:S04]  /*0060*/  VIADD R1, R1, 0xfffff8b8 ;  /* 0xfffff8b801017836 */ /* 0x001fc80000000000 */
[----:B------:R-:W0:Y:S08]  /*0070*/  LDC R4, c[0x0][0x248] ;  /* 0x00009200ff047b82 */ /* 0x000e300000000800 */
[----:B------:R-:W4:Y:S01]  /*0080*/  LDC.64 R6, c[0x0][0x210] ;  /* 0x00008400ff067b82 */ /* 0x000f220000000a00 */
[----:B--2---:R-:W-:Y:S01]  /*0090*/  UIMAD UR4, UR13, UR4, URZ ;  /* 0x000000040d0472a4 */ /* 0x004fe2000f8e023f */
[----:B-1----:R-:W-:Y:S01]  /*00a0*/  IMAD.SHL.U32 R219, R219, 0x20, RZ ;  /* 0x00000020dbdb7824 */ /* 0x002fe200078e00ff */
[----:B---3--:R-:W-:-:S04]  /*00b0*/  SHF.R.U32.HI R5, RZ, 0x5, R135 ;  /* 0x00000005ff057819 */ /* 0x008fc80000011687 */
[----:B------:R-:W-:Y:S02]  /*00c0*/  LOP3.LUT R0, R219, 0x1f, R135, 0xf8, !PT ;  /* 0x0000001fdb007812 */ /* 0x000fe400078ef887 */
[----:B------:R-:W-:-:S03]  /*00d0*/  SGXT.U32 R5, R5, 0x3 ;  /* 0x000000030505781a */ /* 0x000fc60000000000 */
[----:B------:R-:W-:Y:S01]  /*00e0*/  IMAD R3, R0, UR5, RZ ;  /* 0x0000000500037c24 */ /* 0x000fe2000f8e02ff */
[----:B------:R-:W-:Y:S01]  /*00f0*/  USHF.R.S32.HI UR5, URZ, 0x1f, UR4 ;  /* 0x0000001f3f057899 */ /* 0x000fe20008011404 */
[----:B0-----:R-:W-:-:S03]  /*0100*/  IMAD R5, R5, R4, RZ ;  /* 0x0000000405057224 */ /* 0x001fc600078e02ff */
[----:B----4-:R-:W-:Y:S02]  /*0110*/  IADD3 R2, P0, P1, R3, UR4, R6 ;  /* 0x0000000403027c10 */ /* 0x010fe4000f91e006 */
[----:B------:R-:W-:Y:S01]  /*0120*/  SHF.R.S32.HI R0, RZ, 0x1f, R3 ;  /* 0x0000001fff007819 */ /* 0x000fe20000011403 */
[----:B------:R-:W-:-:S03]  /*0130*/  IMAD R3, R4, 0x8, R5 ;  /* 0x0000000804037824 */ /* 0x000fc600078e0205 */
[----:B------:R-:W-:Y:S01]  /*0140*/  IADD3.X R0, R0, UR5, R7, P0, P1 ;  /* 0x0000000500007c10 */ /* 0x000fe200087e2407 */
[C---:B------:R-:W-:Y:S01]  /*0150*/  IMAD R11, R4.reuse, 0x8, R3 ;  /* 0x00000008040b7824 */ /* 0x040fe200078e0203 */
[-C--:B------:R-:W-:Y:S02]  /*0160*/  IADD3 R8, P0, R5, R2.reuse, RZ ;  /* 0x0000000205087210 */ /* 0x080fe40007f1e0ff */
[----:B------:R-:W-:Y:S02]  /*0170*/  IADD3 R6, P1, R3, R2, RZ ;  /* 0x0000000203067210 */ /* 0x000fe40007f3e0ff */
[----:B------:R-:W-:Y:S01]  /*0180*/  LEA.HI.X.SX32 R9, R5, R0, 0x1, P0 ;  /* 0x0000000005097211 */ /* 0x000fe200000f0eff */
[C---:B------:R-:W-:Y:S01]  /*0190*/  IMAD R5, R4.reuse, 0x8, R11 ;  /* 0x0000000804057824 */ /* 0x040fe200078e020b */
[----:B------:R-:W-:Y:S02]  /*01a0*/  IADD3 R10, P0, R11, R2, RZ ;  /* 0x000000020b0a7210 */ /* 0x000fe40007f1e0ff */
[-C--:B------:R-:W-:Y:S01]  /*01b0*/  LEA.HI.X.SX32 R7, R3, R0.reuse, 0x1, P1 ;  /* 0x0000000003077211 */ /* 0x080fe200008f0eff */
[C---:B------:R-:W-:Y:S01]  /*01c0*/  IMAD R15, R4.reuse, 0x8, R5 ;  /* 0x00000008040f7824 */ /* 0x040fe200078e0205 */
[----:B------:R-:W-:Y:S01]  /*01d0*/  LEA.HI.X.SX32 R11, R11, R0, 0x1, P0 ;  /* 0x000000000b0b7211 */ /* 0x000fe200000f0eff */
[----:B------:R0:W2:Y:S01]  /*01e0*/  LDG.E.U8 R3, desc[UR10][R8.64] ;  /* 0x0000000a08037981 */ /* 0x0000a2000c1e1100 */
[----:B------:R-:W-:Y:S01]  /*01f0*/  IADD3 R12, P0, R5, R2, RZ ;  /* 0x00000002050c7210 */ /* 0x000fe20007f1e0ff */
[----:B------:R-:W-:-:S02]  /*0200*/  IMAD R17, R4, 0x8, R15 ;  /* 0x0000000804117824 */ /* 0x000fc400078e020f */
[----:B------:R-:W2:Y:S01]  /*0210*/  LDG.E.U8 R6, desc[UR10][R6.64] ;  /* 0x0000000a06067981 */ /* 0x000ea2000c1e1100 */
[----:B------:R-:W-:Y:S01]  /*0220*/  LEA.HI.X.SX32 R13, R5, R0, 0x1, P0 ;  /* 0x00000000050d7211 */ /* 0x000fe200000f0eff */
[C---:B------:R-:W-:Y:S01]  /*0230*/  IMAD R19, R4.reuse, 0x8, R17 ;  /* 0x0000000804137824 */ /* 0x040fe200078e0211 */
[C---:B------:R-:W-:Y:S01]  /*0240*/  IADD3 R14, P0, R15.reuse, R2, RZ ;  /* 0x000000020f0e7210 */ /* 0x040fe20007f1e0ff */
[----:B------:R1:W3:Y:S02]  /*0250*/  LDG.E.U8 R5, desc[UR10][R10.64] ;  /* 0x0000000a0a057981 */ /* 0x0002e4000c1e1100 */
[C---:B0-----:R-:W-:Y:S01]  /*0260*/  IMAD R9, R4.reuse, 0x8, R19 ;  /* 0x0000000804097824 */ /* 0x041fe200078e0213 */
[----:B------:R-:W-:Y:S01]  /*0270*/  LEA.HI.X.SX32 R15, R15, R0, 0x1, P0 ;  /* 0x000000000f0f7211 */ /* 0x000fe200000f0eff */
[----:B------:R0:W3:Y:S01]  /*0280*/  LDG.E.U8 R8, desc[UR10][R12.64] ;  /* 0x0000000a0c087981 */ /* 0x0000e2000c1e1100 */
[-C--:B------:R-:W-:Y:S02]  /*0290*/  IADD3 R16, P0, R17, R2.reuse, RZ ;  /* 0x0000000211107210 */ /* 0x080fe40007f1e0ff */
[----:B------:R-:W-:Y:S01]  /*02a0*/  IADD3 R18, P1, R19, R2, RZ ;  /* 0x0000000213127210 */ /* 0x000fe20007f3e0ff */
[----:B------:R4:W5:Y:S01]  /*02b0*/  LDG.E.U8 R7, desc[UR10][R14.64] ;  /* 0x0000000a0e077981 */ /* 0x000962000c1e1100 */
[----:B------:R-:W-:Y:S01]  /*02c0*/  LEA.HI.X.SX32 R17, R17, R0, 0x1, P0 ;  /* 0x0000000011117211 */ /* 0x000fe200000f0eff */
[----:B-1----:R-:W-:Y:S01]  /*02d0*/  IMAD R11, R4, 0x8, R9 ;  /* 0x00000008040b7824 */ /* 0x002fe200078e0209 */
[----:B------:R-:W-:-:S02]  /*02e0*/  IADD3 R20, P0, R9, R2, RZ ;  /* 0x0000000209147210 */ /* 0x000fc40007f1e0ff */
[-C--:B------:R-:W-:Y:S01]  /*02f0*/  LEA.HI.X.SX32 R19, R19, R0.reuse, 0x1, P1 ;  /* 0x0000000013137211 */ /* 0x080fe200008f0eff */
[----:B------:R1:W5:Y:S01]  /*0300*/  LDG.E.U8 R10, desc[UR10][R16.64] ;  /* 0x0000000a100a7981 */ /* 0x000362000c1e1100 */
[----:B------:R-:W-:Y:S01]  /*0310*/  LEA.HI.X.SX32 R21, R9, R0, 0x1, P0 ;  /* 0x0000000009157211 */ /* 0x000fe200000f0eff */
[C---:B------:R-:W-:Y:S01]  /*0320*/  IMAD R23, R4.reuse, 0x8, R11 ;  /* 0x0000000804177824 */ /* 0x040fe200078e020b */
[C---:B0-----:R-:W-:Y:S01]  /*0330*/  IADD3 R12, P0, R11.reuse, R2, RZ ;  /* 0x000000020b0c7210 */ /* 0x041fe20007f1e0ff */
[----:B------:R-:W5:Y:S03]  /*0340*/  LDG.E.U8 R9, desc[UR10][R18.64] ;  /* 0x0000000a12097981 */ /* 0x000f66000c1e1100 */
[----:B------:R-:W-:Y:S01]  /*0350*/  LEA.HI.X.SX32 R13, R11, R0, 0x1, P0 ;  /* 0x000000000b0d7211 */ /* 0x000fe200000f0eff */
[C---:B------:R-:W-:Y:S01]  /*0360*/  IMAD R11, R4.reuse, 0x8, R23 ;  /* 0x00000008040b7824 */ /* 0x040fe200078e0217 */
[-C--:B----4-:R-:W-:Y:S01]  /*0370*/  IADD3 R14, P0, R23, R2.reuse, RZ ;  /* 0x00000002170e7210 */ /* 0x090fe20007f1e0ff */
[----:B------:R0:W4:Y:S02]  /*0380*/  LDG.E.U8 R24, desc[UR10][R20.64] ;  /* 0x0000000a14187981 */ /* 0x000124000c1e1100 */
[----:B------:R-:W-:Y:S01]  /*0390*/  IMAD R25, R4, 0x8, R11 ;  /* 0x0000000804197824 */ /* 0x000fe200078e020b */
[----:B------:R-:W-:Y:S01]  /*03a0*/  IADD3 R22, P1, R11, R2, RZ ;  /* 0x000000020b167210 */ /* 0x000fe20007f3e0ff */
[----:B------:R0:W4:Y:S01]  /*03b0*/  LDG.E.U8 R26, desc[UR10][R12.64] ;  /* 0x0000000a0c1a7981 */ /* 0x000122000c1e1100 */
[----:B------:R-:W-:-:S02]  /*03c0*/  LEA.HI.X.SX32 R15, R23, R0, 0x1, P0 ;  /* 0x00000000170f7211 */ /* 0x000fc400000f0eff */
[----:B------:R-:W-:Y:S01]  /*03d0*/  LEA.HI.X.SX32 R23, R11, R0, 0x1, P1 ;  /* 0x000000000b177211 */ /* 0x000fe200008f0eff */
[C---:B------:R-:W-:Y:S01]  /*03e0*/  IMAD R11, R4.reuse, 0x8, R25 ;  /* 0x00000008040b7824 */ /* 0x040fe200078e0219 */
[C---:B-1----:R-:W-:Y:S01]  /*03f0*/  IADD3 R16, P0, R25.reuse, R2, RZ ;  /* 0x0000000219107210 */ /* 0x042fe20007f1e0ff */
[----:B------:R1:W4:Y:S03]  /*0400*/  LDG.E.U8 R27, desc[UR10][R14.64] ;  /* 0x0000000a0e1b7981 */ /* 0x000326000c1e1100 */
[----:B------:R-:W-:Y:S01]  /*0410*/  LEA.HI.X.SX32 R17, R25, R0, 0x1, P0 ;  /* 0x0000000019117211 */ /* 0x000fe200000f0eff */
[C---:B0-----:R-:W-:Y:S01]  /*0420*/  IMAD R21, R4.reuse, 0x8, R11 ;  /* 0x0000000804157824 */ /* 0x041fe200078e020b */
[C---:B------:R-:W-:Y:S01]  /*0430*/  IADD3 R18, P0, R11.reuse, R2, RZ ;  /* 0x000000020b127210 */ /* 0x040fe20007f1e0ff */
[----:B------:R0:W4:Y:S03]  /*0440*/  LDG.E.U8 R28, desc[UR10][R22.64] ;  /* 0x0000000a161c7981 */ /* 0x000126000c1e1100 */
[----:B------:R-:W-:Y:S01]  /*0450*/  LEA.HI.X.SX32 R19, R11, R0, 0x1, P0 ;  /* 0x000000000b137211 */ /* 0x000fe200000f0eff */
[C---:B------:R-:W-:Y:S01]  /*0460*/  IMAD R11, R4.reuse, 0x8, R21 ;  /* 0x00000008040b7824 */ /* 0x040fe200078e0215 */
[-C--:B------:R-:W-:Y:S01]  /*0470*/  IADD3 R12, P0, R21, R2.reuse, RZ ;  /* 0x00000002150c7210 */ /* 0x080fe20007f1e0ff */
        /* <DEDUP_REMOVED lines=184> */
[----:B------:R1:W4:Y:S02]  /*1000*/  LDG.E.U8 R75, desc[UR10][R14.64] ;  /* 0x0000000a0e4b7981 */ /* 0x000324000c1e1100 */
[C---:B0-----:R-:W-:Y:S01]  /*1010*/  IMAD R21, R4.reuse, 0x8, R11 ;  /* 0x0000000804157824 */ /* 0x041fe200078e020b */
[----:B------:R-:W-:Y:S01]  /*1020*/  LEA.HI.X.SX32 R17, R25, R0, 0x1, P0 ;  /* 0x0000000019117211 */ /* 0x000fe200000f0eff */
[----:B------:R-:W4:Y:S01]  /*1030*/  LDG.E.U8 R22, desc[UR10][R22.64] ;  /* 0x0000000a16167981 */ /* 0x000f22000c1e1100 */
[----:B--2---:R-:W-:Y:S01]  /*1040*/  IADD3 R18, P0, R11, R2, RZ ;  /* 0x000000020b127210 */ /* 0x004fe20007f1e0ff */
[----:B------:R-:W-:-:S03]  /*1050*/  IMAD R25, R4, 0x8, R21 ;  /* 0x0000000804197824 */ /* 0x000fc600078e0215 */
[----:B------:R-:W-:Y:S01]  /*1060*/  LEA.HI.X.SX32 R19, R11, R0, 0x1, P0 ;  /* 0x000000000b137211 */ /* 0x000fe200000f0eff */
[----:B------:R-:W-:Y:S01]  /*1070*/  IMAD R11, R4, 0x8, R25 ;  /* 0x00000008040b7824 */ /* 0x000fe200078e0219 */
[-C--:B---3--:R-:W-:Y:S01]  /*1080*/  IADD3 R12, P0, R21, R2.reuse, RZ ;  /* 0x00000002150c7210 */ /* 0x088fe20007f1e0ff */
[----:B------:R-:W2:Y:S01]  /*1090*/  LDG.E.U8 R17, desc[UR10][R16.64] ;  /* 0x0000000a10117981 */ /* 0x000ea2000c1e1100 */
[----:B------:R-:W-:Y:S02]  /*10a0*/  IADD3 R20, P1, R25, R2, RZ ;  /* 0x0000000219147210 */ /* 0x000fe40007f3e0ff */
[----:B------:R-:W-:Y:S01]  /*10b0*/  LEA.HI.X.SX32 R13, R21, R0, 0x1, P0 ;  /* 0x00000000150d7211 */ /* 0x000fe200000f0eff */
[----:B------:R0:W3:Y:S01]  /*10c0*/  LDG.E.U8 R18, desc[UR10][R18.64] ;  /* 0x0000000a12127981 */ /* 0x0000e2000c1e1100 */
[----:B-1----:R-:W-:Y:S02]  /*10d0*/  IADD3 R14, P0, R11, R2, RZ ;  /* 0x000000020b0e7210 */ /* 0x002fe40007f1e0ff */
[----:B------:R-:W-:-:S02]  /*10e0*/  LEA.HI.X.SX32 R21, R25, R0, 0x1, P1 ;  /* 0x0000000019157211 */ /* 0x000fc400008f0eff */
[----:B------:R-:W-:Y:S01]  /*10f0*/  LEA.HI.X.SX32 R15, R11, R0, 0x1, P0 ;  /* 0x000000000b0f7211 */ /* 0x000fe200000f0eff */
[----:B------:R-:W3:Y:S04]  /*1100*/  LDG.E.U8 R13, desc[UR10][R12.64] ;  /* 0x0000000a0c0d7981 */ /* 0x000ee8000c1e1100 */
[----:B------:R-:W3:Y:S04]  /*1110*/  LDG.E.U8 R20, desc[UR10][R20.64] ;  /* 0x0000000a14147981 */ /* 0x000ee8000c1e1100 */
[----:B------:R-:W3:Y:S01]  /*1120*/  LDG.E.U8 R15, desc[UR10][R14.64] ;  /* 0x0000000a0e0f7981 */ /* 0x000ee2000c1e1100 */
[----:B------:R-:W1:Y:S01]  /*1130*/  S2UR UR7, SR_CgaCtaId ;  /* 0x00000000000779c3 */ /* 0x000e620000008800 */
[----:B------:R-:W-:-:S02]  /*1140*/  LOP3.LUT R0, R135, 0xc0, RZ, 0xc0, !PT ;  /* 0x000000c087007812 */ /* 0x000fc400078ec0ff */
[----:B------:R-:W-:Y:S01]  /*1150*/  LOP3.LUT R11, R135, 0xff, RZ, 0xc0, !PT ;  /* 0x000000ff870b7812 */ /* 0x000fe200078ec0ff */
[----:B------:R-:W-:Y:S02]  /*1160*/  IMAD R3, R6, 0x100, R3 ;  /* 0x0000010006037824 */ /* 0x000fe400078e0203 */
[----:B------:R-:W-:Y:S01]  /*1170*/  IMAD R5, R8, 0x100, R5 ;  /* 0x0000010008057824 */ /* 0x000fe200078e0205 */
[----:B0-----:R-:W-:Y:S01]  /*1180*/  SHF.R.U32.HI R19, RZ, 0x2, R0 ;  /* 0x00000002ff137819 */ /* 0x001fe20000011600 */
[----:B------:R-:W-:Y:S01]  /*1190*/  UMOV UR4, 0x400 ;  /* 0x0000040000047882 */ /* 0x000fe20000000000 */
[----:B------:R-:W-:Y:S01]  /*11a0*/  IMAD.SHL.U32 R0, R11, 0x2, RZ ;  /* 0x000000020b007824 */ /* 0x000fe200078e00ff */
[----:B------:R-:W-:Y:S01]  /*11b0*/  F2FP.F16.E4M3.UNPACK_B R3, R3 ;  /* 0x00000003ff03723e */ /* 0x000fe200020006ff */
[----:B-----5:R-:W-:Y:S01]  /*11c0*/  IMAD R7, R10, 0x100, R7 ;  /* 0x000001000a077824 */ /* 0x020fe200078e0207 */
[----:B------:R-:W-:Y:S01]  /*11d0*/  F2FP.F16.E4M3.UNPACK_B R5, R5 ;  /* 0x00000005ff05723e */ /* 0x000fe200020006ff */
[----:B----4-:R-:W-:Y:S01]  /*11e0*/  IMAD R26, R27, 0x100, R26 ;  /* 0x000001001b1a7824 */ /* 0x010fe200078e021a */
[----:B------:R-:W-:Y:S01]  /*11f0*/  LOP3.LUT R19, R0, R19, RZ, 0x3c, !PT ;  /* 0x0000001300137212 */ /* 0x000fe200078e3cff */
[----:B------:R-:W-:Y:S01]  /*1200*/  IMAD R28, R29, 0x100, R28 ;  /* 0x000001001d1c7824 */ /* 0x000fe200078e021c */
[----:B------:R-:W-:-:S02]  /*1210*/  PRMT R0, R3, 0x7632, R0 ;  /* 0x0000763203007816 */ /* 0x000fc40000000000 */
[----:B------:R-:W-:Y:S01]  /*1220*/  PRMT R2, R5, 0x7632, R2 ;  /* 0x0000763205027816 */ /* 0x000fe20000000002 */
[----:B-1----:R-:W-:Y:S01]  /*1230*/  ULEA UR7, UR7, UR4, 0x18 ;  /* 0x0000000407077291 */ /* 0x002fe2000f8ec03f */
[----:B------:R-:W-:Y:S01]  /*1240*/  F2FP.F16.E4M3.UNPACK_B R7, R7 ;  /* 0x00000007ff07723e */ /* 0x000fe200020006ff */
[----:B------:R-:W-:Y:S01]  /*1250*/  IMAD R9, R24, 0x100, R9 ;  /* 0x0000010018097824 */ /* 0x000fe200078e0209 */
[----:B------:R-:W-:Y:S01]  /*1260*/  F2FP.F16.E4M3.UNPACK_B R26, R26 ;  /* 0x0000001aff1a723e */ /* 0x000fe200020006ff */
[----:B------:R-:W-:Y:S01]  /*1270*/  IMAD R30, R31, 0x100, R30 ;  /* 0x000001001f1e7824 */ /* 0x000fe200078e021e */
[----:B------:R-:W-:-:S04]  /*1280*/  F2FP.F16.E4M3.UNPACK_B R28, R28 ;  /* 0x0000001cff1c723e */ /* 0x000fc800020006ff */
[----:B------:R0:W-:Y:S01]  /*1290*/  STS.U16 [R19+UR7], R3 ;  /* 0x0000000313007988 */ /* 0x0001e20008000407 */
[----:B------:R-:W-:-:S03]  /*12a0*/  F2FP.F16.E4M3.UNPACK_B R9, R9 ;  /* 0x00000009ff09723e */ /* 0x000fc600020006ff */
[----:B------:R1:W-:Y:S01]  /*12b0*/  STS.U16 [R19+UR7+0x200], R0 ;  /* 0x0002000013007988 */ /* 0x0003e20008000407 */
[----:B------:R-:W-:-:S03]  /*12c0*/  F2FP.F16.E4M3.UNPACK_B R30, R30 ;  /* 0x0000001eff1e723e */ /* 0x000fc600020006ff */
[----:B------:R4:W-:Y:S01]  /*12d0*/  STS.U16 [R19+UR7+0x600], R2 ;  /* 0x0006000213007988 */ /* 0x0009e20008000407 */
[----:B0-----:R-:W-:Y:S01]  /*12e0*/  PRMT R3, R7, 0x7632, R3 ;  /* 0x0000763207037816 */ /* 0x001fe20000000003 */
[----:B------:R-:W-:Y:S01]  /*12f0*/  IMAD R34, R35, 0x100, R34 ;  /* 0x0000010023227824 */ /* 0x000fe200078e0222 */
[----:B-1----:R-:W-:Y:S02]  /*1300*/  PRMT R0, R26, 0x7632, R0 ;  /* 0x000076321a007816 */ /* 0x002fe40000000000 */
[----:B----4-:R-:W-:Y:S01]  /*1310*/  PRMT R2, R28, 0x7632, R2 ;  /* 0x000076321c027816 */ /* 0x010fe20000000002 */
[----:B------:R-:W-:Y:S01]  /*1320*/  IMAD R32, R33, 0x100, R32 ;  /* 0x0000010021207824 */ /* 0x000fe200078e0220 */
[----:B------:R-:W-:Y:S01]  /*1330*/  F2FP.F16.E4M3.UNPACK_B R34, R34 ;  /* 0x00000022ff22723e */ /* 0x000fe200020006ff */
[----:B------:R-:W-:Y:S01]  /*1340*/  IMAD R36, R37, 0x100, R36 ;  /* 0x0000010025247824 */ /* 0x000fe200078e0224 */
[----:B------:R0:W-:Y:S04]  /*1350*/  STS.U16 [R19+UR7+0xa00], R3 ;  /* 0x000a000313007988 */ /* 0x0001e80008000407 */
[----:B------:R-:W-:Y:S01]  /*1360*/  F2FP.F16.E4M3.UNPACK_B R36, R36 ;  /* 0x00000024ff24723e */ /* 0x000fe200020006ff */
[----:B------:R1:W-:Y:S01]  /*1370*/  STS.U16 [R19+UR7+0x1200], R0 ;  /* 0x0012000013007988 */ /* 0x0003e20008000407 */
[----:B------:R-:W-:Y:S01]  /*1380*/  PRMT R4, R9, 0x7632, R4 ;  /* 0x0000763209047816 */ /* 0x000fe20000000004 */
[----:B------:R-:W-:-:S02]  /*1390*/  IMAD R38, R39, 0x100, R38 ;  /* 0x0000010027267824 */ /* 0x000fc400078e0226 */
[----:B------:R4:W-:Y:S01]  /*13a0*/  STS.U16 [R19+UR7+0x1600], R2 ;  /* 0x0016000213007988 */ /* 0x0009e20008000407 */
[----:B0-----:R-:W-:Y:S02]  /*13b0*/  PRMT R3, R30, 0x7632, R3 ;  /* 0x000076321e037816 */ /* 0x001fe40000000003 */
[----:B------:R-:W-:Y:S02]  /*13c0*/  F2FP.F16.E4M3.UNPACK_B R32, R32 ;  /* 0x00000020ff20723e */ /* 0x000fe400020006ff */
[----:B-1----:R-:W-:Y:S02]  /*13d0*/  PRMT R0, R34, 0x7632, R0 ;  /* 0x0000763222007816 */ /* 0x002fe40000000000 */
[----:B------:R-:W-:Y:S02]  /*13e0*/  F2FP.F16.E4M3.UNPACK_B R38, R38 ;  /* 0x00000026ff26723e */ /* 0x000fe400020006ff */
[----:B----4-:R-:W-:Y:S01]  /*13f0*/  PRMT R2, R36, 0x7632, R2 ;  /* 0x0000763224027816 */ /* 0x010fe20000000002 */
[----:B------:R-:W-:Y:S01]  /*1400*/  IMAD R40, R41, 0x100, R40 ;  /* 0x0000010029287824 */ /* 0x000fe200078e0228 */
[----:B------:R0:W-:Y:S01]  /*1410*/  STS.U16 [R19+UR7+0xe00], R4 ;  /* 0x000e000413007988 */ /* 0x0001e20008000407 */
[----:B------:R-:W-:-:S03]  /*1420*/  IMAD R42, R43, 0x100, R42 ;  /* 0x000001002b2a7824 */ /* 0x000fc600078e022a */
[----:B------:R1:W-:Y:S02]  /*1430*/  STS.U16 [R19+UR7+0x1a00], R3 ;  /* 0x001a000313007988 */ /* 0x0003e40008000407 */
[----:B------:R-:W-:Y:S01]  /*1440*/  F2FP.F16.E4M3.UNPACK_B R42, R42 ;  /* 0x0000002aff2a723e */ /* 0x000fe200020006ff */
[----:B------:R-:W-:Y:S01]  /*1450*/  IMAD R44, R45, 0x100, R44 ;  /* 0x000001002d2c7824 */ /* 0x000fe200078e022c */
[----:B------:R4:W-:Y:S04]  /*1460*/  STS.U16 [R19+UR7+0x2200], R0 ;  /* 0x0022000013007988 */ /* 0x0009e80008000407 */
[----:B------:R-:W-:Y:S01]  /*1470*/  F2FP.F16.E4M3.UNPACK_B R44, R44 ;  /* 0x0000002cff2c723e */ /* 0x000fe200020006ff */
[----:B------:R5:W-:Y:S01]  /*1480*/  STS.U16 [R19+UR7+0x2600], R2 ;  /* 0x0026000213007988 */ /* 0x000be20008000407 */
[----:B0-----:R-:W-:Y:S01]  /*1490*/  PRMT R4, R32, 0x7632, R4 ;  /* 0x0000763220047816 */ /* 0x001fe20000000004 */
[----:B------:R-:W-:Y:S01]  /*14a0*/  IMAD R46, R47, 0x100, R46 ;  /* 0x000001002f2e7824 */ /* 0x000fe200078e022e */
[----:B-1----:R-:W-:-:S02]  /*14b0*/  PRMT R3, R38, 0x7632, R3 ;  /* 0x0000763226037816 */ /* 0x002fc40000000003 */
[----:B----4-:R-:W-:Y:S02]  /*14c0*/  PRMT R0, R42, 0x7632, R0 ;  /* 0x000076322a007816 */ /* 0x010fe40000000000 */
[----:B-----5:R-:W-:Y:S02]  /*14d0*/  PRMT R2, R44, 0x7632, R2 ;  /* 0x000076322c027816 */ /* 0x020fe40000000002 */
[----:B------:R-:W-:Y:S02]  /*14e0*/  F2FP.F16.E4M3.UNPACK_B R40, R40 ;  /* 0x00000028ff28723e */ /* 0x000fe400020006ff */
[----:B------:R-:W-:Y:S01]  /*14f0*/  F2FP.F16.E4M3.UNPACK_B R46, R46 ;  /* 0x0000002eff2e723e */ /* 0x000fe200020006ff */
[----:B------:R-:W-:Y:S01]  /*1500*/  STS.U16 [R19+UR7+0x800], R7 ;  /* 0x0008000713007988 */ /* 0x000fe20008000407 */
[----:B------:R-:W-:Y:S02]  /*1510*/  IMAD R48, R49, 0x100, R48 ;  /* 0x0000010031307824 */ /* 0x000fe400078e0230 */
[----:B------:R-:W-:Y:S01]  /*1520*/  IMAD R50, R51, 0x100, R50 ;  /* 0x0000010033327824 */ /* 0x000fe200078e0232 */
[----:B------:R0:W-:Y:S04]  /*1530*/  STS.U16 [R19+UR7+0x1e00], R4 ;  /* 0x001e000413007988 */ /* 0x0001e80008000407 */
[----:B------:R-:W-:Y:S01]  /*1540*/  F2FP.F16.E4M3.UNPACK_B R50, R50 ;  /* 0x00000032ff32723e */ /* 0x000fe200020006ff */
[----:B------:R-:W-:Y:S01]  /*1550*/  IMAD R52, R53, 0x100, R52 ;  /* 0x0000010035347824 */ /* 0x000fe200078e0234 */
[----:B------:R1:W-:Y:S04]  /*1560*/  STS.U16 [R19+UR7+0x2a00], R3 ;  /* 0x002a000313007988 */ /* 0x0003e80008000407 */
[----:B------:R-:W-:Y:S01]  /*1570*/  F2FP.F16.E4M3.UNPACK_B R52, R52 ;  /* 0x00000034ff34723e */ /* 0x000fe200020006ff */
[----:B------:R4:W-:Y:S01]  /*1580*/  STS.U16 [R19+UR7+0x3200], R0 ;  /* 0x0032000013007988 */ /* 0x0009e20008000407 */
[----:B0-----:R-:W-:Y:S01]  /*1590*/  PRMT R4, R40, 0x7632, R4 ;  /* 0x0000763228047816 */ /* 0x001fe20000000004 */
[----:B------:R-:W-:-:S02]  /*15a0*/  IMAD R54, R55, 0x100, R54 ;  /* 0x0000010037367824 */ /* 0x000fc400078e0236 */
[----:B------:R0:W-:Y:S01]  /*15b0*/  STS.U16 [R19+UR7+0x3600], R2 ;  /* 0x0036000213007988 */ /* 0x0001e20008000407 */
[----:B-1----:R-:W-:Y:S02]  /*15c0*/  PRMT R3, R46, 0x7632, R3 ;  /* 0x000076322e037816 */ /* 0x002fe40000000003 */
[----:B------:R-:W-:Y:S02]  /*15d0*/  F2FP.F16.E4M3.UNPACK_B R48, R48 ;  /* 0x00000030ff30723e */ /* 0x000fe400020006ff */
[----:B----4-:R-:W-:Y:S02]  /*15e0*/  PRMT R0, R50, 0x7632, R0 ;  /* 0x0000763232007816 */ /* 0x010fe40000000000 */
[----:B------:R-:W-:Y:S02]  /*15f0*/  F2FP.F16.E4M3.UNPACK_B R54, R54 ;  /* 0x00000036ff36723e */ /* 0x000fe400020006ff */
[----:B0-----:R-:W-:Y:S01]  /*1600*/  PRMT R2, R52, 0x7632, R2 ;  /* 0x0000763234027816 */ /* 0x001fe20000000002 */
[----:B------:R-:W-:Y:S01]  /*1610*/  IMAD R56, R57, 0x100, R56 ;  /* 0x0000010039387824 */ /* 0x000fe200078e0238 */
[----:B------:R-:W-:Y:S01]  /*1620*/  STS.U16 [R19+UR7+0x1000], R26 ;  /* 0x0010001a13007988 */ /* 0x000fe20008000407 */
[----:B------:R-:W-:-:S02]  /*1630*/  VIADD R112, R219, 0x20 ;  /* 0x00000020db707836 */ /* 0x000fc40000000000 */
[----:B------:R-:W-:Y:S01]  /*1640*/  IMAD R58, R59, 0x100, R58 ;  /* 0x000001003b3a7824 */ /* 0x000fe200078e023a */
[----:B------:R-:W-:Y:S04]  /*1650*/  STS.U16 [R19+UR7+0x1400], R28 ;  /* 0x0014001c13007988 */ /* 0x000fe80008000407 */
[----:B------:R-:W-:Y:S01]  /*1660*/  F2FP.F16.E4M3.UNPACK_B R58, R58 ;  /* 0x0000003aff3a723e */ /* 0x000fe200020006ff */
[----:B------:R-:W-:Y:S01]  /*1670*/  IMAD R60, R61, 0x100, R60 ;  /* 0x000001003d3c7824 */ /* 0x000fe200078e023c */
[----:B------:R-:W-:Y:S04]  /*1680*/  STS.U16 [R19+UR7+0x1800], R30 ;  /* 0x0018001e13007988 */ /* 0x000fe80008000407 */
[----:B------:R-:W-:Y:S01]  /*1690*/  F2FP.F16.E4M3.UNPACK_B R60, R60 ;  /* 0x0000003cff3c723e */ /* 0x000fe200020006ff */
[----:B------:R-:W-:Y:S01]  /*16a0*/  STS.U16 [R19+UR7+0x1c00], R32 ;  /* 0x001c002013007988 */ /* 0x000fe20008000407 */
[----:B------:R-:W-:-:S03]  /*16b0*/  IMAD R62, R63, 0x100, R62 ;  /* 0x000001003f3e7824 */ /* 0x000fc600078e023e */
[----:B------:R-:W-:Y:S04]  /*16c0*/  STS.U16 [R19+UR7+0x2000], R34 ;  /* 0x0020002213007988 */ /* 0x000fe80008000407 */
[----:B------:R-:W-:Y:S04]  /*16d0*/  STS.U16 [R19+UR7+0x2400], R36 ;  /* 0x0024002413007988 */ /* 0x000fe80008000407 */
[----:B------:R-:W-:Y:S01]  /*16e0*/  STS.U16 [R19+UR7+0x2800], R38 ;  /* 0x0028002613007988 */ /* 0x000fe20008000407 */
[----:B------:R-:W-:-:S03]  /*16f0*/  IMAD R64, R65, 0x100, R64 ;  /* 0x0000010041407824 */ /* 0x000fc600078e0240 */
[----:B------:R-:W-:Y:S04]  /*1700*/  STS.U16 [R19+UR7+0x2c00], R40 ;  /* 0x002c002813007988 */ /* 0x000fe80008000407 */
[----:B------:R-:W-:Y:S04]  /*1710*/  STS.U16 [R19+UR7+0x3000], R42 ;  /* 0x0030002a13007988 */ /* 0x000fe80008000407 */
[----:B------:R-:W-:Y:S01]  /*1720*/  STS.U16 [R19+UR7+0x3400], R44 ;  /* 0x0034002c13007988 */ /* 0x000fe20008000407 */
[----:B------:R-:W-:-:S03]  /*1730*/  IMAD R66, R67, 0x100, R66 ;  /* 0x0000010043427824 */ /* 0x000fc600078e0242 */
[----:B------:R-:W-:Y:S01]  /*1740*/  STS.U16 [R19+UR7+0x3800], R46 ;  /* 0x0038002e13007988 */ /* 0x000fe20008000407 */
[----:B------:R-:W-:-:S03]  /*1750*/  F2FP.F16.E4M3.UNPACK_B R56, R56 ;  /* 0x00000038ff38723e */ /* 0x000fc600020006ff */
[----:B------:R0:W-:Y:S01]  /*1760*/  STS.U16 [R19+UR7+0x2e00], R4 ;  /* 0x002e000413007988 */ /* 0x0001e20008000407 */
[----:B------:R-:W-:-:S03]  /*1770*/  F2FP.F16.E4M3.UNPACK_B R62, R62 ;  /* 0x0000003eff3e723e */ /* 0x000fc600020006ff */
[----:B------:R1:W-:Y:S01]  /*1780*/  STS.U16 [R19+UR7+0x3a00], R3 ;  /* 0x003a000313007988 */ /* 0x0003e20008000407 */
[----:B------:R-:W-:-:S03]  /*1790*/  F2FP.F16.E4M3.UNPACK_B R64, R64 ;  /* 0x00000040ff40723e */ /* 0x000fc600020006ff */
[----:B------:R4:W-:Y:S01]  /*17a0*/  STS.U16 [R19+UR7+0x4200], R0 ;  /* 0x0042000013007988 */ /* 0x0009e20008000407 */
[----:B0-----:R-:W-:-:S03]  /*17b0*/  PRMT R4, R48, 0x7632, R4 ;  /* 0x0000763230047816 */ /* 0x001fc60000000004 */
[----:B------:R0:W-:Y:S01]  /*17c0*/  STS.U16 [R19+UR7+0x4600], R2 ;  /* 0x0046000213007988 */ /* 0x0001e20008000407 */
[----:B-1----:R-:W-:Y:S01]  /*17d0*/  PRMT R3, R54, 0x7632, R3 ;  /* 0x0000763236037816 */ /* 0x002fe20000000003 */
[----:B------:R-:W-:Y:S01]  /*17e0*/  IMAD R68, R69, 0x100, R68 ;  /* 0x0000010045447824 */ /* 0x000fe200078e0244 */
[----:B------:R-:W-:Y:S02]  /*17f0*/  F2FP.F16.E4M3.UNPACK_B R66, R66 ;  /* 0x00000042ff42723e */ /* 0x000fe400020006ff */
[----:B----4-:R-:W-:Y:S01]  /*1800*/  PRMT R0, R58, 0x7632, R0 ;  /* 0x000076323a007816 */ /* 0x010fe20000000000 */
[----:B------:R-:W-:Y:S01]  /*1810*/  IMAD R70, R71, 0x100, R70 ;  /* 0x0000010047467824 */ /* 0x000fe200078e0246 */
[----:B0-----:R-:W-:Y:S02]  /*1820*/  PRMT R2, R60, 0x7632, R2 ;  /* 0x000076323c027816 */ /* 0x001fe40000000002 */
[----:B------:R-:W-:Y:S01]  /*1830*/  ISETP.GE.AND P0, PT, R112, 0x1, PT ;  /* 0x000000017000780c */ /* 0x000fe20003f06270 */
[----:B------:R0:W-:Y:S01]  /*1840*/  STS.U16 [R19+UR7+0x3e00], R4 ;  /* 0x003e000413007988 */ /* 0x0001e20008000407 */
[----:B------:R-:W-:-:S02]  /*1850*/  IMAD R72, R73, 0x100, R72 ;  /* 0x0000010049487824 */ /* 0x000fc400078e0248 */
[----:B--2---:R-:W-:-:S05]  /*1860*/  IMAD R17, R17, 0x100, R22 ;  /* 0x0000010011117824 */ /* 0x004fca00078e0216 */
[----:B------:R-:W-:Y:S01]  /*1870*/  F2FP.F16.E4M3.UNPACK_B R17, R17 ;  /* 0x00000011ff11723e */ /* 0x000fe200020006ff */
[----:B---3--:R-:W-:-:S03]  /*1880*/  IMAD R13, R13, 0x100, R18 ;  /* 0x000001000d0d7824 */ /* 0x008fc600078e0212 */
[----:B------:R-:W-:Y:S02]  /*1890*/  PRMT R6, R17, 0x7632, R6 ;  /* 0x0000763211067816 */ /* 0x000fe40000000006 */
[----:B------:R-:W-:Y:S01]  /*18a0*/  F2FP.F16.E4M3.UNPACK_B R13, R13 ;  /* 0x0000000dff0d723e */ /* 0x000fe200020006ff */
[----:B------:R-:W-:-:S03]  /*18b0*/  IMAD R15, R15, 0x100, R20 ;  /* 0x000001000f0f7824 */ /* 0x000fc600078e0214 */
[----:B------:R-:W-:Y:S02]  /*18c0*/  PRMT R7, R13, 0x7632, R7 ;  /* 0x000076320d077816 */ /* 0x000fe40000000007 */
[----:B------:R-:W-:Y:S01]  /*18d0*/  F2FP.F16.E4M3.UNPACK_B R15, R15 ;  /* 0x0000000fff0f723e */ /* 0x000fe200020006ff */
[----:B------:R-:W-:Y:S04]  /*18e0*/  STS.U16 [R19+UR7+0x7400], R17 ;  /* 0x0074001113007988 */ /* 0x000fe80008000407 */
[----:B------:R-:W-:Y:S04]  /*18f0*/  STS.U16 [R19+UR7+0x7600], R6 ;  /* 0x0076000613007988 */ /* 0x000fe80008000407 */
[----:B------:R-:W-:Y:S04]  /*1900*/  STS.U16 [R19+UR7+0x7800], R13 ;  /* 0x0078000d13007988 */ /* 0x000fe80008000407 */
[----:B------:R-:W-:Y:S04]  /*1910*/  STS.U16 [R19+UR7+0x7a00], R7 ;  /* 0x007a000713007988 */ /* 0x000fe80008000407 */
[----:B------:R-:W-:Y:S01]  /*1920*/  STS.U16 [R19+UR7+0x7c00], R15 ;  /* 0x007c000f13007988 */ /* 0x000fe20008000407 */
[----:B------:R-:W-:Y:S01]  /*1930*/  IMAD R74, R75, 0x100, R74 ;  /* 0x000001004b4a7824 */ /* 0x000fe200078e024a */
[----:B0-----:R-:W-:-:S02]  /*1940*/  PRMT R4, R56, 0x7632, R4 ;  /* 0x0000763238047816 */ /* 0x001fc40000000004 */
[----:B------:R0:W-:Y:S01]  /*1950*/  STS.U16 [R19+UR7+0x4a00], R3 ;  /* 0x004a000313007988 */ /* 0x0001e20008000407 */
[----:B------:R-:W-:-:S03]  /*1960*/  F2FP.F16.E4M3.UNPACK_B R68, R68 ;  /* 0x00000044ff44723e */ /* 0x000fc600020006ff */
[----:B------:R1:W-:Y:S01]  /*1970*/  STS.U16 [R19+UR7+0x5200], R0 ;  /* 0x0052000013007988 */ /* 0x0003e20008000407 */
[----:B------:R-:W-:-:S03]  /*1980*/  F2FP.F16.E4M3.UNPACK_B R70, R70 ;  /* 0x00000046ff46723e */ /* 0x000fc600020006ff */
[----:B------:R2:W-:Y:S01]  /*1990*/  STS.U16 [R19+UR7+0x5600], R2 ;  /* 0x0056000213007988 */ /* 0x0005e20008000407 */
[----:B0-----:R-:W-:Y:S02]  /*19a0*/  PRMT R3, R62, 0x7632, R3 ;  /* 0x000076323e037816 */ /* 0x001fe40000000003 */
[----:B------:R-:W-:Y:S02]  /*19b0*/  F2FP.F16.E4M3.UNPACK_B R72, R72 ;  /* 0x00000048ff48723e */ /* 0x000fe400020006ff */
[----:B-1----:R-:W-:Y:S02]  /*19c0*/  PRMT R0, R64, 0x7632, R0 ;  /* 0x0000763240007816 */ /* 0x002fe40000000000 */
[----:B------:R-:W-:Y:S02]  /*19d0*/  F2FP.F16.E4M3.UNPACK_B R74, R74 ;  /* 0x0000004aff4a723e */ /* 0x000fe400020006ff */
[----:B--2---:R-:W-:Y:S01]  /*19e0*/  PRMT R2, R66, 0x7632, R2 ;  /* 0x0000763242027816 */ /* 0x004fe20000000002 */
[----:B------:R0:W-:Y:S01]  /*19f0*/  STS.U16 [R19+UR7+0x4e00], R4 ;  /* 0x004e000413007988 */ /* 0x0001e20008000407 */
[----:B------:R-:W-:-:S03]  /*1a00*/  PRMT R8, R15, 0x7632, R8 ;  /* 0x000076320f087816 */ /* 0x000fc60000000008 */
[----:B------:R1:W-:Y:S04]  /*1a10*/  STS.U16 [R19+UR7+0x5a00], R3 ;  /* 0x005a000313007988 */ /* 0x0003e80008000407 */
[----:B------:R2:W-:Y:S01]  /*1a20*/  STS.U16 [R19+UR7+0x5e00], R0 ;  /* 0x005e000013007988 */ /* 0x0005e20008000407 */
[----:B0-----:R-:W-:-:S03]  /*1a30*/  PRMT R4, R72, 0x7632, R4 ;  /* 0x0000763248047816 */ /* 0x001fc60000000004 */
[----:B------:R0:W-:Y:S01]  /*1a40*/  STS.U16 [R19+UR7+0x6200], R2 ;  /* 0x0062000213007988 */ /* 0x0001e20008000407 */
[----:B-1----:R-:W-:Y:S02]  /*1a50*/  PRMT R3, R68, 0x7632, R3 ;  /* 0x0000763244037816 */ /* 0x002fe40000000003 */
[----:B--2---:R-:W-:Y:S02]  /*1a60*/  PRMT R0, R70, 0x7632, R0 ;  /* 0x0000763246007816 */ /* 0x004fe40000000000 */
[----:B0-----:R-:W-:Y:S01]  /*1a70*/  PRMT R2, R74, 0x7632, R2 ;  /* 0x000076324a027816 */ /* 0x001fe20000000002 */
[----:B------:R0:W-:Y:S01]  /*1a80*/  STS.U16 [R19+UR7+0x400], R5 ;  /* 0x0004000513007988 */ /* 0x0001e20008000407 */
[----:B------:R-:W-:Y:S01]  /*1a90*/  IMAD.MOV.U32 R10, RZ, RZ, 0x3f800000 ;  /* 0x3f800000ff0a7424 */ /* 0x000fe200078e00ff */
[----:B------:R-:W-:Y:S01]  /*1aa0*/  CS2R R100, SRZ ;  /* 0x0000000000647805 */ /* 0x000fe2000001ff00 */
[----:B------:R-:W-:Y:S01]  /*1ab0*/  IMAD.MOV.U32 R12, RZ, RZ, 0x3f800000 ;  /* 0x3f800000ff0c7424 */ /* 0x000fe200078e00ff */
[----:B------:R-:W-:Y:S01]  /*1ac0*/  STS.U16 [R19+UR7+0xc00], R9 ;  /* 0x000c000913007988 */ /* 0x000fe20008000407 */
[----:B------:R-:W-:Y:S01]  /*1ad0*/  IMAD.MOV.U32 R18, RZ, RZ, 0x3f800000 ;  /* 0x3f800000ff127424 */ /* 0x000fe200078e00ff */
[----:B------:R-:W-:-:S02]  /*1ae0*/  CS2R R102, SRZ ;  /* 0x0000000000667805 */ /* 0x000fc4000001ff00 */
[----:B------:R-:W-:Y:S01]  /*1af0*/  CS2R R80, SRZ ;  /* 0x0000000000507805 */ /* 0x000fe2000001ff00 */
[----:B------:R1:W-:Y:S01]  /*1b00*/  STS.U16 [R19+UR7+0x3c00], R48 ;  /* 0x003c003013007988 */ /* 0x0003e20008000407 */
[----:B------:R-:W-:Y:S01]  /*1b10*/  CS2R R82, SRZ ;  /* 0x0000000000527805 */ /* 0x000fe2000001ff00 */
[----:B0-----:R-:W-:Y:S01]  /*1b20*/  IMAD.MOV.U32 R5, RZ, RZ, -0x800000 ;  /* 0xff800000ff057424 */ /* 0x001fe200078e00ff */
[----:B------:R-:W-:Y:S01]  /*1b30*/  CS2R R92, SRZ ;  /* 0x00000000005c7805 */ /* 0x000fe2000001ff00 */
[----:B------:R0:W-:Y:S01]  /*1b40*/  STS.U16 [R19+UR7+0x4000], R50 ;  /* 0x0040003213007988 */ /* 0x0001e20008000407 */
[----:B------:R-:W-:Y:S02]  /*1b50*/  CS2R R94, SRZ ;  /* 0x00000000005e7805 */ /* 0x000fe4000001ff00 */
[----:B------:R-:W-:Y:S02]  /*1b60*/  CS2R R76, SRZ ;  /* 0x00000000004c7805 */ /* 0x000fe4000001ff00 */
[----:B------:R-:W-:Y:S01]  /*1b70*/  CS2R R78, SRZ ;  /* 0x00000000004e7805 */ /* 0x000fe2000001ff00 */
[----:B------:R2:W-:Y:S01]  /*1b80*/  STS.U16 [R19+UR7+0x4400], R52 ;  /* 0x0044003413007988 */ /* 0x0005e20008000407 */
[----:B------:R-:W-:-:S02]  /*1b90*/  CS2R R104, SRZ ;  /* 0x0000000000687805 */ /* 0x000fc4000001ff00 */
[----:B-1----:R-:W-:Y:S02]  /*1ba0*/  CS2R R48, SRZ ;  /* 0x0000000000307805 */ /* 0x002fe4000001ff00 */
[----:B------:R-:W-:Y:S01]  /*1bb0*/  CS2R R106, SRZ ;  /* 0x00000000006a7805 */ /* 0x000fe2000001ff00 */
[----:B------:R1:W-:Y:S01]  /*1bc0*/  STS.U16 [R19+UR7+0x4800], R54 ;  /* 0x0048003613007988 */ /* 0x0003e20008000407 */
[----:B------:R-:W-:Y:S02]  /*1bd0*/  CS2R R96, SRZ ;  /* 0x0000000000607805 */ /* 0x000fe4000001ff00 */
[----:B0-----:R-:W-:Y:S02]  /*1be0*/  CS2R R50, SRZ ;  /* 0x0000000000327805 */ /* 0x001fe4000001ff00 */
[----:B------:R-:W-:Y:S01]  /*1bf0*/  CS2R R98, SRZ ;  /* 0x0000000000627805 */ /* 0x000fe2000001ff00 */
[----:B------:R0:W-:Y:S01]  /*1c00*/  STS.U16 [R19+UR7+0x4c00], R56 ;  /* 0x004c003813007988 */ /* 0x0001e20008000407 */
[----:B------:R-:W-:-:S02]  /*1c10*/  CS2R R84, SRZ ;  /* 0x0000000000547805 */ /* 0x000fc4000001ff00 */
[----:B--2---:R-:W-:Y:S02]  /*1c20*/  CS2R R52, SRZ ;  /* 0x0000000000347805 */ /* 0x004fe4000001ff00 */
[----:B------:R-:W-:Y:S01]  /*1c30*/  CS2R R86, SRZ ;  /* 0x0000000000567805 */ /* 0x000fe2000001ff00 */
[----:B------:R2:W-:Y:S01]  /*1c40*/  STS.U16 [R19+UR7+0x5000], R58 ;  /* 0x0050003a13007988 */ /* 0x0005e20008000407 */
[----:B------:R-:W-:Y:S02]  /*1c50*/  CS2R R108, SRZ ;  /* 0x00000000006c7805 */ /* 0x000fe4000001ff00 */
[----:B-1----:R-:W-:Y:S02]  /*1c60*/  CS2R R54, SRZ ;  /* 0x0000000000367805 */ /* 0x002fe4000001ff00 */
[----:B------:R-:W-:Y:S01]  /*1c70*/  CS2R R110, SRZ ;  /* 0x00000000006e7805 */ /* 0x000fe2000001ff00 */
[----:B------:R1:W-:Y:S01]  /*1c80*/  STS.U16 [R19+UR7+0x5400], R60 ;  /* 0x0054003c13007988 */ /* 0x0003e20008000407 */
[----:B------:R-:W-:-:S02]  /*1c90*/  CS2R R88, SRZ ;  /* 0x0000000000587805 */ /* 0x000fc4000001ff00 */
[----:B0-----:R-:W-:Y:S02]  /*1ca0*/  CS2R R56, SRZ ;  /* 0x0000000000387805 */ /* 0x001fe4000001ff00 */
[----:B------:R-:W-:Y:S01]  /*1cb0*/  CS2R R90, SRZ ;  /* 0x00000000005a7805 */ /* 0x000fe2000001ff00 */
[----:B------:R0:W-:Y:S01]  /*1cc0*/  STS.U16 [R19+UR7+0x5800], R62 ;  /* 0x0058003e13007988 */ /* 0x0001e20008000407 */
[----:B------:R-:W-:Y:S02]  /*1cd0*/  LOP3.LUT R9, R135, 0x3, RZ, 0xc0, !PT ;  /* 0x0000000387097812 */ /* 0x000fe400078ec0ff */
[----:B--2---:R-:W-:Y:S01]  /*1ce0*/  CS2R R58, SRZ ;  /* 0x00000000003a7805 */ /* 0x004fe2000001ff00 */
[----:B------:R2:W-:Y:S01]  /*1cf0*/  STS.U16 [R19+UR7+0x5c00], R64 ;  /* 0x005c004013007988 */ /* 0x0005e20008000407 */
[----:B-1----:R-:W-:-:S03]  /*1d00*/  CS2R R60, SRZ ;  /* 0x00000000003c7805 */ /* 0x002fc6000001ff00 */
[----:B------:R1:W-:Y:S01]  /*1d10*/  STS.U16 [R19+UR7+0x6000], R66 ;  /* 0x0060004213007988 */ /* 0x0003e20008000407 */
[----:B0-----:R-:W-:-:S03]  /*1d20*/  CS2R R62, SRZ ;  /* 0x00000000003e7805 */ /* 0x001fc6000001ff00 */
[----:B------:R0:W-:Y:S01]  /*1d30*/  STS.U16 [R19+UR7+0x6400], R68 ;  /* 0x0064004413007988 */ /* 0x0001e20008000407 */
[----:B--2---:R-:W-:-:S03]  /*1d40*/  CS2R R64, SRZ ;  /* 0x0000000000407805 */ /* 0x004fc6000001ff00 */
[----:B------:R2:W-:Y:S01]  /*1d50*/  STS.U16 [R19+UR7+0x6600], R3 ;  /* 0x0066000313007988 */ /* 0x0005e20008000407 */
[----:B-1----:R-:W-:-:S03]  /*1d60*/  CS2R R66, SRZ ;  /* 0x0000000000427805 */ /* 0x002fc6000001ff00 */
[----:B------:R1:W-:Y:S01]  /*1d70*/  STS.U16 [R19+UR7+0x6800], R70 ;  /* 0x0068004613007988 */ /* 0x0003e20008000407 */
[----:B0-----:R-:W-:-:S03]  /*1d80*/  CS2R R68, SRZ ;  /* 0x0000000000447805 */ /* 0x001fc6000001ff00 */
[----:B------:R0:W-:Y:S01]  /*1d90*/  STS.U16 [R19+UR7+0x6a00], R0 ;  /* 0x006a000013007988 */ /* 0x0001e20008000407 */
[----:B--2---:R-:W-:-:S03]  /*1da0*/  IMAD.MOV.U32 R3, RZ, RZ, -0x800000 ;  /* 0xff800000ff037424 */ /* 0x004fc600078e00ff */
[----:B------:R2:W-:Y:S01]  /*1db0*/  STS.U16 [R19+UR7+0x6c00], R72 ;  /* 0x006c004813007988 */ /* 0x0005e20008000407 */
[----:B-1----:R-:W-:-:S03]  /*1dc0*/  CS2R R70, SRZ ;  /* 0x0000000000467805 */ /* 0x002fc6000001ff00 */
[----:B------:R1:W-:Y:S01]  /*1dd0*/  STS.U16 [R19+UR7+0x6e00], R4 ;  /* 0x006e000413007988 */ /* 0x0003e20008000407 */
[----:B0-----:R-:W-:-:S03]  /*1de0*/  IMAD.MOV.U32 R0, RZ, RZ, 0x3f800000 ;  /* 0x3f800000ff007424 */ /* 0x001fc600078e00ff */
[----:B------:R0:W-:Y:S01]  /*1df0*/  STS.U16 [R19+UR7+0x7000], R74 ;  /* 0x0070004a13007988 */ /* 0x0001e20008000407 */
[----:B--2---:R-:W-:-:S03]  /*1e00*/  CS2R R72, SRZ ;  /* 0x0000000000487805 */ /* 0x004fc6000001ff00 */
[----:B------:R2:W-:Y:S01]  /*1e10*/  STS.U16 [R19+UR7+0x7200], R2 ;  /* 0x0072000213007988 */ /* 0x0005e20008000407 */
[----:B-1----:R-:W-:-:S03]  /*1e20*/  IMAD.MOV.U32 R4, RZ, RZ, -0x800000 ;  /* 0xff800000ff047424 */ /* 0x002fc600078e00ff */
[----:B------:R1:W-:Y:S01]  /*1e30*/  STS.U16 [R19+UR7+0x7e00], R8 ;  /* 0x007e000813007988 */ /* 0x0003e20008000407 */
[----:B0-----:R-:W-:Y:S01]  /*1e40*/  CS2R R74, SRZ ;  /* 0x00000000004a7805 */ /* 0x001fe2000001ff00 */
[----:B--2---:R-:W-:Y:S01]  /*1e50*/  IMAD.MOV.U32 R2, RZ, RZ, -0x800000 ;  /* 0xff800000ff027424 */ /* 0x004fe200078e00ff */
[----:B-1----:R-:W-:Y:S01]  /*1e60*/  LOP3.LUT R8, R135, 0x3f, RZ, 0xc0, !PT ;  /* 0x0000003f87087812 */ /* 0x002fe200078ec0ff */
[----:B------:R-:W-:Y:S06]  /*1e70*/  @!P0 BRA `(.L_x_0) ;  /* 0x000000f8009c8947 */ /* 0x000fec0003800000 */
[----:B------:R-:W0:Y:S01]  /*1e80*/  LDC R4, c[0x0][0x268] ;  /* 0x00009a00ff047b82 */ /* 0x000e220000000800 */
[--C-:B------:R-:W-:Y:S01]  /*1e90*/  SHF.R.U32.HI R2, RZ, 0x6, R135.reuse ;  /* 0x00000006ff027819 */ /* 0x100fe20000011687 */
[----:B------:R-:W-:Y:S01]  /*1ea0*/  ULDC.64 UR4, c[0x0][0x260] ;  /* 0x0000980000047ab9 */ /* 0x000fe20000000a00 */
[----:B------:R-:W-:Y:S01]  /*1eb0*/  SHF.R.U32.HI R0, RZ, 0x2, R135 ;  /* 0x00000002ff007819 */ /* 0x000fe20000011687 */
[----:B------:R-:W-:Y:S01]  /*1ec0*/  IMAD R3, R8, UR5, RZ ;  /* 0x0000000508037c24 */ /* 0x000fe2000f8e02ff */
[----:B------:R-:W-:Y:S01]  /*1ed0*/  SGXT.U32 R2, R2, 0x2 ;  /* 0x000000020202781a */ /* 0x000fe20000000000 */
[----:B------:R-:W-:Y:S01]  /*1ee0*/  UIMAD UR4, UR13, UR4, URZ ;  /* 0x000000040d0472a4 */ /* 0x000fe2000f8e023f */
[----:B------:R-:W-:Y:S01]  /*1ef0*/  SGXT.U32 R0, R0, 0x3 ;  /* 0x000000030000781a */ /* 0x000fe20000000000 */
[----:B------:R-:W1:Y:S01]  /*1f00*/  LDC.64 R6, c[0x0][0x250] ;  /* 0x00009400ff067b82 */ /* 0x000e620000000a00 */
[----:B------:R-:W-:Y:S01]  /*1f10*/  ISETP.NE.U32.AND P0, PT, R9, RZ, PT ;  /* 0x000000ff0900720c */ /* 0x000fe20003f05070 */
[----:B------:R-:W-:Y:S01]  /*1f20*/  USHF.R.S32.HI UR5, URZ, 0x1f, UR4 ;  /* 0x0000001f3f057899 */ /* 0x000fe20008011404 */
[----:B------:R-:W-:Y:S01]  /*1f30*/  LOP3.LUT R227, R0, R219, RZ, 0xfc, !PT ;  /* 0x000000db00e37212 */ /* 0x000fe200078efcff */
[----:B------:R-:W-:Y:S01]  /*1f40*/  UMOV UR6, URZ ;  /* 0x0000003f00067c82 */ /* 0x000fe20008000000 */
[C-C-:B------:R-:W-:Y:S01]  /*1f50*/  LOP3.LUT R225, R219.reuse, 0x8, R0.reuse, 0xfe, !PT ;  /* 0x00000008dbe17812 */ /* 0x140fe200078efe00 */
[----:B------:R-:W-:Y:S01]  /*1f60*/  ULDC UR14, c[0x0][0x238] ;  /* 0x00008e00000e7ab9 */ /* 0x000fe20000000800 */
[C-C-:B------:R-:W-:Y:S01]  /*1f70*/  LOP3.LUT R221, R219.reuse, 0x10, R0.reuse, 0xfe, !PT ;  /* 0x00000010dbdd7812 */ /* 0x140fe200078efe00 */
[----:B------:R-:W2:Y:S01]  /*1f80*/  LDC R16, c[0x0][0x258] ;  /* 0x00009600ff107b82 */ /* 0x000ea20000000800 */
[----:B------:R-:W-:Y:S01]  /*1f90*/  LOP3.LUT R219, R219, 0x18, R0, 0xfe, !PT ;  /* 0x00000018dbdb7812 */ /* 0x000fe200078efe00 */
[----:B------:R-:W-:Y:S01]  /*1fa0*/  ULDC UR15, c[0x0][0x264] ;  /* 0x00009900000f7ab9 */ /* 0x000fe20000000800 */
[----:B------:R-:W-:Y:S01]  /*1fb0*/  SHF.R.S32.HI R0, RZ, 0x1f, R3 ;  /* 0x0000001fff007819 */ /* 0x000fe20000011403 */
[----:B------:R-:W-:Y:S01]  /*1fc0*/  ULDC UR16, c[0x0][0x254] ;  /* 0x0000950000107ab9 */ /* 0x000fe20000000800 */
[----:B------:R-:W-:-:S03]  /*1fd0*/  ULDC UR17, c[0x0][0x254] ;  /* 0x0000950000117ab9 */ /* 0x000fc60000000800 */
[----:B------:R-:W3:Y:S01]  /*1fe0*/  LDC.64 R14, c[0x0][0x218] ;  /* 0x00008600ff0e7b82 */ /* 0x000ee20000000a00 */
[----:B0-----:R-:W-:-:S04]  /*1ff0*/  IMAD R5, R2, R4, RZ ;  /* 0x0000000402057224 */ /* 0x001fc800078e02ff */
[----:B------:R-:W-:-:S03]  /*2000*/  IMAD R27, R4, 0x4, R5 ;  /* 0x00000004041b7824 */ /* 0x000fc600078e0205 */
[----:B------:R-:W0:Y:S01]  /*2010*/  LDC R8, c[0x0][0x268] ;  /* 0x00009a00ff087b82 */ /* 0x000e220000000800 */
[----:B-1----:R-:W-:Y:S01]  /*2020*/  IMAD R6, R6, UR13, RZ ;  /* 0x0000000d06067c24 */ /* 0x002fe2000f8e02ff */
[----:B------:R-:W-:Y:S01]  /*2030*/  SHF.R.S32.HI R231, RZ, 0x1f, R7 ;  /* 0x0000001fffe77819 */ /* 0x000fe20000011407 */
[C---:B------:R-:W-:Y:S02]  /*2040*/  IMAD R29, R4.reuse, 0x4, R27 ;  /* 0x00000004041d7824 */ /* 0x040fe400078e021b */
[----:B------:R-:W-:Y:S02]  /*2050*/  IMAD.SHL.U32 R235, R7, 0x2, RZ ;  /* 0x0000000207eb7824 */ /* 0x000fe400078e00ff */
[C---:B------:R-:W-:Y:S01]  /*2060*/  IMAD R31, R4.reuse, 0x4, R29 ;  /* 0x00000004041f7824 */ /* 0x040fe200078e021d */
[----:B------:R-:W1:Y:S01]  /*2070*/  LDC.64 R18, c[0x0][0x220] ;  /* 0x00008800ff127b82 */ /* 0x000e620000000a00 */
[----:B--2---:R-:W-:Y:S02]  /*2080*/  IMAD R11, R11, R16, RZ ;  /* 0x000000100b0b7224 */ /* 0x004fe400078e02ff */
[----:B------:R-:W-:-:S02]  /*2090*/  IMAD R33, R4, 0x4, R31 ;  /* 0x0000000404217824 */ /* 0x000fc400078e021f */
[----:B------:R-:W-:Y:S02]  /*20a0*/  IMAD R16, R16, 0x100, R11 ;  /* 0x0000010010107824 */ /* 0x000fe400078e020b */
[----:B------:R-:W-:Y:S01]  /*20b0*/  IMAD R35, R4, 0x4, R33 ;  /* 0x0000000404237824 */ /* 0x000fe200078e0221 */
[----:B------:R-:W2:Y:S01]  /*20c0*/  LDC R10, c[0x0][0x268] ;  /* 0x00009a00ff0a7b82 */ /* 0x000ea20000000800 */
[----:B---3--:R-:W-:Y:S01]  /*20d0*/  IADD3 R14, P1, R6, R14, RZ ;  /* 0x0000000e060e7210 */ /* 0x008fe20007f3e0ff */
[C---:B------:R-:W-:Y:S02]  /*20e0*/  IMAD R239, R7.reuse, 0x3, RZ ;  /* 0x0000000307ef7824 */ /* 0x040fe400078e02ff */
[----:B------:R-:W-:Y:S01]  /*20f0*/  IMAD R37, R4, 0x4, R35 ;  /* 0x0000000404257824 */ /* 0x000fe200078e0223 */
[----:B------:R-:W-:Y:S01]  /*2100*/  LEA.HI.X.SX32 R2, R6, R15, 0x1, P1 ;  /* 0x0000000f06027211 */ /* 0x000fe200008f0eff */
[----:B------:R-:W-:Y:S01]  /*2110*/  IMAD.SHL.U32 R243, R7, 0x4, RZ ;  /* 0x0000000407f37824 */ /* 0x000fe200078e00ff */
[CC--:B------:R-:W-:Y:S01]  /*2120*/  IADD3 R13, P1, R11.reuse, R14.reuse, RZ ;  /* 0x0000000e0b0d7210 */ /* 0x0c0fe20007f3e0ff */
[----:B------:R-:W3:Y:S01]  /*2130*/  LDC R12, c[0x0][0x268] ;  /* 0x00009a00ff0c7b82 */ /* 0x000ee20000000800 */
[----:B------:R-:W-:Y:S01]  /*2140*/  IADD3 R14, P2, R16, R14, RZ ;  /* 0x0000000e100e7210 */ /* 0x000fe20007f5e0ff */
[----:B0-----:R-:W-:Y:S01]  /*2150*/  IMAD R39, R8, 0x4, R37 ;  /* 0x0000000408277824 */ /* 0x001fe200078e0225 */
[-C--:B------:R-:W-:Y:S01]  /*2160*/  LEA.HI.X.SX32 R15, R11, R2.reuse, 0x1, P1 ;  /* 0x000000020b0f7211 */ /* 0x080fe200008f0eff */
[C---:B------:R-:W-:Y:S01]  /*2170*/  IMAD R247, R7.reuse, 0x5, RZ ;  /* 0x0000000507f77824 */ /* 0x040fe200078e02ff */
[----:B------:R-:W-:Y:S01]  /*2180*/  LEA.HI.X.SX32 R16, R16, R2, 0x1, P2 ;  /* 0x0000000210107211 */ /* 0x000fe200010f0eff */
[----:B------:R-:W-:Y:S01]  /*2190*/  IMAD R249, R7, 0x6, RZ ;  /* 0x0000000607f97824 */ /* 0x000fe200078e02ff */
[----:B------:R-:W-:Y:S01]  /*21a0*/  IADD3 RZ, P5, R239, R13, RZ ;  /* 0x0000000defff7210 */ /* 0x000fe20007fbe0ff */
[----:B------:R-:W0:Y:S01]  /*21b0*/  LDC R20, c[0x0][0x268] ;  /* 0x00009a00ff147b82 */ /* 0x000e220000000800 */
[----:B-1----:R-:W-:Y:S01]  /*21c0*/  IADD3 R6, P3, P4, R3, UR4, R18 ;  /* 0x0000000403067c10 */ /* 0x002fe2000fc7e012 */
[----:B------:R-:W-:Y:S01]  /*21d0*/  IMAD R251, R7, 0x7, RZ ;  /* 0x0000000707fb7824 */ /* 0x000fe200078e02ff */
[----:B------:R-:W-:Y:S01]  /*21e0*/  IADD3 RZ, P6, R14, R7, RZ ;  /* 0x000000070eff7210 */ /* 0x000fe20007fde0ff */
[----:B------:R-:W-:Y:S01]  /*21f0*/  UMOV UR4, URZ ;  /* 0x0000003f00047c82 */ /* 0x000fe20008000000 */
[----:B------:R-:W-:Y:S01]  /*2200*/  IADD3.X R0, R0, UR5, R19, P3, P4 ;  /* 0x0000000500007c10 */ /* 0x000fe20009fe8413 */
[----:B------:R-:W-:Y:S01]  /*2210*/  UMOV UR5, URZ ;  /* 0x0000003f00057c82 */ /* 0x000fe20008000000 */
[-C--:B------:R-:W-:Y:S01]  /*2220*/  IADD3 R191, P1, R5, R6.reuse, RZ ;  /* 0x0000000605bf7210 */ /* 0x080fe20007f3e0ff */
[----:B------:R-:W1:Y:S01]  /*2230*/  LDC R22, c[0x0][0x268] ;  /* 0x00009a00ff167b82 */ /* 0x000e620000000800 */
[----:B--2---:R-:W-:Y:S01]  /*2240*/  IMAD R41, R10, 0x4, R39 ;  /* 0x000000040a297824 */ /* 0x004fe200078e0227 */
[----:B------:R-:W-:-:S02]  /*2250*/  IADD3 R199, P2, R29, R6, RZ ;  /* 0x000000061dc77210 */ /* 0x000fc40007f5e0ff */
[----:B------:R-:W-:Y:S02]  /*2260*/  LEA.HI.X.SX32 R5, R5, R0, 0x1, P1 ;  /* 0x0000000005057211 */ /* 0x000fe400008f0eff */
[-C--:B------:R-:W-:Y:S02]  /*2270*/  IADD3 R193, P1, R27, R6.reuse, RZ ;  /* 0x000000061bc17210 */ /* 0x080fe40007f3e0ff */
[----:B------:R-:W2:Y:S01]  /*2280*/  LDC R2, c[0x0][0x268] ;  /* 0x00009a00ff027b82 */ /* 0x000ea20000000800 */
[----:B---3--:R-:W-:Y:S01]  /*2290*/  IMAD R55, R12, 0x4, R41 ;  /* 0x000000040c377824 */ /* 0x008fe200078e0229 */
[----:B------:R-:W-:Y:S01]  /*22a0*/  IADD3 R201, P3, R31, R6, RZ ;  /* 0x000000061fc97210 */ /* 0x000fe20007f7e0ff */
[----:B------:R3:W-:Y:S01]  /*22b0*/  STL [R1+0x378], R5 ;  /* 0x0003780501007387 */ /* 0x0007e20000100800 */
[-C--:B------:R-:W-:Y:S02]  /*22c0*/  LEA.HI.X.SX32 R47, R27, R0.reuse, 0x1, P1 ;  /* 0x000000001b2f7211 */ /* 0x080fe400008f0eff */
[----:B------:R-:W-:-:S02]  /*22d0*/  LEA.HI.X.SX32 R27, R29, R0, 0x1, P2 ;  /* 0x000000001d1b7211 */ /* 0x000fc400010f0eff */
[----:B------:R-:W4:Y:S01]  /*22e0*/  LDC R4, c[0x0][0x268] ;  /* 0x00009a00ff047b82 */ /* 0x000f220000000800 */
[----:B0-----:R-:W-:Y:S01]  /*22f0*/  IMAD R57, R20, 0x4, R55 ;  /* 0x0000000414397824 */ /* 0x001fe200078e0237 */
[-C--:B------:R-:W-:Y:S01]  /*2300*/  IADD3 R203, P1, R33, R6.reuse, RZ ;  /* 0x0000000621cb7210 */ /* 0x080fe20007f3e0ff */
[----:B------:R-:W-:Y:S01]  /*2310*/  STL [R1+0x37c], R47 ;  /* 0x00037c2f01007387 */ /* 0x000fe20000100800 */
[----:B------:R-:W-:Y:S02]  /*2320*/  IADD3 R205, P2, R35, R6, RZ ;  /* 0x0000000623cd7210 */ /* 0x000fe40007f5e0ff */
[----:B---3--:R-:W-:Y:S01]  /*2330*/  LEA.HI.X.SX32 R5, R31, R0, 0x1, P3 ;  /* 0x000000001f057211 */ /* 0x008fe200018f0eff */
[----:B------:R0:W-:Y:S01]  /*2340*/  STL [R1+0x380], R27 ;  /* 0x0003801b01007387 */ /* 0x0001e20000100800 */
[----:B------:R-:W3:Y:S01]  /*2350*/  LDC R18, c[0x0][0x268] ;  /* 0x00009a00ff127b82 */ /* 0x000ee20000000800 */
[----:B-1----:R-:W-:Y:S01]  /*2360*/  IMAD R59, R22, 0x4, R57 ;  /* 0x00000004163b7824 */ /* 0x002fe200078e0239 */
[----:B------:R-:W-:Y:S01]  /*2370*/  IADD3 R207, P3, R37, R6, RZ ;  /* 0x0000000625cf7210 */ /* 0x000fe20007f7e0ff */
[----:B------:R1:W-:Y:S01]  /*2380*/  STL [R1+0x384], R5 ;  /* 0x0003840501007387 */ /* 0x0003e20000100800 */
[----:B------:R-:W-:-:S02]  /*2390*/  LEA.HI.X.SX32 R29, R33, R0, 0x1, P1 ;  /* 0x00000000211d7211 */ /* 0x000fc400008f0eff */
[----:B------:R-:W-:Y:S02]  /*23a0*/  IADD3 R209, P1, R39, R6, RZ ;  /* 0x0000000627d17210 */ /* 0x000fe40007f3e0ff */
[----:B------:R-:W5:Y:S01]  /*23b0*/  LDC R24, c[0x0][0x268] ;  /* 0x00009a00ff187b82 */ /* 0x000f620000000800 */
[----:B--2---:R-:W-:Y:S01]  /*23c0*/  IMAD R61, R2, 0x4, R59 ;  /* 0x00000004023d7824 */ /* 0x004fe200078e023b */
[----:B0-----:R-:W-:Y:S01]  /*23d0*/  LEA.HI.X.SX32 R27, R35, R0, 0x1, P2 ;  /* 0x00000000231b7211 */ /* 0x001fe200010f0eff */
[----:B------:R0:W-:Y:S01]  /*23e0*/  STL [R1+0x388], R29 ;  /* 0x0003881d01007387 */ /* 0x0001e20000100800 */
[----:B------:R-:W-:Y:S02]  /*23f0*/  IADD3 R211, P2, R41, R6, RZ ;  /* 0x0000000629d37210 */ /* 0x000fe40007f5e0ff */
[----:B-1----:R-:W-:Y:S01]  /*2400*/  LEA.HI.X.SX32 R5, R37, R0, 0x1, P3 ;  /* 0x0000000025057211 */ /* 0x002fe200018f0eff */
[----:B------:R1:W-:Y:S01]  /*2410*/  STL [R1+0x38c], R27 ;  /* 0x00038c1b01007387 */ /* 0x0003e20000100800 */
[----:B------:R-:W2:Y:S01]  /*2420*/  LDC R8, c[0x0][0x268] ;  /* 0x00009a00ff087b82 */ /* 0x000ea20000000800 */
[----:B----4-:R-:W-:Y:S01]  /*2430*/  IMAD R71, R4, 0x4, R61 ;  /* 0x0000000404477824 */ /* 0x010fe200078e023d */
[----:B------:R-:W-:Y:S01]  /*2440*/  IADD3 R213, P3, R55, R6, RZ ;  /* 0x0000000637d57210 */ /* 0x000fe20007f7e0ff */
[----:B------:R4:W-:Y:S01]  /*2450*/  STL [R1+0x390], R5 ;  /* 0x0003900501007387 */ /* 0x0009e20000100800 */
[----:B0-----:R-:W-:-:S02]  /*2460*/  LEA.HI.X.SX32 R29, R39, R0, 0x1, P1 ;  /* 0x00000000271d7211 */ /* 0x001fc400008f0eff */
[----:B------:R-:W-:Y:S02]  /*2470*/  IADD3 R215, P1, R57, R6, RZ ;  /* 0x0000000639d77210 */ /* 0x000fe40007f3e0ff */
[----:B------:R-:W0:Y:S01]  /*2480*/  LDC R26, c[0x0][0x268] ;  /* 0x00009a00ff1a7b82 */ /* 0x000e220000000800 */
[----:B---3--:R-:W-:Y:S01]  /*2490*/  IMAD R73, R18, 0x4, R71 ;  /* 0x0000000412497824 */ /* 0x008fe200078e0247 */
[----:B-1----:R-:W-:Y:S01]  /*24a0*/  LEA.HI.X.SX32 R27, R41, R0, 0x1, P2 ;  /* 0x00000000291b7211 */ /* 0x002fe200010f0eff */
[----:B------:R1:W-:Y:S01]  /*24b0*/  STL [R1+0x394], R29 ;  /* 0x0003941d01007387 */ /* 0x0003e20000100800 */
[----:B------:R-:W-:Y:S02]  /*24c0*/  IADD3 R217, P2, R59, R6, RZ ;  /* 0x000000063bd97210 */ /* 0x000fe40007f5e0ff */
[----:B----4-:R-:W-:Y:S01]  /*24d0*/  LEA.HI.X.SX32 R5, R55, R0, 0x1, P3 ;  /* 0x0000000037057211 */ /* 0x010fe200018f0eff */
[----:B------:R3:W-:Y:S01]  /*24e0*/  STL [R1+0x398], R27 ;  /* 0x0003981b01007387 */ /* 0x0007e20000100800 */
[----:B------:R-:W4:Y:S01]  /*24f0*/  LDC R28, c[0x0][0x268] ;  /* 0x00009a00ff1c7b82 */ /* 0x000f220000000800 */
[----:B-----5:R-:W-:-:S02]  /*2500*/  IMAD R75, R24, 0x4, R73 ;  /* 0x00000004184b7824 */ /* 0x020fc400078e0249 */
[----:B------:R5:W-:Y:S01]  /*2510*/  STL [R1+0x39c], R5 ;  /* 0x00039c0501007387 */ /* 0x000be20000100800 */
[----:B-1----:R-:W-:-:S04]  /*2520*/  LEA.HI.X.SX32 R29, R57, R0, 0x1, P1 ;  /* 0x00000000391d7211 */ /* 0x002fc800008f0eff */
[----:B------:R-:W1:Y:S01]  /*2530*/  LDC R10, c[0x0][0x268] ;  /* 0x00009a00ff0a7b82 */ /* 0x000e620000000800 */
[----:B--2---:R-:W-:Y:S01]  /*2540*/  IMAD R77, R8, 0x4, R75 ;  /* 0x00000004084d7824 */ /* 0x004fe200078e024b */
[----:B---3--:R-:W-:Y:S02]  /*2550*/  LEA.HI.X.SX32 R27, R59, R0, 0x1, P2 ;  /* 0x000000003b1b7211 */ /* 0x008fe400010f0eff */
[----:B-----5:R-:W-:-:S04]  /*2560*/  IADD3 R5, P3, R61, R6, RZ ;  /* 0x000000063d057210 */ /* 0x020fc80007f7e0ff */
[----:B------:R-:W2:Y:S01]  /*2570*/  LDC R30, c[0x0][0x268] ;  /* 0x00009a00ff1e7b82 */ /* 0x000ea20000000800 */
[----:B0-----:R-:W-:Y:S01]  /*2580*/  IMAD R79, R26, 0x4, R77 ;  /* 0x000000041a4f7824 */ /* 0x001fe200078e024d */
[----:B------:R0:W-:Y:S04]  /*2590*/  STL [R1+0x3ac], R5 ;  /* 0x0003ac0501007387 */ /* 0x0001e80000100800 */
[----:B------:R3:W-:Y:S02]  /*25a0*/  STL [R1+0x3a0], R29 ;  /* 0x0003a01d01007387 */ /* 0x0007e40000100800 */
[----:B------:R-:W5:Y:S01]  /*25b0*/  LDC R32, c[0x0][0x268] ;  /* 0x00009a00ff207b82 */ /* 0x000f620000000800 */
[----:B----4-:R-:W-:Y:S01]  /*25c0*/  IMAD R81, R28, 0x4, R79 ;  /* 0x000000041c517824 */ /* 0x010fe200078e024f */
[----:B------:R4:W-:Y:S01]  /*25d0*/  STL [R1+0x3a4], R27 ;  /* 0x0003a41b01007387 */ /* 0x0009e20000100800 */
[----:B0-----:R-:W-:-:S05]  /*25e0*/  LEA.HI.X.SX32 R5, R61, R0, 0x1, P3 ;  /* 0x000000003d057211 */ /* 0x001fca00018f0eff */
[----:B------:R-:W0:Y:S01]  /*25f0*/  LDC R12, c[0x0][0x268] ;  /* 0x00009a00ff0c7b82 */ /* 0x000e220000000800 */
[----:B-1----:R-:W-:Y:S01]  /*2600*/  IMAD R93, R10, 0x4, R81 ;  /* 0x000000040a5d7824 */ /* 0x002fe200078e0251 */
[-C--:B---3--:R-:W-:Y:S01]  /*2610*/  IADD3 R29, P1, R71, R6.reuse, RZ ;  /* 0x00000006471d7210 */ /* 0x088fe20007f3e0ff */
[----:B------:R1:W-:Y:S01]  /*2620*/  STL [R1+0x3a8], R5 ;  /* 0x0003a80501007387 */ /* 0x0003e20000100800 */
[----:B----4-:R-:W-:-:S03]  /*2630*/  IADD3 R27, P2, R73, R6, RZ ;  /* 0x00000006491b7210 */ /* 0x010fc60007f5e0ff */
[----:B------:R3:W-:Y:S01]  /*2640*/  STL [R1+0x3b4], R29 ;  /* 0x0003b41d01007387 */ /* 0x0007e20000100800 */
[----:B------:R-:W4:Y:S01]  /*2650*/  LDC R34, c[0x0][0x268] ;  /* 0x00009a00ff227b82 */ /* 0x000f220000000800 */
[----:B--2---:R-:W-:Y:S02]  /*2660*/  IMAD R95, R30, 0x4, R93 ;  /* 0x000000041e5f7824 */ /* 0x004fe400078e025d */
[----:B------:R2:W-:Y:S01]  /*2670*/  STL [R1+0x3bc], R27 ;  /* 0x0003bc1b01007387 */ /* 0x0005e20000100800 */
[----:B-1----:R-:W-:-:S04]  /*2680*/  IADD3 R5, P3, R75, R6, RZ ;  /* 0x000000064b057210 */ /* 0x002fc80007f7e0ff */
[----:B------:R-:W1:Y:S01]  /*2690*/  LDC R36, c[0x0][0x268] ;  /* 0x00009a00ff247b82 */ /* 0x000e620000000800 */
[----:B-----5:R-:W-:Y:S01]  /*26a0*/  IMAD R97, R32, 0x4, R95 ;  /* 0x0000000420617824 */ /* 0x020fe200078e025f */
[-C--:B---3--:R-:W-:Y:S01]  /*26b0*/  LEA.HI.X.SX32 R29, R71, R0.reuse, 0x1, P1 ;  /* 0x00000000471d7211 */ /* 0x088fe200008f0eff */
[----:B------:R3:W-:Y:S01]  /*26c0*/  STL [R1+0x3c4], R5 ;  /* 0x0003c40501007387 */ /* 0x0007e20000100800 */
[----:B--2---:R-:W-:-:S03]  /*26d0*/  LEA.HI.X.SX32 R27, R73, R0, 0x1, P2 ;  /* 0x00000000491b7211 */ /* 0x004fc600010f0eff */
[----:B------:R2:W-:Y:S01]  /*26e0*/  STL [R1+0x3b0], R29 ;  /* 0x0003b01d01007387 */ /* 0x0005e20000100800 */
[----:B------:R-:W5:Y:S01]  /*26f0*/  LDC R20, c[0x0][0x268] ;  /* 0x00009a00ff147b82 */ /* 0x000f620000000800 */
[----:B0-----:R-:W-:Y:S02]  /*2700*/  IMAD R99, R12, 0x4, R97 ;  /* 0x000000040c637824 */ /* 0x001fe400078e0261 */
[----:B------:R0:W-:Y:S01]  /*2710*/  STL [R1+0x3b8], R27 ;  /* 0x0003b81b01007387 */ /* 0x0001e20000100800 */
[----:B---3--:R-:W-:-:S04]  /*2720*/  LEA.HI.X.SX32 R5, R75, R0, 0x1, P3 ;  /* 0x000000004b057211 */ /* 0x008fc800018f0eff */
[----:B------:R-:W3:Y:S01]  /*2730*/  LDC R38, c[0x0][0x268] ;  /* 0x00009a00ff267b82 */ /* 0x000ee20000000800 */
[----:B----4-:R-:W-:Y:S01]  /*2740*/  IMAD R101, R34, 0x4, R99 ;  /* 0x0000000422657824 */ /* 0x010fe200078e0263 */
[-C--:B--2---:R-:W-:Y:S01]  /*2750*/  IADD3 R29, P1, R77, R6.reuse, RZ ;  /* 0x000000064d1d7210 */ /* 0x084fe20007f3e0ff */
[----:B------:R2:W-:Y:S01]  /*2760*/  STL [R1+0x3c0], R5 ;  /* 0x0003c00501007387 */ /* 0x0005e20000100800 */
[----:B0-----:R-:W-:-:S03]  /*2770*/  IADD3 R27, P2, R79, R6, RZ ;  /* 0x000000064f1b7210 */ /* 0x001fc60007f5e0ff */
[----:B------:R0:W-:Y:S01]  /*2780*/  STL [R1+0x3cc], R29 ;  /* 0x0003cc1d01007387 */ /* 0x0001e20000100800 */
[----:B------:R-:W4:Y:S01]  /*2790*/  LDC R40, c[0x0][0x268] ;  /* 0x00009a00ff287b82 */ /* 0x000f220000000800 */
[----:B-1----:R-:W-:Y:S02]  /*27a0*/  IMAD R103, R36, 0x4, R101 ;  /* 0x0000000424677824 */ /* 0x002fe400078e0265 */
[----:B------:R1:W-:Y:S01]  /*27b0*/  STL [R1+0x3d4], R27 ;  /* 0x0003d41b01007387 */ /* 0x0003e20000100800 */
[----:B--2---:R-:W-:-:S04]  /*27c0*/  IADD3 R5, P3, R81, R6, RZ ;  /* 0x0000000651057210 */ /* 0x004fc80007f7e0ff */
[----:B------:R-:W2:Y:S01]  /*27d0*/  LDC R22, c[0x0][0x268] ;  /* 0x00009a00ff167b82 */ /* 0x000ea20000000800 */
[----:B-----5:R-:W-:Y:S01]  /*27e0*/  IMAD R105, R20, 0x4, R103 ;  /* 0x0000000414697824 */ /* 0x020fe200078e0267 */
[-C--:B0-----:R-:W-:Y:S01]  /*27f0*/  LEA.HI.X.SX32 R29, R77, R0.reuse, 0x1, P1 ;  /* 0x000000004d1d7211 */ /* 0x081fe200008f0eff */
[----:B------:R0:W-:Y:S01]  /*2800*/  STL [R1+0x3dc], R5 ;  /* 0x0003dc0501007387 */ /* 0x0001e20000100800 */
[----:B-1----:R-:W-:-:S03]  /*2810*/  LEA.HI.X.SX32 R27, R79, R0, 0x1, P2 ;  /* 0x000000004f1b7211 */ /* 0x002fc600010f0eff */
[----:B------:R1:W-:Y:S01]  /*2820*/  STL [R1+0x3c8], R29 ;  /* 0x0003c81d01007387 */ /* 0x0003e20000100800 */
[----:B------:R-:W5:Y:S01]  /*2830*/  LDC R42, c[0x0][0x268] ;  /* 0x00009a00ff2a7b82 */ /* 0x000f620000000800 */
[----:B---3--:R-:W-:Y:S02]  /*2840*/  IMAD R107, R38, 0x4, R105 ;  /* 0x00000004266b7824 */ /* 0x008fe400078e0269 */
[----:B------:R3:W-:Y:S01]  /*2850*/  STL [R1+0x3d0], R27 ;  /* 0x0003d01b01007387 */ /* 0x0007e20000100800 */
[----:B0-----:R-:W-:-:S04]  /*2860*/  LEA.HI.X.SX32 R5, R81, R0, 0x1, P3 ;  /* 0x0000000051057211 */ /* 0x001fc800018f0eff */
[----:B------:R-:W0:Y:S01]  /*2870*/  LDC R44, c[0x0][0x268] ;  /* 0x00009a00ff2c7b82 */ /* 0x000e220000000800 */
[----:B----4-:R-:W-:Y:S01]  /*2880*/  IMAD R109, R40, 0x4, R107 ;  /* 0x00000004286d7824 */ /* 0x010fe200078e026b */
[-C--:B-1----:R-:W-:Y:S01]  /*2890*/  IADD3 R29, P1, R93, R6.reuse, RZ ;  /* 0x000000065d1d7210 */ /* 0x082fe20007f3e0ff */
[----:B------:R1:W-:Y:S01]  /*28a0*/  STL [R1+0x3d8], R5 ;  /* 0x0003d80501007387 */ /* 0x0003e20000100800 */
[----:B---3--:R-:W-:-:S03]  /*28b0*/  IADD3 R27, P2, R95, R6, RZ ;  /* 0x000000065f1b7210 */ /* 0x008fc60007f5e0ff */
        /* <DEDUP_REMOVED lines=39> */
[----:B------:R-:W-:Y:S01]  /*2b30*/  IMAD R110, R7, 0x14, RZ ;  /* 0x00000014076e7824 */ /* 0x000fe200078e02ff */
[-C--:B---3--:R-:W-:Y:S02]  /*2b40*/  IADD3 R27, P2, R107, R6.reuse, RZ ;  /* 0x000000066b1b7210 */ /* 0x088fe40007f5e0ff */
[----:B------:R3:W-:Y:S01]  /*2b50*/  STL [R1+0x414], R29 ;  /* 0x0004141d01007387 */ /* 0x0007e20000100800 */
[----:B------:R-:W4:Y:S01]  /*2b60*/  LDC R116, c[0x0][0x268] ;  /* 0x00009a00ff747b82 */ /* 0x000f220000000800 */
[----:B--2---:R-:W-:Y:S02]  /*2b70*/  IMAD R127, R112, 0x4, R125 ;  /* 0x00000004707f7824 */ /* 0x004fe400078e027d */
[----:B------:R2:W-:Y:S01]  /*2b80*/  STL [R1+0x41c], R27 ;  /* 0x00041c1b01007387 */ /* 0x0005e20000100800 */
[----:B------:R-:W-:Y:S01]  /*2b90*/  IMAD R112, R7, 0x13, RZ ;  /* 0x0000001307707824 */ /* 0x000fe200078e02ff */
[----:B-1----:R-:W-:-:S03]  /*2ba0*/  IADD3 R5, P3, R109, R6, RZ ;  /* 0x000000066d057210 */ /* 0x002fc60007f7e0ff */
[----:B------:R-:W1:Y:S01]  /*2bb0*/  LDC R118, c[0x0][0x268] ;  /* 0x00009a00ff767b82 */ /* 0x000e620000000800 */
[----:B-----5:R-:W-:Y:S01]  /*2bc0*/  IMAD R129, R18, 0x4, R127 ;  /* 0x0000000412817824 */ /* 0x020fe200078e027f */
[-C--:B---3--:R-:W-:Y:S01]  /*2bd0*/  LEA.HI.X.SX32 R29, R105, R0.reuse, 0x1, P1 ;  /* 0x00000000691d7211 */ /* 0x088fe200008f0eff */
[----:B------:R3:W-:Y:S01]  /*2be0*/  STL [R1+0x424], R5 ;  /* 0x0004240501007387 */ /* 0x0007e20000100800 */
[----:B--2---:R-:W-:-:S03]  /*2bf0*/  LEA.HI.X.SX32 R27, R107, R0, 0x1, P2 ;  /* 0x000000006b1b7211 */ /* 0x004fc600010f0eff */
[----:B------:R2:W-:Y:S01]  /*2c00*/  STL [R1+0x410], R29 ;  /* 0x0004101d01007387 */ /* 0x0005e20000100800 */
[----:B------:R-:W5:Y:S01]  /*2c10*/  LDC R120, c[0x0][0x268] ;  /* 0x00009a00ff787b82 */ /* 0x000f620000000800 */
[----:B0-----:R-:W-:Y:S01]  /*2c20*/  IMAD R131, R114, 0x4, R129 ;  /* 0x0000000472837824 */ /* 0x001fe200078e0281 */
[----:B------:R-:W-:Y:S01]  /*2c30*/  SHF.R.S32.HI R107, RZ, 0x1f, R110 ;  /* 0x0000001fff6b7819 */ /* 0x000fe2000001146e */
[----:B------:R0:W-:Y:S01]  /*2c40*/  STL [R1+0x418], R27 ;  /* 0x0004181b01007387 */ /* 0x0001e20000100800 */
[----:B------:R-:W-:Y:S01]  /*2c50*/  IMAD R114, R7, 0x12, RZ ;  /* 0x0000001207727824 */ /* 0x000fe200078e02ff */
[----:B---3--:R-:W-:Y:S02]  /*2c60*/  LEA.HI.X.SX32 R5, R109, R0, 0x1, P3 ;  /* 0x000000006d057211 */ /* 0x008fe400018f0eff */
[----:B------:R-:W-:Y:S01]  /*2c70*/  SHF.R.S32.HI R109, RZ, 0x1f, R112 ;  /* 0x0000001fff6d7819 */ /* 0x000fe20000011470 */
[----:B------:R-:W3:Y:S01]  /*2c80*/  LDC R122, c[0x0][0x268] ;  /* 0x00009a00ff7a7b82 */ /* 0x000ee20000000800 */
[----:B----4-:R-:W-:Y:S01]  /*2c90*/  IMAD R133, R116, 0x4, R131 ;  /* 0x0000000474857824 */ /* 0x010fe200078e0283 */
[-C--:B--2---:R-:W-:Y:S01]  /*2ca0*/  IADD3 R29, P1, R111, R6.reuse, RZ ;  /* 0x000000066f1d7210 */ /* 0x084fe20007f3e0ff */
[----:B------:R2:W-:Y:S01]  /*2cb0*/  STL [R1+0x420], R5 ;  /* 0x0004200501007387 */ /* 0x0005e20000100800 */
[----:B------:R-:W-:Y:S01]  /*2cc0*/  IMAD R116, R7, 0x11, RZ ;  /* 0x0000001107747824 */ /* 0x000fe200078e02ff */
[----:B0-----:R-:W-:-:S02]  /*2cd0*/  IADD3 R27, P2, R113, R6, RZ ;  /* 0x00000006711b7210 */ /* 0x001fc40007f5e0ff */
[----:B------:R0:W-:Y:S01]  /*2ce0*/  STL [R1+0x42c], R29 ;  /* 0x00042c1d01007387 */ /* 0x0001e20000100800 */
[----:B------:R-:W4:Y:S01]  /*2cf0*/  LDC R124, c[0x0][0x268] ;  /* 0x00009a00ff7c7b82 */ /* 0x000f220000000800 */
[----:B-1----:R-:W-:Y:S02]  /*2d00*/  IMAD R53, R118, 0x4, R133 ;  /* 0x0000000476357824 */ /* 0x002fe400078e0285 */
[----:B------:R1:W-:Y:S01]  /*2d10*/  STL [R1+0x434], R27 ;  /* 0x0004341b01007387 */ /* 0x0003e20000100800 */
[----:B------:R-:W-:Y:S01]  /*2d20*/  IMAD.SHL.U32 R118, R7, 0x10, RZ ;  /* 0x0000001007767824 */ /* 0x000fe200078e00ff */
[----:B--2---:R-:W-:-:S03]  /*2d30*/  IADD3 R5, P3, R115, R6, RZ ;  /* 0x0000000673057210 */ /* 0x004fc60007f7e0ff */
[----:B------:R-:W2:Y:S01]  /*2d40*/  LDC R126, c[0x0][0x268] ;  /* 0x00009a00ff7e7b82 */ /* 0x000ea20000000800 */
[----:B-----5:R-:W-:Y:S01]  /*2d50*/  IMAD R69, R120, 0x4, R53 ;  /* 0x0000000478457824 */ /* 0x020fe200078e0235 */
[-C--:B0-----:R-:W-:Y:S01]  /*2d60*/  LEA.HI.X.SX32 R29, R111, R0.reuse, 0x1, P1 ;  /* 0x000000006f1d7211 */ /* 0x081fe200008f0eff */
[----:B------:R0:W-:Y:S01]  /*2d70*/  STL [R1+0x43c], R5 ;  /* 0x00043c0501007387 */ /* 0x0001e20000100800 */
[----:B------:R-:W-:Y:S01]  /*2d80*/  IMAD R120, R7, 0xf, RZ ;  /* 0x0000000f07787824 */ /* 0x000fe200078e02ff */
[----:B-1----:R-:W-:Y:S02]  /*2d90*/  LEA.HI.X.SX32 R27, R115, R0, 0x1, P3 ;  /* 0x00000000731b7211 */ /* 0x002fe400018f0eff */
[----:B------:R1:W-:Y:S01]  /*2da0*/  STL [R1+0x428], R29 ;  /* 0x0004281d01007387 */ /* 0x0003e20000100800 */
[----:B------:R-:W5:Y:S01]  /*2db0*/  LDC R128, c[0x0][0x268] ;  /* 0x00009a00ff807b82 */ /* 0x000f620000000800 */
[----:B---3--:R-:W-:Y:S01]  /*2dc0*/  IMAD R91, R122, 0x4, R69 ;  /* 0x000000047a5b7824 */ /* 0x008fe200078e0245 */
[----:B------:R-:W-:Y:S01]  /*2dd0*/  SHF.R.S32.HI R115, RZ, 0x1f, R118 ;  /* 0x0000001fff737819 */ /* 0x000fe20000011476 */
[----:B------:R-:W-:Y:S01]  /*2de0*/  IMAD R122, R7, 0xe, RZ ;  /* 0x0000000e077a7824 */ /* 0x000fe200078e02ff */
[----:B------:R-:W-:-:S02]  /*2df0*/  SHF.R.S32.HI R111, RZ, 0x1f, R114 ;  /* 0x0000001fff6f7819 */ /* 0x000fc40000011472 */
[----:B0-----:R-:W-:Y:S02]  /*2e00*/  LEA.HI.X.SX32 R5, R113, R0, 0x1, P2 ;  /* 0x0000000071057211 */ /* 0x001fe400010f0eff */
[----:B------:R-:W0:Y:S01]  /*2e10*/  LDC R130, c[0x0][0x268] ;  /* 0x00009a00ff827b82 */ /* 0x000e220000000800 */
[----:B----4-:R-:W-:Y:S01]  /*2e20*/  IMAD R51, R124, 0x4, R91 ;  /* 0x000000047c337824 */ /* 0x010fe200078e025b */
[----:B-1----:R-:W-:Y:S01]  /*2e30*/  IADD3 R29, P2, R119, R6, RZ ;  /* 0x00000006771d7210 */ /* 0x002fe20007f5e0ff */
[----:B------:R1:W-:Y:S01]  /*2e40*/  STL [R1+0x430], R5 ;  /* 0x0004300501007387 */ /* 0x0003e20000100800 */
[----:B------:R-:W-:Y:S01]  /*2e50*/  IMAD R124, R7, 0xd, RZ ;  /* 0x0000000d077c7824 */ /* 0x000fe200078e02ff */
[----:B------:R-:W-:Y:S02]  /*2e60*/  SHF.R.S32.HI R113, RZ, 0x1f, R116 ;  /* 0x0000001fff717819 */ /* 0x000fe40000011474 */
[----:B------:R3:W-:Y:S01]  /*2e70*/  STL [R1+0x438], R27 ;  /* 0x0004381b01007387 */ /* 0x0007e20000100800 */
[----:B------:R-:W4:Y:S01]  /*2e80*/  LDC R132, c[0x0][0x268] ;  /* 0x00009a00ff847b82 */ /* 0x000f220000000800 */
[----:B--2---:R-:W-:-:S02]  /*2e90*/  IMAD R67, R126, 0x4, R51 ;  /* 0x000000047e437824 */ /* 0x004fc400078e0233 */
[----:B------:R-:W-:Y:S01]  /*2ea0*/  IMAD R126, R7, 0xc, RZ ;  /* 0x0000000c077e7824 */ /* 0x000fe200078e02ff */
[----:B-1----:R-:W-:-:S04]  /*2eb0*/  IADD3 R5, P1, R117, R6, RZ ;  /* 0x0000000675057210 */ /* 0x002fc80007f3e0ff */
[----:B------:R-:W1:Y:S01]  /*2ec0*/  LDC R134, c[0x0][0x268] ;  /* 0x00009a00ff867b82 */ /* 0x000e620000000800 */
[----:B-----5:R-:W-:Y:S01]  /*2ed0*/  IMAD R89, R128, 0x4, R67 ;  /* 0x0000000480597824 */ /* 0x020fe200078e0243 */
[----:B---3--:R-:W-:Y:S01]  /*2ee0*/  IADD3 R27, P3, R121, R6, RZ ;  /* 0x00000006791b7210 */ /* 0x008fe20007f7e0ff */
[----:B------:R-:W-:Y:S01]  /*2ef0*/  STL [R1+0x444], R5 ;  /* 0x0004440501007387 */ /* 0x000fe20000100800 */
[----:B------:R-:W-:Y:S01]  /*2f00*/  LEA.HI.X.SX32 R55, R117, R0, 0x1, P1 ;  /* 0x0000000075377211 */ /* 0x000fe200008f0eff */
[C---:B------:R-:W-:Y:S01]  /*2f10*/  IMAD R128, R7.reuse, 0xb, RZ ;  /* 0x0000000b07807824 */ /* 0x040fe200078e02ff */
[----:B------:R-:W-:Y:S01]  /*2f20*/  SHF.R.S32.HI R117, RZ, 0x1f, R120 ;  /* 0x0000001fff757819 */ /* 0x000fe20000011478 */
[----:B------:R2:W-:Y:S01]  /*2f30*/  STL [R1+0x44c], R29 ;  /* 0x00044c1d01007387 */ /* 0x0005e20000100800 */
[----:B------:R-:W3:Y:S01]  /*2f40*/  LDC R136, c[0x0][0x268] ;  /* 0x00009a00ff887b82 */ /* 0x000ee20000000800 */
[----:B0-----:R-:W-:Y:S02]  /*2f50*/  IMAD R45, R130, 0x4, R89 ;  /* 0x00000004822d7824 */ /* 0x001fe400078e0259 */
[----:B------:R0:W-:Y:S01]  /*2f60*/  STL [R1+0x454], R27 ;  /* 0x0004541b01007387 */ /* 0x0001e20000100800 */
[----:B------:R-:W-:-:S03]  /*2f70*/  IMAD R130, R7, 0xa, RZ ;  /* 0x0000000a07827824 */ /* 0x000fc600078e02ff */
[----:B------:R5:W-:Y:S01]  /*2f80*/  STL [R1+0x440], R55 ;  /* 0x0004403701007387 */ /* 0x000be20000100800 */
[----:B------:R-:W3:Y:S01]  /*2f90*/  LDC R138, c[0x0][0x268] ;  /* 0x00009a00ff8a7b82 */ /* 0x000ee20000000800 */
[----:B----4-:R-:W-:Y:S01]  /*2fa0*/  IMAD R47, R132, 0x4, R45 ;  /* 0x00000004842f7824 */ /* 0x010fe200078e022d */
[-C--:B--2---:R-:W-:Y:S01]  /*2fb0*/  LEA.HI.X.SX32 R29, R119, R0.reuse, 0x1, P2 ;  /* 0x00000000771d7211 */ /* 0x084fe200010f0eff */
[----:B------:R-:W-:Y:S01]  /*2fc0*/  IMAD R132, R7, 0x9, RZ ;  /* 0x0000000907847824 */ /* 0x000fe200078e02ff */
[----:B------:R-:W-:Y:S02]  /*2fd0*/  SHF.R.S32.HI R119, RZ, 0x1f, R122 ;  /* 0x0000001fff777819 */ /* 0x000fe4000001147a */
[----:B0-----:R-:W-:Y:S01]  /*2fe0*/  LEA.HI.X.SX32 R27, R121, R0, 0x1, P3 ;  /* 0x00000000791b7211 */ /* 0x001fe200018f0eff */
[----:B------:R0:W-:Y:S01]  /*2ff0*/  STL [R1+0x448], R29 ;  /* 0x0004481d01007387 */ /* 0x0001e20000100800 */
[----:B------:R-:W2:Y:S01]  /*3000*/  LDC R140, c[0x0][0x268] ;  /* 0x00009a00ff8c7b82 */ /* 0x000ea20000000800 */
[----:B-1----:R-:W-:Y:S01]  /*3010*/  IMAD R49, R134, 0x4, R47 ;  /* 0x0000000486317824 */ /* 0x002fe200078e022f */
[----:B-----5:R-:W-:Y:S01]  /*3020*/  IADD3 R55, P1, R123, R6, RZ ;  /* 0x000000067b377210 */ /* 0x020fe20007f3e0ff */
[----:B------:R1:W-:Y:S01]  /*3030*/  STL [R1+0x450], R27 ;  /* 0x0004501b01007387 */ /* 0x0003e20000100800 */
[----:B------:R-:W-:-:S03]  /*3040*/  SHF.R.S32.HI R121, RZ, 0x1f, R124 ;  /* 0x0000001fff797819 */ /* 0x000fc6000001147c */
[----:B------:R4:W-:Y:S01]  /*3050*/  STL [R1+0x45c], R55 ;  /* 0x00045c3701007387 */ /* 0x0009e20000100800 */
[----:B------:R-:W5:Y:S01]  /*3060*/  LDC R142, c[0x0][0x268] ;  /* 0x00009a00ff8e7b82 */ /* 0x000f620000000800 */
[----:B---3--:R-:W-:Y:S01]  /*3070*/  IMAD R63, R136, 0x4, R49 ;  /* 0x00000004883f7824 */ /* 0x008fe200078e0231 */
[-C--:B0-----:R-:W-:Y:S02]  /*3080*/  IADD3 R29, P2, R125, R6.reuse, RZ ;  /* 0x000000067d1d7210 */ /* 0x081fe40007f5e0ff */
[----:B-1----:R-:W-:-:S03]  /*3090*/  IADD3 R27, P3, R127, R6, RZ ;  /* 0x000000067f1b7210 */ /* 0x002fc60007f7e0ff */
[----:B------:R0:W-:Y:S01]  /*30a0*/  STL [R1+0x464], R29 ;  /* 0x0004641d01007387 */ /* 0x0001e20000100800 */
[----:B------:R-:W1:Y:S01]  /*30b0*/  LDC R144, c[0x0][0x268] ;  /* 0x00009a00ff907b82 */ /* 0x000e620000000800 */
[----:B------:R-:W-:Y:S01]  /*30c0*/  IMAD R65, R138, 0x4, R63 ;  /* 0x000000048a417824 */ /* 0x000fe200078e023f */
[----:B----4-:R-:W-:Y:S01]  /*30d0*/  LEA.HI.X.SX32 R55, R127, R0, 0x1, P3 ;  /* 0x000000007f377211 */ /* 0x010fe200018f0eff */
[----:B------:R3:W-:Y:S01]  /*30e0*/  STL [R1+0x46c], R27 ;  /* 0x00046c1b01007387 */ /* 0x0007e20000100800 */
[----:B------:R-:W-:Y:S02]  /*30f0*/  IADD3 R71, P3, R133, R6, RZ ;  /* 0x0000000685477210 */ /* 0x000fe40007f7e0ff */
[----:B------:R-:W-:Y:S02]  /*3100*/  SHF.R.S32.HI R127, RZ, 0x1f, R130 ;  /* 0x0000001fff7f7819 */ /* 0x000fe40000011482 */
[----:B------:R-:W4:Y:S01]  /*3110*/  LDC R146, c[0x0][0x268] ;  /* 0x00009a00ff927b82 */ /* 0x000f220000000800 */
[----:B--2---:R-:W-:Y:S01]  /*3120*/  IMAD R87, R140, 0x4, R65 ;  /* 0x000000048c577824 */ /* 0x004fe200078e0241 */
[----:B0-----:R-:W-:-:S02]  /*3130*/  LEA.HI.X.SX32 R29, R123, R0, 0x1, P1 ;  /* 0x000000007b1d7211 */ /* 0x001fc400008f0eff */
[-C--:B------:R-:W-:Y:S01]  /*3140*/  LEA.HI.X.SX32 R93, R133, R0.reuse, 0x1, P3 ;  /* 0x00000000855d7211 */ /* 0x080fe200018f0eff */
[----:B------:R-:W-:Y:S01]  /*3150*/  IMAD.SHL.U32 R133, R7, 0x8, RZ ;  /* 0x0000000807857824 */ /* 0x000fe200078e00ff */
[----:B---3--:R-:W-:Y:S01]  /*3160*/  LEA.HI.X.SX32 R27, R125, R0, 0x1, P2 ;  /* 0x000000007d1b7211 */ /* 0x008fe200010f0eff */
[----:B------:R-:W-:Y:S01]  /*3170*/  STL [R1+0x458], R29 ;  /* 0x0004581d01007387 */ /* 0x000fe20000100800 */
[----:B------:R-:W0:Y:S01]  /*3180*/  LDC R148, c[0x0][0x268] ;  /* 0x00009a00ff947b82 */ /* 0x000e220000000800 */
[----:B-----5:R-:W-:Y:S01]  /*3190*/  IMAD R41, R142, 0x4, R87 ;  /* 0x000000048e297824 */ /* 0x020fe200078e0257 */
[C---:B------:R-:W-:Y:S01]  /*31a0*/  IADD3 R95, P3, R91.reuse, R6, RZ ;  /* 0x000000065b5f7210 */ /* 0x040fe20007f7e0ff */
[----:B------:R2:W-:Y:S01]  /*31b0*/  STL [R1+0x460], R27 ;  /* 0x0004601b01007387 */ /* 0x0005e20000100800 */
[----:B------:R-:W-:Y:S02]  /*31c0*/  SHF.R.S32.HI R125, RZ, 0x1f, R128 ;  /* 0x0000001fff7d7819 */ /* 0x000fe40000011480 */
[----:B------:R-:W-:Y:S01]  /*31d0*/  LEA.HI.X.SX32 R91, R91, R0, 0x1, P3 ;  /* 0x000000005b5b7211 */ /* 0x000fe200018f0eff */
[----:B------:R3:W-:Y:S01]  /*31e0*/  STL [R1+0x468], R55 ;  /* 0x0004683701007387 */ /* 0x0007e20000100800 */
[----:B------:R-:W5:Y:S01]  /*31f0*/  LDC R150, c[0x0][0x268] ;  /* 0x00009a00ff967b82 */ /* 0x000f620000000800 */
[----:B-1----:R-:W-:Y:S01]  /*3200*/  IMAD R83, R144, 0x4, R41 ;  /* 0x0000000490537824 */ /* 0x002fe200078e0229 */
[----:B------:R-:W-:-:S02]  /*3210*/  SHF.R.S32.HI R123, RZ, 0x1f, R126 ;  /* 0x0000001fff7b7819 */ /* 0x000fc4000001147e */
[----:B--2---:R-:W-:-:S04]  /*3220*/  IADD3 R27, P1, R129, R6, RZ ;  /* 0x00000006811b7210 */ /* 0x004fc80007f3e0ff */
[----:B------:R-:W1:Y:S01]  /*3230*/  LDC R152, c[0x0][0x268] ;  /* 0x00009a00ff987b82 */ /* 0x000e620000000800 */
[----:B----4-:R-:W-:Y:S01]  /*3240*/  IMAD R85, R146, 0x4, R83 ;  /* 0x0000000492557824 */ /* 0x010fe200078e0253 */
[----:B---3--:R-:W-:Y:S01]  /*3250*/  IADD3 R55, P2, R131, R6, RZ ;  /* 0x0000000683377210 */ /* 0x008fe20007f5e0ff */
[----:B------:R-:W-:Y:S04]  /*3260*/  STL [R1+0x474], R27 ;  /* 0x0004741b01007387 */ /* 0x000fe80000100800 */
[----:B------:R2:W-:Y:S01]  /*3270*/  STL [R1+0x47c], R55 ;  /* 0x00047c3701007387 */ /* 0x0005e20000100800 */
[----:B------:R-:W3:Y:S01]  /*3280*/  LDC R154, c[0x0][0x268] ;  /* 0x00009a00ff9a7b82 */ /* 0x000ee20000000800 */
[----:B0-----:R-:W-:Y:S02]  /*3290*/  IMAD R39, R148, 0x4, R85 ;  /* 0x0000000494277824 */ /* 0x001fe400078e0255 */
[----:B------:R0:W-:Y:S05]  /*32a0*/  STL [R1+0x484], R71 ;  /* 0x0004844701007387 */ /* 0x0001ea0000100800 */
[----:B------:R-:W4:Y:S01]  /*32b0*/  LDC R156, c[0x0][0x268] ;  /* 0x00009a00ff9c7b82 */ /* 0x000f220000000800 */
[----:B-----5:R-:W-:Y:S01]  /*32c0*/  IMAD R37, R150, 0x4, R39 ;  /* 0x0000000496257824 */ /* 0x020fe200078e0227 */
[----:B--2---:R-:W-:-:S02]  /*32d0*/  LEA.HI.X.SX32 R55, R129, R0, 0x1, P1 ;  /* 0x0000000081377211 */ /* 0x004fc400008f0eff */
[----:B------:R-:W-:Y:S02]  /*32e0*/  SHF.R.S32.HI R129, RZ, 0x1f, R132 ;  /* 0x0000001fff817819 */ /* 0x000fe40000011484 */
[----:B0-----:R-:W-:Y:S01]  /*32f0*/  LEA.HI.X.SX32 R71, R131, R0, 0x1, P2 ;  /* 0x0000000083477211 */ /* 0x001fe200010f0eff */
[----:B------:R-:W-:Y:S01]  /*3300*/  STL [R1+0x470], R55 ;  /* 0x0004703701007387 */ /* 0x000fe20000100800 */
[----:B------:R-:W0:Y:S01]  /*3310*/  LDC R158, c[0x0][0x268] ;  /* 0x00009a00ff9e7b82 */ /* 0x000e220000000800 */
[----:B-1----:R-:W-:Y:S01]  /*3320*/  IMAD R81, R152, 0x4, R37 ;  /* 0x0000000498517824 */ /* 0x002fe200078e0225 */
[----:B------:R-:W-:Y:S01]  /*3330*/  SHF.R.S32.HI R131, RZ, 0x1f, R133 ;  /* 0x0000001fff837819 */ /* 0x000fe20000011485 */
[----:B------:R1:W-:Y:S04]  /*3340*/  STL [R1+0x478], R71 ;  /* 0x0004784701007387 */ /* 0x0003e80000100800 */
[----:B------:R2:W-:Y:S01]  /*3350*/  STL [R1+0x480], R93 ;  /* 0x0004805d01007387 */ /* 0x0005e20000100800 */
[----:B------:R-:W5:Y:S01]  /*3360*/  LDC R160, c[0x0][0x268] ;  /* 0x00009a00ffa07b82 */ /* 0x000f620000000800 */
[----:B---3--:R-:W-:Y:S01]  /*3370*/  IMAD R35, R154, 0x4, R81 ;  /* 0x000000049a237824 */ /* 0x008fe200078e0251 */
[----:B-1----:R-:W-:-:S06]  /*3380*/  IADD3 R71, P1, R53, R6, RZ ;  /* 0x0000000635477210 */ /* 0x002fcc0007f3e0ff */
[----:B------:R-:W1:Y:S01]  /*3390*/  LDC R162, c[0x0][0x268] ;  /* 0x00009a00ffa27b82 */ /* 0x000e620000000800 */
[----:B----4-:R-:W-:Y:S01]  /*33a0*/  IMAD R79, R156, 0x4, R35 ;  /* 0x000000049c4f7824 */ /* 0x010fe200078e0223 */
[----:B--2---:R-:W-:Y:S01]  /*33b0*/  IADD3 R93, P2, R69, R6, RZ ;  /* 0x00000006455d7210 */ /* 0x004fe20007f5e0ff */
[----:B------:R-:W-:Y:S04]  /*33c0*/  STL [R1+0x48c], R71 ;  /* 0x00048c4701007387 */ /* 0x000fe80000100800 */
[----:B------:R2:W-:Y:S01]  /*33d0*/  STL [R1+0x494], R93 ;  /* 0x0004945d01007387 */ /* 0x0005e20000100800 */
[----:B------:R-:W3:Y:S01]  /*33e0*/  LDC R164, c[0x0][0x268] ;  /* 0x00009a00ffa47b82 */ /* 0x000ee20000000800 */
[----:B0-----:R-:W-:Y:S02]  /*33f0*/  IMAD R61, R158, 0x4, R79 ;  /* 0x000000049e3d7824 */ /* 0x001fe400078e024f */
[----:B------:R-:W-:Y:S05]  /*3400*/  STL [R1+0x49c], R95 ;  /* 0x00049c5f01007387 */ /* 0x000fea0000100800 */
[----:B------:R-:W0:Y:S01]  /*3410*/  LDC R166, c[0x0][0x268] ;  /* 0x00009a00ffa67b82 */ /* 0x000e220000000800 */
[----:B-----5:R-:W-:Y:S01]  /*3420*/  IMAD R59, R160, 0x4, R61 ;  /* 0x00000004a03b7824 */ /* 0x020fe200078e023d */
[----:B--2---:R-:W-:-:S02]  /*3430*/  LEA.HI.X.SX32 R93, R53, R0, 0x1, P1 ;  /* 0x00000000355d7211 */ /* 0x004fc400008f0eff */
[----:B------:R-:W-:-:S03]  /*3440*/  LEA.HI.X.SX32 R53, R69, R0, 0x1, P2 ;  /* 0x0000000045357211 */ /* 0x000fc600010f0eff */
[----:B------:R2:W-:Y:S01]  /*3450*/  STL [R1+0x488], R93 ;  /* 0x0004885d01007387 */ /* 0x0005e20000100800 */
[----:B------:R-:W4:Y:S01]  /*3460*/  LDC R168, c[0x0][0x268] ;  /* 0x00009a00ffa87b82 */ /* 0x000f220000000800 */
[----:B-1----:R-:W-:Y:S02]  /*3470*/  IMAD R33, R162, 0x4, R59 ;  /* 0x00000004a2217824 */ /* 0x002fe400078e023b */
[----:B------:R1:W-:Y:S04]  /*3480*/  STL [R1+0x490], R53 ;  /* 0x0004903501007387 */ /* 0x0003e80000100800 */
[----:B------:R5:W-:Y:S01]  /*3490*/  STL [R1+0x498], R91 ;  /* 0x0004985b01007387 */ /* 0x000be20000100800 */
[----:B------:R-:W4:Y:S01]  /*34a0*/  LDC R170, c[0x0][0x268] ;  /* 0x00009a00ffaa7b82 */ /* 0x000f220000000800 */
[----:B---3--:R-:W-:Y:S01]  /*34b0*/  IMAD R77, R164, 0x4, R33 ;  /* 0x00000004a44d7824 */ /* 0x008fe200078e0221 */
[----:B--2---:R-:W-:-:S02]  /*34c0*/  IADD3 R93, P2, R67, R6, RZ ;  /* 0x00000006435d7210 */ /* 0x004fc40007f5e0ff */
[----:B-1----:R-:W-:Y:S02]  /*34d0*/  IADD3 R53, P1, R51, R6, RZ ;  /* 0x0000000633357210 */ /* 0x002fe40007f3e0ff */
[----:B------:R-:W-:Y:S02]  /*34e0*/  LEA.HI.X.SX32 R67, R67, R0, 0x1, P2 ;  /* 0x0000000043437211 */ /* 0x000fe400010f0eff */
[----:B------:R-:W1:Y:S01]  /*34f0*/  LDC R172, c[0x0][0x268] ;  /* 0x00009a00ffac7b82 */ /* 0x000e620000000800 */
[----:B0-----:R-:W-:Y:S01]  /*3500*/  IMAD R75, R166, 0x4, R77 ;  /* 0x00000004a64b7824 */ /* 0x001fe200078e024d */
[----:B-----5:R-:W-:Y:S01]  /*3510*/  IADD3 R91, P3, R89, R6, RZ ;  /* 0x00000006595b7210 */ /* 0x020fe20007f7e0ff */
[----:B------:R-:W-:Y:S01]  /*3520*/  STL [R1+0x4a4], R53 ;  /* 0x0004a43501007387 */ /* 0x000fe20000100800 */
[-C--:B------:R-:W-:Y:S02]  /*3530*/  LEA.HI.X.SX32 R51, R51, R0.reuse, 0x1, P1 ;  /* 0x0000000033337211 */ /* 0x080fe400008f0eff */
[----:B------:R-:W-:Y:S01]  /*3540*/  LEA.HI.X.SX32 R89, R89, R0, 0x1, P3 ;  /* 0x0000000059597211 */ /* 0x000fe200018f0eff */
[----:B------:R-:W-:Y:S01]  /*3550*/  STL [R1+0x4ac], R93 ;  /* 0x0004ac5d01007387 */ /* 0x000fe20000100800 */
[----:B------:R-:W0:Y:S01]  /*3560*/  LDC R108, c[0x0][0x268] ;  /* 0x00009a00ff6c7b82 */ /* 0x000e220000000800 */
[----:B----4-:R-:W-:-:S02]  /*3570*/  IMAD R31, R168, 0x4, R75 ;  /* 0x00000004a81f7824 */ /* 0x010fc400078e024b */
[----:B------:R2:W-:Y:S04]  /*3580*/  STL [R1+0x4b4], R91 ;  /* 0x0004b45b01007387 */ /* 0x0005e80000100800 */
[----:B------:R-:W-:Y:S01]  /*3590*/  STL [R1+0x4a0], R51 ;  /* 0x0004a03301007387 */ /* 0x000fe20000100800 */
[----:B------:R-:W3:Y:S01]  /*35a0*/  LDC R106, c[0x0][0x268] ;  /* 0x00009a00ff6a7b82 */ /* 0x000ee20000000800 */
[----:B------:R-:W-:Y:S02]  /*35b0*/  IMAD R5, R170, 0x4, R31 ;  /* 0x00000004aa057824 */ /* 0x000fe400078e021f */
[----:B------:R4:W-:Y:S01]  /*35c0*/  STL [R1+0x4a8], R67 ;  /* 0x0004a84301007387 */ /* 0x0009e20000100800 */
[----:B--2---:R-:W-:-:S03]  /*35d0*/  IADD3 R91, P3, R49, R6, RZ ;  /* 0x00000006315b7210 */ /* 0x004fc60007f7e0ff */
[----:B------:R2:W-:Y:S01]  /*35e0*/  STL [R1+0x4b0], R89 ;  /* 0x0004b05901007387 */ /* 0x0005e20000100800 */
[----:B------:R-:W5:Y:S01]  /*35f0*/  LDC R104, c[0x0][0x268] ;  /* 0x00009a00ff687b82 */ /* 0x000f620000000800 */
[----:B-1----:R-:W-:Y:S01]  /*3600*/  IMAD R73, R172, 0x4, R5 ;  /* 0x00000004ac497824 */ /* 0x002fe200078e0205 */
[----:B----4-:R-:W-:-:S06]  /*3610*/  IADD3 R67, P1, R45, R6, RZ ;  /* 0x000000062d437210 */ /* 0x010fcc0007f3e0ff */
[----:B------:R-:W1:Y:S01]  /*3620*/  LDC R102, c[0x0][0x268] ;  /* 0x00009a00ff667b82 */ /* 0x000e620000000800 */
[----:B0-----:R-:W-:Y:S01]  /*3630*/  IMAD R57, R108, 0x4, R73 ;  /* 0x000000046c397824 */ /* 0x001fe200078e0249 */
[----:B--2---:R-:W-:Y:S01]  /*3640*/  IADD3 R89, P2, R47, R6, RZ ;  /* 0x000000062f597210 */ /* 0x004fe20007f5e0ff */
[----:B------:R-:W-:Y:S01]  /*3650*/  STL [R1+0x4bc], R67 ;  /* 0x0004bc4301007387 */ /* 0x000fe20000100800 */
[----:B------:R-:W-:Y:S02]  /*3660*/  IMAD R108, R7, 0x15, RZ ;  /* 0x00000015076c7824 */ /* 0x000fe400078e02ff */
[----:B------:R-:W-:Y:S01]  /*3670*/  LEA.HI.X.SX32 R47, R47, R0, 0x1, P2 ;  /* 0x000000002f2f7211 */ /* 0x000fe200010f0eff */
[----:B------:R0:W-:Y:S01]  /*3680*/  STL [R1+0x4c4], R89 ;  /* 0x0004c45901007387 */ /* 0x0001e20000100800 */
[----:B------:R-:W2:Y:S01]  /*3690*/  LDC R100, c[0x0][0x268] ;  /* 0x00009a00ff647b82 */ /* 0x000ea20000000800 */
[----:B---3--:R-:W-:Y:S01]  /*36a0*/  IMAD R29, R106, 0x4, R57 ;  /* 0x000000046a1d7824 */ /* 0x008fe200078e0239 */
[----:B------:R-:W-:Y:S01]  /*36b0*/  SHF.R.S32.HI R105, RZ, 0x1f, R108 ;  /* 0x0000001fff697819 */ /* 0x000fe2000001146c */
[----:B------:R-:W-:Y:S01]  /*36c0*/  STL [R1+0x4cc], R91 ;  /* 0x0004cc5b01007387 */ /* 0x000fe20000100800 */
[----:B------:R-:W-:-:S04]  /*36d0*/  IMAD R106, R7, 0x16, RZ ;  /* 0x00000016076a7824 */ /* 0x000fc800078e02ff */
[----:B------:R-:W3:Y:S01]  /*36e0*/  LDC R98, c[0x0][0x268] ;  /* 0x00009a00ff627b82 */ /* 0x000ee20000000800 */
[----:B-----5:R-:W-:Y:S01]  /*36f0*/  IMAD R27, R104, 0x4, R29 ;  /* 0x00000004681b7824 */ /* 0x020fe200078e021d */
[-C--:B0-----:R-:W-:Y:S01]  /*3700*/  LEA.HI.X.SX32 R89, R45, R0.reuse, 0x1, P1 ;  /* 0x000000002d597211 */ /* 0x081fe200008f0eff */
[----:B------:R-:W-:Y:S01]  /*3710*/  IMAD R104, R7, 0x17, RZ ;  /* 0x0000001707687824 */ /* 0x000fe200078e02ff */
[----:B------:R-:W-:Y:S02]  /*3720*/  LEA.HI.X.SX32 R45, R49, R0, 0x1, P3 ;  /* 0x00000000312d7211 */ /* 0x000fe400018f0eff */
[----:B------:R-:W-:Y:S01]  /*3730*/  SHF.R.S32.HI R99, RZ, 0x1f, R106 ;  /* 0x0000001fff637819 */ /* 0x000fe2000001146a */
[----:B------:R0:W-:Y:S01]  /*3740*/  STL [R1+0x4b8], R89 ;  /* 0x0004b85901007387 */ /* 0x0001e20000100800 */
[----:B------:R-:W4:Y:S01]  /*3750*/  LDC R96, c[0x0][0x268] ;  /* 0x00009a00ff607b82 */ /* 0x000f220000000800 */
[----:B-1----:R-:W-:Y:S01]  /*3760*/  IMAD R55, R102, 0x4, R27 ;  /* 0x0000000466377824 */ /* 0x002fe200078e021b */
[----:B------:R-:W-:Y:S01]  /*3770*/  SHF.R.S32.HI R97, RZ, 0x1f, R104 ;  /* 0x0000001fff617819 */ /* 0x000fe20000011468 */
[----:B------:R1:W-:Y:S01]  /*3780*/  STL [R1+0x4c0], R47 ;  /* 0x0004c02f01007387 */ /* 0x0003e20000100800 */
[----:B------:R-:W-:-:S03]  /*3790*/  CS2R R102, SRZ ;  /* 0x0000000000667805 */ /* 0x000fc6000001ff00 */
[----:B------:R5:W-:Y:S01]  /*37a0*/  STL [R1+0x4c8], R45 ;  /* 0x0004c82d01007387 */ /* 0x000be20000100800 */
[----:B------:R-:W4:Y:S01]  /*37b0*/  LDC R94, c[0x0][0x268] ;  /* 0x00009a00ff5e7b82 */ /* 0x000f220000000800 */
[----:B--2---:R-:W-:Y:S01]  /*37c0*/  IMAD R71, R100, 0x4, R55 ;  /* 0x0000000464477824 */ /* 0x004fe200078e0237 */
[-C--:B0-----:R-:W-:Y:S02]  /*37d0*/  IADD3 R89, P2, R65, R6.reuse, RZ ;  /* 0x0000000641597210 */ /* 0x081fe40007f5e0ff */
[----:B------:R-:W-:Y:S02]  /*37e0*/  CS2R R100, SRZ ;  /* 0x0000000000647805 */ /* 0x000fe4000001ff00 */
[-C--:B-1----:R-:W-:Y:S02]  /*37f0*/  IADD3 R47, P1, R63, R6.reuse, RZ ;  /* 0x000000063f2f7210 */ /* 0x082fe40007f3e0ff */
[----:B------:R-:W0:Y:S01]  /*3800*/  LDC R92, c[0x0][0x268] ;  /* 0x00009a00ff5c7b82 */ /* 0x000e220000000800 */
[----:B---3--:R-:W-:Y:S01]  /*3810*/  IMAD R69, R98, 0x4, R71 ;  /* 0x0000000462457824 */ /* 0x008fe200078e0247 */
[----:B-----5:R-:W-:Y:S01]  /*3820*/  IADD3 R45, P3, R87, R6, RZ ;  /* 0x00000006572d7210 */ /* 0x020fe20007f7e0ff */
[----:B------:R-:W-:Y:S01]  /*3830*/  STL [R1+0x4d4], R47 ;  /* 0x0004d42f01007387 */ /* 0x000fe20000100800 */
[----:B------:R-:W-:-:S03]  /*3840*/  IMAD R98, R7, 0x18, RZ ;  /* 0x0000001807627824 */ /* 0x000fc600078e02ff */
[----:B------:R1:W-:Y:S01]  /*3850*/  STL [R1+0x4dc], R89 ;  /* 0x0004dc5901007387 */ /* 0x0003e20000100800 */
[----:B------:R-:W2:Y:S01]  /*3860*/  LDC R90, c[0x0][0x268] ;  /* 0x00009a00ff5a7b82 */ /* 0x000ea20000000800 */
[----:B----4-:R-:W-:Y:S01]  /*3870*/  IMAD R53, R96, 0x4, R69 ;  /* 0x0000000460357824 */ /* 0x010fe200078e0245 */
[----:B------:R-:W-:Y:S01]  /*3880*/  SHF.R.S32.HI R91, RZ, 0x1f, R98 ;  /* 0x0000001fff5b7819 */ /* 0x000fe20000011462 */
[----:B------:R3:W-:Y:S01]  /*3890*/  STL [R1+0x4e4], R45 ;  /* 0x0004e42d01007387 */ /* 0x0007e20000100800 */
[----:B------:R-:W-:-:S04]  /*38a0*/  IMAD R96, R7, 0x19, RZ ;  /* 0x0000001907607824 */ /* 0x000fc800078e02ff */
[----:B------:R-:W4:Y:S01]  /*38b0*/  LDC R88, c[0x0][0x268] ;  /* 0x00009a00ff587b82 */ /* 0x000f220000000800 */
[----:B------:R-:W-:Y:S01]  /*38c0*/  IMAD R51, R94, 0x4, R53 ;  /* 0x000000045e337824 */ /* 0x000fe200078e0235 */
[----:B-1----:R-:W-:Y:S02]  /*38d0*/  SHF.R.S32.HI R89, RZ, 0x1f, R96 ;  /* 0x0000001fff597819 */ /* 0x002fe40000011460 */
[----:B------:R-:W-:Y:S02]  /*38e0*/  CS2R R94, SRZ ;  /* 0x00000000005e7805 */ /* 0x000fe4000001ff00 */
[----:B---3--:R-:W-:Y:S02]  /*38f0*/  LEA.HI.X.SX32 R45, R65, R0, 0x1, P2 ;  /* 0x00000000412d7211 */ /* 0x008fe400010f0eff */
[----:B------:R-:W1:Y:S01]  /*3900*/  LDC R86, c[0x0][0x268] ;  /* 0x00009a00ff567b82 */ /* 0x000e620000000800 */
[----:B0-----:R-:W-:Y:S01]  /*3910*/  IMAD R67, R92, 0x4, R51 ;  /* 0x000000045c437824 */ /* 0x001fe200078e0233 */
[----:B------:R-:W-:-:S06]  /*3920*/  CS2R R92, SRZ ;  /* 0x00000000005c7805 */ /* 0x000fcc000001ff00 */
[----:B------:R-:W0:Y:S01]  /*3930*/  LDC R84, c[0x0][0x268] ;  /* 0x00009a00ff547b82 */ /* 0x000e220000000800 */
[----:B--2---:R-:W-:Y:S02]  /*3940*/  IMAD R49, R90, 0x4, R67 ;  /* 0x000000045a317824 */ /* 0x004fe400078e0243 */
[----:B------:R-:W-:-:S05]  /*3950*/  IMAD R90, R7, 0x1a, RZ ;  /* 0x0000001a075a7824 */ /* 0x000fca00078e02ff */
[----:B------:R-:W2:Y:S01]  /*3960*/  LDC R82, c[0x0][0x268] ;  /* 0x00009a00ff527b82 */ /* 0x000ea20000000800 */
[----:B----4-:R-:W-:Y:S01]  /*3970*/  IMAD R47, R88, 0x4, R49 ;  /* 0x00000004582f7824 */ /* 0x010fe200078e0231 */
[-C--:B------:R-:W-:Y:S02]  /*3980*/  LEA.HI.X.SX32 R88, R63, R0.reuse, 0x1, P1 ;  /* 0x000000003f587211 */ /* 0x080fe400008f0eff */
[----:B------:R-:W-:Y:S02]  /*3990*/  LEA.HI.X.SX32 R63, R87, R0, 0x1, P3 ;  /* 0x00000000573f7211 */ /* 0x000fe400018f0eff */
[----:B------:R-:W-:Y:S01]  /*39a0*/  SHF.R.S32.HI R87, RZ, 0x1f, R90 ;  /* 0x0000001fff577819 */ /* 0x000fe2000001145a */
[----:B------:R3:W-:Y:S01]  /*39b0*/  STL [R1+0x4d0], R88 ;  /* 0x0004d05801007387 */ /* 0x0007e20000100800 */
[----:B------:R-:W4:Y:S01]  /*39c0*/  LDC R80, c[0x0][0x268] ;  /* 0x00009a00ff507b82 */ /* 0x000f220000000800 */
[----:B-1----:R-:W-:Y:S01]  /*39d0*/  IMAD R65, R86, 0x4, R47 ;  /* 0x0000000456417824 */ /* 0x002fe200078e022f */
[-C--:B------:R-:W-:Y:S01]  /*39e0*/  IADD3 R86, P2, R83, R6.reuse, RZ ;  /* 0x0000000653567210 */ /* 0x080fe20007f5e0ff */
[----:B------:R1:W-:Y:S04]  /*39f0*/  STL [R1+0x4d8], R45 ;  /* 0x0004d82d01007387 */ /* 0x0003e80000100800 */
[----:B------:R5:W-:Y:S01]  /*3a00*/  STL [R1+0x4e0], R63 ;  /* 0x0004e03f01007387 */ /* 0x000be20000100800 */
[----:B------:R-:W4:Y:S01]  /*3a10*/  LDC R78, c[0x0][0x268] ;  /* 0x00009a00ff4e7b82 */ /* 0x000f220000000800 */
[----:B---3--:R-:W-:Y:S01]  /*3a20*/  IMAD R88, R7, 0x1b, RZ ;  /* 0x0000001b07587824 */ /* 0x008fe200078e02ff */
[----:B-1----:R-:W-:-:S06]  /*3a30*/  IADD3 R45, P1, R41, R6, RZ ;  /* 0x00000006292d7210 */ /* 0x002fcc0007f3e0ff */
[----:B------:R-:W1:Y:S01]  /*3a40*/  LDC R76, c[0x0][0x268] ;  /* 0x00009a00ff4c7b82 */ /* 0x000e620000000800 */
[----:B-----5:R-:W-:Y:S01]  /*3a50*/  IADD3 R63, P3, R85, R6, RZ ;  /* 0x00000006553f7210 */ /* 0x020fe20007f7e0ff */
[----:B------:R0:W-:Y:S01]  /*3a60*/  STL [R1+0x4ec], R45 ;  /* 0x0004ec2d01007387 */ /* 0x0001e20000100800 */
[----:B------:R-:W-:-:S03]  /*3a70*/  LEA.HI.X.SX32 R41, R41, R0, 0x1, P1 ;  /* 0x0000000029297211 */ /* 0x000fc600008f0eff */
[----:B------:R3:W-:Y:S02]  /*3a80*/  STL [R1+0x4f4], R86 ;  /* 0x0004f45601007387 */ /* 0x0007e40000100800 */
[----:B------:R-:W5:Y:S02]  /*3a90*/  LDC R74, c[0x0][0x268] ;  /* 0x00009a00ff4a7b82 */ /* 0x000f640000000800 */
[----:B------:R2:W-:Y:S01]  /*3aa0*/  STL [R1+0x4fc], R63 ;  /* 0x0004fc3f01007387 */ /* 0x0005e20000100800 */
[----:B0-----:R-:W-:-:S03]  /*3ab0*/  IMAD R45, R84, 0x4, R65 ;  /* 0x00000004542d7824 */ /* 0x001fc600078e0241 */
[----:B------:R0:W-:Y:S01]  /*3ac0*/  STL [R1+0x4e8], R41 ;  /* 0x0004e82901007387 */ /* 0x0001e20000100800 */
[C---:B------:R-:W-:Y:S01]  /*3ad0*/  IMAD R84, R7.reuse, 0x1d, RZ ;  /* 0x0000001d07547824 */ /* 0x040fe200078e02ff */
[----:B------:R-:W5:Y:S01]  /*3ae0*/  LDC R72, c[0x0][0x268] ;  /* 0x00009a00ff487b82 */ /* 0x000f620000000800 */
[----:B---3--:R-:W-:Y:S01]  /*3af0*/  IMAD R86, R7, 0x1c, RZ ;  /* 0x0000001c07567824 */ /* 0x008fe200078e02ff */
[-C--:B--2---:R-:W-:Y:S02]  /*3b00*/  LEA.HI.X.SX32 R63, R83, R0.reuse, 0x1, P2 ;  /* 0x00000000533f7211 */ /* 0x084fe400010f0eff */
[----:B------:R-:W-:Y:S01]  /*3b10*/  LEA.HI.X.SX32 R83, R85, R0, 0x1, P3 ;  /* 0x0000000055537211 */ /* 0x000fe200018f0eff */
[----:B0-----:R-:W-:Y:S02]  /*3b20*/  IMAD R41, R82, 0x4, R45 ;  /* 0x0000000452297824 */ /* 0x001fe400078e022d */
[----:B------:R0:W-:Y:S01]  /*3b30*/  STL [R1+0x4f0], R63 ;  /* 0x0004f03f01007387 */ /* 0x0001e20000100800 */
[-C--:B------:R-:W-:Y:S01]  /*3b40*/  IADD3 R82, P3, R81, R6.reuse, RZ ;  /* 0x0000000651527210 */ /* 0x080fe20007f7e0ff */
[----:B------:R-:W2:Y:S01]  /*3b50*/  LDC R70, c[0x0][0x268] ;  /* 0x00009a00ff467b82 */ /* 0x000ea20000000800 */
[----:B------:R-:W-:Y:S01]  /*3b60*/  SHF.R.S32.HI R85, RZ, 0x1f, R88 ;  /* 0x0000001fff557819 */ /* 0x000fe20000011458 */
[----:B------:R3:W-:Y:S01]  /*3b70*/  STL [R1+0x4f8], R83 ;  /* 0x0004f85301007387 */ /* 0x0007e20000100800 */
[----:B0-----:R-:W-:-:S05]  /*3b80*/  IADD3 R63, P1, R39, R6, RZ ;  /* 0x00000006273f7210 */ /* 0x001fca0007f3e0ff */
[----:B------:R-:W0:Y:S01]  /*3b90*/  LDC R68, c[0x0][0x268] ;  /* 0x00009a00ff447b82 */ /* 0x000e220000000800 */
[----:B---3--:R-:W-:Y:S01]  /*3ba0*/  IADD3 R83, P2, R37, R6, RZ ;  /* 0x0000000625537210 */ /* 0x008fe20007f5e0ff */
[----:B------:R4:W-:Y:S01]  /*3bb0*/  STL [R1+0x504], R63 ;  /* 0x0005043f01007387 */ /* 0x0009e20000100800 */
[-C--:B------:R-:W-:Y:S02]  /*3bc0*/  LEA.HI.X.SX32 R39, R39, R0.reuse, 0x1, P1 ;  /* 0x0000000027277211 */ /* 0x080fe400008f0eff */
[-C--:B------:R-:W-:Y:S01]  /*3bd0*/  LEA.HI.X.SX32 R37, R37, R0.reuse, 0x1, P2 ;  /* 0x0000000025257211 */ /* 0x080fe200010f0eff */
[----:B------:R-:W-:Y:S02]  /*3be0*/  STL [R1+0x50c], R83 ;  /* 0x00050c5301007387 */ /* 0x000fe40000100800 */
[----:B------:R-:W3:Y:S02]  /*3bf0*/  LDC R66, c[0x0][0x268] ;  /* 0x00009a00ff427b82 */ /* 0x000ee40000000800 */
[----:B------:R1:W-:Y:S01]  /*3c00*/  STL [R1+0x514], R82 ;  /* 0x0005145201007387 */ /* 0x0003e20000100800 */
[----:B----4-:R-:W-:Y:S01]  /*3c10*/  IMAD R63, R80, 0x4, R41 ;  /* 0x00000004503f7824 */ /* 0x010fe200078e0229 */
[----:B------:R-:W-:-:S02]  /*3c20*/  LEA.HI.X.SX32 R80, R81, R0, 0x1, P3 ;  /* 0x0000000051507211 */ /* 0x000fc400018f0eff */
[----:B------:R4:W-:Y:S02]  /*3c30*/  STL [R1+0x500], R39 ;  /* 0x0005002701007387 */ /* 0x0009e40000100800 */
[----:B------:R-:W3:Y:S02]  /*3c40*/  LDC R64, c[0x0][0x268] ;  /* 0x00009a00ff407b82 */ /* 0x000ee40000000800 */
[----:B------:R5:W-:Y:S01]  /*3c50*/  STL [R1+0x508], R37 ;  /* 0x0005082501007387 */ /* 0x000be20000100800 */
[----:B-1----:R-:W-:-:S03]  /*3c60*/  CS2R R82, SRZ ;  /* 0x0000000000527805 */ /* 0x002fc6000001ff00 */
[----:B------:R1:W-:Y:S02]  /*3c70*/  STL [R1+0x510], R80 ;  /* 0x0005105001007387 */ /* 0x0003e40000100800 */
[----:B------:R-:W3:Y:S01]  /*3c80*/  LDC R62, c[0x0][0x268] ;  /* 0x00009a00ff3e7b82 */ /* 0x000ee20000000800 */
[----:B----4-:R-:W-:Y:S01]  /*3c90*/  IMAD R39, R78, 0x4, R63 ;  /* 0x000000044e277824 */ /* 0x010fe200078e023f */
[-C--:B------:R-:W-:Y:S02]  /*3ca0*/  IADD3 R78, P2, R79, R6.reuse, RZ ;  /* 0x000000064f4e7210 */ /* 0x080fe40007f5e0ff */
[----:B-----5:R-:W-:-:S04]  /*3cb0*/  IADD3 R37, P1, R35, R6, RZ ;  /* 0x0000000623257210 */ /* 0x020fc80007f3e0ff */
[----:B------:R-:W4:Y:S01]  /*3cc0*/  LDC R60, c[0x0][0x268] ;  /* 0x00009a00ff3c7b82 */ /* 0x000f220000000800 */
[C---:B-1----:R-:W-:Y:S01]  /*3cd0*/  IADD3 R80, P3, R61.reuse, R6, RZ ;  /* 0x000000063d507210 */ /* 0x042fe20007f7e0ff */
[----:B------:R1:W-:Y:S04]  /*3ce0*/  STL [R1+0x51c], R37 ;  /* 0x00051c2501007387 */ /* 0x0003e80000100800 */
[----:B------:R5:W-:Y:S02]  /*3cf0*/  STL [R1+0x524], R78 ;  /* 0x0005244e01007387 */ /* 0x000be40000100800 */
[----:B------:R-:W4:Y:S02]  /*3d00*/  LDC R58, c[0x0][0x268] ;  /* 0x00009a00ff3a7b82 */ /* 0x000f240000000800 */
[----:B------:R2:W-:Y:S01]  /*3d10*/  STL [R1+0x52c], R80 ;  /* 0x00052c5001007387 */ /* 0x0005e20000100800 */
[----:B-1----:R-:W-:Y:S01]  /*3d20*/  IMAD R37, R76, 0x4, R39 ;  /* 0x000000044c257824 */ /* 0x002fe200078e0227 */
[----:B------:R-:W-:-:S02]  /*3d30*/  LEA.HI.X.SX32 R76, R61, R0, 0x1, P3 ;  /* 0x000000003d4c7211 */ /* 0x000fc400018f0eff */
[-C--:B-----5:R-:W-:Y:S01]  /*3d40*/  LEA.HI.X.SX32 R78, R35, R0.reuse, 0x1, P1 ;  /* 0x00000000234e7211 */ /* 0x0a0fe200008f0eff */
[----:B------:R-:W-:Y:S01]  /*3d50*/  IMAD R61, R74, 0x4, R37 ;  /* 0x000000044a3d7824 */ /* 0x000fe200078e0225 */
[----:B------:R-:W-:Y:S01]  /*3d60*/  LEA.HI.X.SX32 R35, R79, R0, 0x1, P2 ;  /* 0x000000004f237211 */ /* 0x000fe200010f0eff */
[----:B------:R-:W1:Y:S01]  /*3d70*/  LDC R56, c[0x0][0x268] ;  /* 0x00009a00ff387b82 */ /* 0x000e620000000800 */
[----:B------:R-:W-:Y:S01]  /*3d80*/  IADD3 R74, P2, R33, R6, RZ ;  /* 0x00000006214a7210 */ /* 0x000fe20007f5e0ff */
[----:B------:R5:W-:Y:S01]  /*3d90*/  STL [R1+0x518], R78 ;  /* 0x0005184e01007387 */ /* 0x000be20000100800 */
[----:B--2---:R-:W-:-:S03]  /*3da0*/  CS2R R80, SRZ ;  /* 0x0000000000507805 */ /* 0x004fc6000001ff00 */
[----:B------:R2:W-:Y:S02]  /*3db0*/  STL [R1+0x520], R35 ;  /* 0x0005202301007387 */ /* 0x0005e40000100800 */
[----:B------:R-:W1:Y:S02]  /*3dc0*/  LDC R54, c[0x0][0x268] ;  /* 0x00009a00ff367b82 */ /* 0x000e640000000800 */
[----:B------:R0:W-:Y:S01]  /*3dd0*/  STL [R1+0x528], R76 ;  /* 0x0005284c01007387 */ /* 0x0001e20000100800 */
[----:B-----5:R-:W-:Y:S02]  /*3de0*/  CS2R R78, SRZ ;  /* 0x00000000004e7805 */ /* 0x020fe4000001ff00 */
[----:B--2---:R-:W-:-:S03]  /*3df0*/  IADD3 R35, P1, R59, R6, RZ ;  /* 0x000000063b237210 */ /* 0x004fc60007f3e0ff */
[----:B------:R-:W2:Y:S01]  /*3e00*/  LDC R52, c[0x0][0x268] ;  /* 0x00009a00ff347b82 */ /* 0x000ea20000000800 */
[C---:B0-----:R-:W-:Y:S01]  /*3e10*/  IADD3 R76, P3, R77.reuse, R6, RZ ;  /* 0x000000064d4c7210 */ /* 0x041fe20007f7e0ff */
[----:B------:R0:W-:Y:S04]  /*3e20*/  STL [R1+0x534], R35 ;  /* 0x0005342301007387 */ /* 0x0001e80000100800 */
[----:B------:R5:W-:Y:S02]  /*3e30*/  STL [R1+0x53c], R74 ;  /* 0x00053c4a01007387 */ /* 0x000be40000100800 */
[----:B------:R-:W2:Y:S02]  /*3e40*/  LDC R50, c[0x0][0x268] ;  /* 0x00009a00ff327b82 */ /* 0x000ea40000000800 */
[----:B------:R3:W-:Y:S01]  /*3e50*/  STL [R1+0x544], R76 ;  /* 0x0005444c01007387 */ /* 0x0007e20000100800 */
[----:B0-----:R-:W-:Y:S01]  /*3e60*/  IMAD R35, R72, 0x4, R61 ;  /* 0x0000000448237824 */ /* 0x001fe200078e023d */
[----:B------:R-:W-:-:S04]  /*3e70*/  LEA.HI.X.SX32 R72, R77, R0, 0x1, P3 ;  /* 0x000000004d487211 */ /* 0x000fc800018f0eff */
[----:B------:R-:W0:Y:S01]  /*3e80*/  LDC R48, c[0x0][0x268] ;  /* 0x00009a00ff307b82 */ /* 0x000e220000000800 */
[-C--:B-----5:R-:W-:Y:S02]  /*3e90*/  LEA.HI.X.SX32 R74, R59, R0.reuse, 0x1, P1 ;  /* 0x000000003b4a7211 */ /* 0x0a0fe400008f0eff */
[----:B------:R-:W-:Y:S01]  /*3ea0*/  LEA.HI.X.SX32 R59, R33, R0, 0x1, P2 ;  /* 0x00000000213b7211 */ /* 0x000fe200010f0eff */
[----:B------:R-:W-:Y:S01]  /*3eb0*/  IMAD R33, R70, 0x4, R35 ;  /* 0x0000000446217824 */ /* 0x000fe200078e0223 */
[-C--:B------:R-:W-:Y:S01]  /*3ec0*/  IADD3 R70, P3, R5, R6.reuse, RZ ;  /* 0x0000000605467210 */ /* 0x080fe20007f7e0ff */
[----:B------:R5:W-:Y:S01]  /*3ed0*/  STL [R1+0x530], R74 ;  /* 0x0005304a01007387 */ /* 0x000be20000100800 */
[----:B---3--:R-:W-:Y:S01]  /*3ee0*/  CS2R R76, SRZ ;  /* 0x00000000004c7805 */ /* 0x008fe2000001ff00 */
[----:B------:R-:W3:Y:S02]  /*3ef0*/  LDC R46, c[0x0][0x268] ;  /* 0x00009a00ff2e7b82 */ /* 0x000ee40000000800 */
[----:B------:R4:W-:Y:S04]  /*3f00*/  STL [R1+0x538], R59 ;  /* 0x0005383b01007387 */ /* 0x0009e80000100800 */
[----:B------:R1:W-:Y:S02]  /*3f10*/  STL [R1+0x540], R72 ;  /* 0x0005404801007387 */ /* 0x0003e40000100800 */
[----:B------:R-:W3:Y:S01]  /*3f20*/  LDC R44, c[0x0][0x268] ;  /* 0x00009a00ff2c7b82 */ /* 0x000ee20000000800 */
[----:B-----5:R-:W-:Y:S01]  /*3f30*/  IMAD R74, R7, 0x1e, RZ ;  /* 0x0000001e074a7824 */ /* 0x020fe200078e02ff */
[----:B----4-:R-:W-:-:S02]  /*3f40*/  IADD3 R59, P1, R75, R6, RZ ;  /* 0x000000064b3b7210 */ /* 0x010fc40007f3e0ff */
[----:B-1----:R-:W-:-:S03]  /*3f50*/  IADD3 R72, P2, R31, R6, RZ ;  /* 0x000000061f487210 */ /* 0x002fc60007f5e0ff */
[----:B------:R1:W-:Y:S01]  /*3f60*/  STL [R1+0x54c], R59 ;  /* 0x00054c3b01007387 */ /* 0x0003e20000100800 */
[----:B------:R-:W4:Y:S03]  /*3f70*/  LDC R42, c[0x0][0x268] ;  /* 0x00009a00ff2a7b82 */ /* 0x000f260000000800 */
[----:B------:R5:W-:Y:S04]  /*3f80*/  STL [R1+0x554], R72 ;  /* 0x0005544801007387 */ /* 0x000be80000100800 */
[----:B------:R2:W-:Y:S01]  /*3f90*/  STL [R1+0x55c], R70 ;  /* 0x00055c4601007387 */ /* 0x0005e20000100800 */
[----:B------:R-:W4:Y:S01]  /*3fa0*/  LDC R40, c[0x0][0x268] ;  /* 0x00009a00ff287b82 */ /* 0x000f220000000800 */
[----:B-1----:R-:W-:Y:S01]  /*3fb0*/  IMAD R59, R68, 0x4, R33 ;  /* 0x00000004443b7824 */ /* 0x002fe200078e0221 */
[----:B------:R-:W-:-:S02]  /*3fc0*/  LEA.HI.X.SX32 R68, R5, R0, 0x1, P3 ;  /* 0x0000000005447211 */ /* 0x000fc400018f0eff */
[----:B-----5:R-:W-:Y:S02]  /*3fd0*/  LEA.HI.X.SX32 R72, R75, R0, 0x1, P1 ;  /* 0x000000004b487211 */ /* 0x020fe400008f0eff */
[----:B------:R-:W-:Y:S02]  /*3fe0*/  IADD3 R5, P1, R73, R6, RZ ;  /* 0x0000000649057210 */ /* 0x000fe40007f3e0ff */
[----:B------:R-:W1:Y:S01]  /*3ff0*/  LDC R38, c[0x0][0x268] ;  /* 0x00009a00ff267b82 */ /* 0x000e620000000800 */
[----:B--2---:R-:W-:Y:S01]  /*4000*/  LEA.HI.X.SX32 R70, R31, R0, 0x1, P2 ;  /* 0x000000001f467211 */ /* 0x004fe200010f0eff */
[----:B------:R2:W-:Y:S01]  /*4010*/  STL [R1+0x548], R72 ;  /* 0x0005484801007387 */ /* 0x0005e20000100800 */
[----:B------:R-:W-:Y:S01]  /*4020*/  IMAD R31, R66, 0x4, R59 ;  /* 0x00000004421f7824 */ /* 0x000fe200078e023b */
[----:B------:R-:W-:Y:S02]  /*4030*/  IADD3 R66, P3, R29, R6, RZ ;  /* 0x000000061d427210 */ /* 0x000fe40007f7e0ff */
[----:B------:R5:W-:Y:S01]  /*4040*/  STL [R1+0x550], R70 ;  /* 0x0005504601007387 */ /* 0x000be20000100800 */
[----:B------:R-:W-:Y:S01]  /*4050*/  SHF.R.S32.HI R75, RZ, 0x1f, R86 ;  /* 0x0000001fff4b7819 */ /* 0x000fe20000011456 */
[----:B------:R-:W1:Y:S02]  /*4060*/  LDC R36, c[0x0][0x268] ;  /* 0x00009a00ff247b82 */ /* 0x000e640000000800 */
[----:B------:R0:W-:Y:S01]  /*4070*/  STL [R1+0x558], R68 ;  /* 0x0005584401007387 */ /* 0x0001e20000100800 */
[----:B--2---:R-:W-:-:S03]  /*4080*/  IMAD R72, R7, 0x1f, RZ ;  /* 0x0000001f07487824 */ /* 0x004fc600078e02ff */
[----:B------:R2:W-:Y:S02]  /*4090*/  STL [R1+0x564], R5 ;  /* 0x0005640501007387 */ /* 0x0005e40000100800 */
[----:B------:R-:W1:Y:S01]  /*40a0*/  LDC R34, c[0x0][0x268] ;  /* 0x00009a00ff227b82 */ /* 0x000e620000000800 */
[----:B-----5:R-:W-:Y:S01]  /*40b0*/  IMAD.SHL.U32 R70, R7, 0x20, RZ ;  /* 0x0000002007467824 */ /* 0x020fe200078e00ff */
[----:B0-----:R-:W-:Y:S01]  /*40c0*/  IADD3 R68, P2, R57, R6, RZ ;  /* 0x0000000639447210 */ /* 0x001fe20007f5e0ff */
[----:B--2---:R-:W-:-:S04]  /*40d0*/  IMAD R5, R64, 0x4, R31 ;  /* 0x0000000440057824 */ /* 0x004fc800078e021f */
[----:B------:R0:W-:Y:S01]  /*40e0*/  STL [R1+0x56c], R68 ;  /* 0x00056c4401007387 */ /* 0x0001e20000100800 */
[-C--:B------:R-:W-:Y:S01]  /*40f0*/  LEA.HI.X.SX32 R64, R29, R0.reuse, 0x1, P3 ;  /* 0x000000001d407211 */ /* 0x080fe200018f0eff */
[----:B------:R-:W2:Y:S02]  /*4100*/  LDC R32, c[0x0][0x268] ;  /* 0x00009a00ff207b82 */ /* 0x000ea40000000800 */
[----:B------:R5:W-:Y:S01]  /*4110*/  STL [R1+0x574], R66 ;  /* 0x0005744201007387 */ /* 0x000be20000100800 */
[----:B0-----:R-:W-:-:S05]  /*4120*/  LEA.HI.X.SX32 R68, R73, R0, 0x1, P1 ;  /* 0x0000000049447211 */ /* 0x001fca00008f0eff */
[----:B------:R-:W0:Y:S01]  /*4130*/  LDC R30, c[0x0][0x268] ;  /* 0x00009a00ff1e7b82 */ /* 0x000e220000000800 */
[----:B------:R-:W-:Y:S02]  /*4140*/  IADD3 R29, P1, R27, R6, RZ ;  /* 0x000000061b1d7210 */ /* 0x000fe40007f3e0ff */
[----:B-----5:R-:W-:Y:S01]  /*4150*/  LEA.HI.X.SX32 R66, R57, R0, 0x1, P2 ;  /* 0x0000000039427211 */ /* 0x020fe200010f0eff */
[----:B------:R5:W-:Y:S01]  /*4160*/  STL [R1+0x560], R68 ;  /* 0x0005604401007387 */ /* 0x000be20000100800 */
[----:B------:R-:W-:Y:S01]  /*4170*/  IMAD R57, R62, 0x4, R5 ;  /* 0x000000043e397824 */ /* 0x000fe200078e0205 */
[----:B------:R-:W-:Y:S02]  /*4180*/  IADD3 R62, P3, R71, R6, RZ ;  /* 0x00000006473e7210 */ /* 0x000fe40007f7e0ff */
[----:B------:R3:W-:Y:S01]  /*4190*/  STL [R1+0x568], R66 ;  /* 0x0005684201007387 */ /* 0x0007e20000100800 */
[----:B------:R-:W-:Y:S01]  /*41a0*/  LEA.HI.X.SX32 R27, R27, R0, 0x1, P1 ;  /* 0x000000001b1b7211 */ /* 0x000fe200008f0eff */
[----:B------:R-:W0:Y:S01]  /*41b0*/  LDC R18, c[0x0][0x268] ;  /* 0x00009a00ff127b82 */ /* 0x000e220000000800 */
[----:B------:R-:W-:Y:S01]  /*41c0*/  SHF.R.S32.HI R73, RZ, 0x1f, R84 ;  /* 0x0000001fff497819 */ /* 0x000fe20000011454 */
[----:B------:R4:W-:Y:S01]  /*41d0*/  STL [R1+0x570], R64 ;  /* 0x0005704001007387 */ /* 0x0009e20000100800 */
[----:B-----5:R-:W-:-:S03]  /*41e0*/  IMAD R68, R7, 0x21, RZ ;  /* 0x0000002107447824 */ /* 0x020fc600078e02ff */
[----:B------:R5:W-:Y:S02]  /*41f0*/  STL [R1+0x57c], R29 ;  /* 0x00057c1d01007387 */ /* 0x000be40000100800 */
[----:B------:R-:W0:Y:S01]  /*4200*/  LDC R24, c[0x0][0x268] ;  /* 0x00009a00ff187b82 */ /* 0x000e220000000800 */
[----:B---3--:R-:W-:Y:S01]  /*4210*/  IMAD R66, R7, 0x22, RZ ;  /* 0x0000002207427824 */ /* 0x008fe200078e02ff */
[----:B----4-:R-:W-:Y:S01]  /*4220*/  IADD3 R64, P2, R55, R6, RZ ;  /* 0x0000000637407210 */ /* 0x010fe20007f5e0ff */
[----:B-----5:R-:W-:-:S03]  /*4230*/  IMAD R29, R60, 0x4, R57 ;  /* 0x000000043c1d7824 */ /* 0x020fc600078e0239 */
[-C--:B------:R-:W-:Y:S01]  /*4240*/  LEA.HI.X.SX32 R55, R55, R0.reuse, 0x1, P2 ;  /* 0x0000000037377211 */ /* 0x080fe200010f0eff */
[----:B------:R-:W-:Y:S01]  /*4250*/  STL [R1+0x584], R64 ;  /* 0x0005844001007387 */ /* 0x000fe20000100800 */
[----:B------:R-:W-:Y:S01]  /*4260*/  LEA.HI.X.SX32 R60, R71, R0, 0x1, P3 ;  /* 0x00000000473c7211 */ /* 0x000fe200018f0eff */
[----:B------:R-:W3:Y:S01]  /*4270*/  LDC R23, c[0x0][0x268] ;  /* 0x00009a00ff177b82 */ /* 0x000ee20000000800 */
[----:B------:R-:W-:Y:S01]  /*4280*/  SHF.R.S32.HI R71, RZ, 0x1f, R74 ;  /* 0x0000001fff477819 */ /* 0x000fe2000001144a */
[----:B------:R4:W-:Y:S04]  /*4290*/  STL [R1+0x58c], R62 ;  /* 0x00058c3e01007387 */ /* 0x0009e80000100800 */
[----:B------:R5:W-:Y:S02]  /*42a0*/  STL [R1+0x578], R27 ;  /* 0x0005781b01007387 */ /* 0x000be40000100800 */
[----:B------:R-:W3:Y:S02]  /*42b0*/  LDC R22, c[0x0][0x268] ;  /* 0x00009a00ff167b82 */ /* 0x000ee40000000800 */
[----:B------:R1:W-:Y:S01]  /*42c0*/  STL [R1+0x580], R55 ;  /* 0x0005803701007387 */ /* 0x0003e20000100800 */
[----:B----4-:R-:W-:-:S03]  /*42d0*/  SHF.R.S32.HI R62, RZ, 0x1f, R66 ;  /* 0x0000001fff3e7819 */ /* 0x010fc60000011442 */
[----:B------:R4:W-:Y:S01]  /*42e0*/  STL [R1+0x588], R60 ;  /* 0x0005883c01007387 */ /* 0x0009e20000100800 */
[----:B-----5:R-:W-:Y:S01]  /*42f0*/  IMAD R27, R58, 0x4, R29 ;  /* 0x000000043a1b7824 */ /* 0x020fe200078e021d */
[-C--:B------:R-:W-:Y:S01]  /*4300*/  IADD3 R58, P3, R51, R6.reuse, RZ ;  /* 0x00000006333a7210 */ /* 0x080fe20007f7e0ff */
[----:B------:R-:W5:Y:S01]  /*4310*/  LDC R43, c[0x0][0x268] ;  /* 0x00009a00ff2b7b82 */ /* 0x000f620000000800 */
[-C--:B-1----:R-:W-:Y:S02]  /*4320*/  IADD3 R55, P1, R69, R6.reuse, RZ ;  /* 0x0000000645377210 */ /* 0x082fe40007f3e0ff */
[----:B----4-:R-:W-:-:S03]  /*4330*/  IADD3 R60, P2, R53, R6, RZ ;  /* 0x00000006353c7210 */ /* 0x010fc60007f5e0ff */
[----:B------:R1:W-:Y:S02]  /*4340*/  STL [R1+0x594], R55 ;  /* 0x0005943701007387 */ /* 0x0003e40000100800 */
[----:B------:R-:W4:Y:S02]  /*4350*/  LDC R17, c[0x0][0x268] ;  /* 0x00009a00ff117b82 */ /* 0x000f240000000800 */
[----:B------:R2:W-:Y:S04]  /*4360*/  STL [R1+0x59c], R60 ;  /* 0x00059c3c01007387 */ /* 0x0005e80000100800 */
[----:B------:R0:W-:Y:S02]  /*4370*/  STL [R1+0x5a4], R58 ;  /* 0x0005a43a01007387 */ /* 0x0001e40000100800 */
[----:B------:R-:W4:Y:S01]  /*4380*/  LDC R12, c[0x0][0x268] ;  /* 0x00009a00ff0c7b82 */ /* 0x000f220000000800 */
[----:B-1----:R-:W-:Y:S01]  /*4390*/  IMAD R55, R56, 0x4, R27 ;  /* 0x0000000438377824 */ /* 0x002fe200078e021b */
[----:B------:R-:W-:-:S02]  /*43a0*/  LEA.HI.X.SX32 R56, R51, R0, 0x1, P3 ;  /* 0x0000000033387211 */ /* 0x000fc400018f0eff */
[----:B--2---:R-:W-:Y:S02]  /*43b0*/  LEA.HI.X.SX32 R60, R69, R0, 0x1, P1 ;  /* 0x00000000453c7211 */ /* 0x004fe400008f0eff */
[----:B------:R-:W-:Y:S02]  /*43c0*/  IADD3 R51, P1, R67, R6, RZ ;  /* 0x0000000643337210 */ /* 0x000fe40007f3e0ff */
[----:B------:R-:W1:Y:S01]  /*43d0*/  LDC R11, c[0x0][0x268] ;  /* 0x00009a00ff0b7b82 */ /* 0x000e620000000800 */
[----:B0-----:R-:W-:Y:S01]  /*43e0*/  LEA.HI.X.SX32 R58, R53, R0, 0x1, P2 ;  /* 0x00000000353a7211 */ /* 0x001fe200010f0eff */
[----:B------:R-:W-:Y:S01]  /*43f0*/  STL [R1+0x590], R60 ;  /* 0x0005903c01007387 */ /* 0x000fe20000100800 */
[----:B------:R-:W-:Y:S01]  /*4400*/  IMAD R53, R54, 0x4, R55 ;  /* 0x0000000436357824 */ /* 0x000fe200078e0237 */
[-C--:B------:R-:W-:Y:S02]  /*4410*/  IADD3 R54, P3, R47, R6.reuse, RZ ;  /* 0x000000062f367210 */ /* 0x080fe40007f7e0ff */
[----:B------:R-:W-:Y:S01]  /*4420*/  STL [R1+0x598], R58 ;  /* 0x0005983a01007387 */ /* 0x000fe20000100800 */
[----:B------:R-:W-:Y:S01]  /*4430*/  SHF.R.S32.HI R69, RZ, 0x1f, R72 ;  /* 0x0000001fff457819 */ /* 0x000fe20000011448 */
[----:B------:R-:W0:Y:S02]  /*4440*/  LDC R28, c[0x0][0x268] ;  /* 0x00009a00ff1c7b82 */ /* 0x000e240000000800 */
[----:B------:R2:W-:Y:S04]  /*4450*/  STL [R1+0x5a0], R56 ;  /* 0x0005a03801007387 */ /* 0x0005e80000100800 */
[----:B------:R3:W-:Y:S02]  /*4460*/  STL [R1+0x5ac], R51 ;  /* 0x0005ac3301007387 */ /* 0x0007e40000100800 */
[----:B------:R-:W0:Y:S01]  /*4470*/  LDC R2, c[0x0][0x268] ;  /* 0x00009a00ff027b82 */ /* 0x000e220000000800 */
[----:B--2---:R-:W-:Y:S01]  /*4480*/  IADD3 R56, P2, R49, R6, RZ ;  /* 0x0000000631387210 */ /* 0x004fe20007f5e0ff */
[----:B---3--:R-:W-:-:S04]  /*4490*/  IMAD R51, R52, 0x4, R53 ;  /* 0x0000000434337824 */ /* 0x008fc800078e0235 */
[----:B------:R2:W-:Y:S01]  /*44a0*/  STL [R1+0x5b4], R56 ;  /* 0x0005b43801007387 */ /* 0x0005e20000100800 */
[-C--:B------:R-:W-:Y:S01]  /*44b0*/  LEA.HI.X.SX32 R52, R47, R0.reuse, 0x1, P3 ;  /* 0x000000002f347211 */ /* 0x080fe200018f0eff */
[----:B------:R-:W3:Y:S02]  /*44c0*/  LDC R10, c[0x0][0x268] ;  /* 0x00009a00ff0a7b82 */ /* 0x000ee40000000800 */
[----:B------:R5:W-:Y:S01]  /*44d0*/  STL [R1+0x5bc], R54 ;  /* 0x0005bc3601007387 */ /* 0x000be20000100800 */
[----:B--2---:R-:W-:-:S05]  /*44e0*/  LEA.HI.X.SX32 R56, R67, R0, 0x1, P1 ;  /* 0x0000000043387211 */ /* 0x004fca00008f0eff */
[----:B------:R-:W2:Y:S01]  /*44f0*/  LDC R4, c[0x0][0x268] ;  /* 0x00009a00ff047b82 */ /* 0x000ea20000000800 */
[----:B------:R-:W-:Y:S02]  /*4500*/  IADD3 R47, P1, R65, R6, RZ ;  /* 0x00000006412f7210 */ /* 0x000fe40007f3e0ff */
[----:B-----5:R-:W-:Y:S01]  /*4510*/  LEA.HI.X.SX32 R54, R49, R0, 0x1, P2 ;  /* 0x0000000031367211 */ /* 0x020fe200010f0eff */
[----:B------:R-:W-:Y:S01]  /*4520*/  STL [R1+0x5a8], R56 ;  /* 0x0005a83801007387 */ /* 0x000fe20000100800 */
[----:B------:R-:W-:Y:S01]  /*4530*/  IMAD R49, R50, 0x4, R51 ;  /* 0x0000000432317824 */ /* 0x000fe200078e0233 */
[----:B------:R-:W-:Y:S02]  /*4540*/  IADD3 R50, P3, R41, R6, RZ ;  /* 0x0000000629327210 */ /* 0x000fe40007f7e0ff */
[----:B------:R-:W-:Y:S01]  /*4550*/  STL [R1+0x5b0], R54 ;  /* 0x0005b03601007387 */ /* 0x000fe20000100800 */
[----:B------:R-:W5:Y:S01]  /*4560*/  LDC R3, c[0x0][0x268] ;  /* 0x00009a00ff037b82 */ /* 0x000f620000000800 */
[----:B------:R-:W-:-:S02]  /*4570*/  SHF.R.S32.HI R67, RZ, 0x1f, R70 ;  /* 0x0000001fff437819 */ /* 0x000fc40000011446 */
[----:B------:R4:W-:Y:S04]  /*4580*/  STL [R1+0x5b8], R52 ;  /* 0x0005b83401007387 */ /* 0x0009e80000100800 */
[----:B------:R1:W-:Y:S01]  /*4590*/  STL [R1+0x5c4], R47 ;  /* 0x0005c42f01007387 */ /* 0x0003e20000100800 */
[----:B------:R-:W5:Y:S01]  /*45a0*/  LDC R9, c[0x0][0x268] ;  /* 0x00009a00ff097b82 */ /* 0x000f620000000800 */
[----:B----4-:R-:W-:-:S07]  /*45b0*/  IADD3 R52, P2, R45, R6, RZ ;  /* 0x000000062d347210 */ /* 0x010fce0007f5e0ff */
[----:B------:R-:W4:Y:S01]  /*45c0*/  LDC R8, c[0x0][0x268] ;  /* 0x00009a00ff087b82 */ /* 0x000f220000000800 */
[----:B-1----:R-:W-:Y:S01]  /*45d0*/  IMAD R47, R48, 0x4, R49 ;  /* 0x00000004302f7824 */ /* 0x002fe200078e0231 */
[----:B------:R1:W-:Y:S01]  /*45e0*/  STL [R1+0x5cc], R52 ;  /* 0x0005cc3401007387 */ /* 0x0003e20000100800 */
[----:B------:R-:W-:-:S03]  /*45f0*/  LEA.HI.X.SX32 R48, R41, R0, 0x1, P3 ;  /* 0x0000000029307211 */ /* 0x000fc600018f0eff */
[----:B------:R0:W-:Y:S02]  /*4600*/  STL [R1+0x5d4], R50 ;  /* 0x0005d43201007387 */ /* 0x0001e40000100800 */
[----:B------:R-:W4:Y:S01]  /*4610*/  LDC R19, c[0x0][0x268] ;  /* 0x00009a00ff137b82 */ /* 0x000f220000000800 */
[----:B-1----:R-:W-:Y:S02]  /*4620*/  LEA.HI.X.SX32 R52, R65, R0, 0x1, P1 ;  /* 0x0000000041347211 */ /* 0x002fe400008f0eff */
[----:B------:R-:W-:Y:S02]  /*4630*/  IADD3 R41, P1, R63, R6, RZ ;  /* 0x000000063f297210 */ /* 0x000fe40007f3e0ff */
[----:B0-----:R-:W-:Y:S01]  /*4640*/  LEA.HI.X.SX32 R50, R45, R0, 0x1, P2 ;  /* 0x000000002d327211 */ /* 0x001fe200010f0eff */
[----:B------:R-:W-:Y:S01]  /*4650*/  STL [R1+0x5c0], R52 ;  /* 0x0005c03401007387 */ /* 0x000fe20000100800 */
[----:B------:R-:W-:Y:S01]  /*4660*/  IMAD R45, R46, 0x4, R47 ;  /* 0x000000042e2d7824 */ /* 0x000fe200078e022f */
[----:B------:R-:W-:Y:S01]  /*4670*/  IADD3 R46, P3, R37, R6, RZ ;  /* 0x00000006252e7210 */ /* 0x000fe20007f7e0ff */
[----:B------:R-:W0:Y:S01]  /*4680*/  LDC R20, c[0x0][0x268] ;  /* 0x00009a00ff147b82 */ /* 0x000e220000000800 */
[----:B------:R-:W-:Y:S01]  /*4690*/  STL [R1+0x5c8], R50 ;  /* 0x0005c83201007387 */ /* 0x000fe20000100800 */
[----:B------:R-:W-:-:S03]  /*46a0*/  SHF.R.S32.HI R65, RZ, 0x1f, R68 ;  /* 0x0000001fff417819 */ /* 0x000fc60000011444 */
[----:B------:R1:W-:Y:S03]  /*46b0*/  STL [R1+0x5d0], R48 ;  /* 0x0005d03001007387 */ /* 0x0003e60000100800 */
[----:B------:R-:W0:Y:S01]  /*46c0*/  LDC R21, c[0x0][0x268] ;  /* 0x00009a00ff157b82 */ /* 0x000e220000000800 */
[----:B------:R3:W-:Y:S01]  /*46d0*/  STL [R1+0x5dc], R41 ;  /* 0x0005dc2901007387 */ /* 0x0007e20000100800 */
[----:B-1----:R-:W-:-:S06]  /*46e0*/  IADD3 R48, P2, R39, R6, RZ ;  /* 0x0000000627307210 */ /* 0x002fcc0007f5e0ff */
[----:B------:R-:W1:Y:S01]  /*46f0*/  LDC R25, c[0x0][0x268] ;  /* 0x00009a00ff197b82 */ /* 0x000e620000000800 */
[----:B---3--:R-:W-:Y:S01]  /*4700*/  IMAD R41, R44, 0x4, R45 ;  /* 0x000000042c297824 */ /* 0x008fe200078e022d */
[----:B------:R3:W-:Y:S01]  /*4710*/  STL [R1+0x5e4], R48 ;  /* 0x0005e43001007387 */ /* 0x0007e20000100800 */
[----:B------:R-:W-:-:S03]  /*4720*/  LEA.HI.X.SX32 R44, R37, R0, 0x1, P3 ;  /* 0x00000000252c7211 */ /* 0x000fc600018f0eff */
[----:B------:R2:W-:Y:S02]  /*4730*/  STL [R1+0x5ec], R46 ;  /* 0x0005ec2e01007387 */ /* 0x0005e40000100800 */
[----:B------:R-:W1:Y:S01]  /*4740*/  LDC R26, c[0x0][0x268] ;  /* 0x00009a00ff1a7b82 */ /* 0x000e620000000800 */
[----:B---3--:R-:W-:Y:S01]  /*4750*/  LEA.HI.X.SX32 R48, R63, R0, 0x1, P1 ;  /* 0x000000003f307211 */ /* 0x008fe200008f0eff */
[----:B------:R-:W-:Y:S01]  /*4760*/  IMAD R63, R7, 0x23, RZ ;  /* 0x00000023073f7824 */ /* 0x000fe200078e02ff */
[----:B------:R-:W-:Y:S02]  /*4770*/  IADD3 R37, P1, R61, R6, RZ ;  /* 0x000000063d257210 */ /* 0x000fe40007f3e0ff */
[----:B--2---:R-:W-:Y:S01]  /*4780*/  LEA.HI.X.SX32 R46, R39, R0, 0x1, P2 ;  /* 0x00000000272e7211 */ /* 0x004fe200010f0eff */
[----:B------:R-:W-:Y:S01]  /*4790*/  STL [R1+0x5d8], R48 ;  /* 0x0005d83001007387 */ /* 0x000fe20000100800 */
[----:B------:R-:W-:Y:S01]  /*47a0*/  IMAD R39, R42, 0x4, R41 ;  /* 0x000000042a277824 */ /* 0x000fe200078e0229 */
[----:B------:R-:W-:-:S02]  /*47b0*/  IADD3 R42, P3, R33, R6, RZ ;  /* 0x00000006212a7210 */ /* 0x000fc40007f7e0ff */
[----:B------:R-:W-:Y:S01]  /*47c0*/  STL [R1+0x5e0], R46 ;  /* 0x0005e02e01007387 */ /* 0x000fe20000100800 */
[----:B------:R-:W-:-:S03]  /*47d0*/  SHF.R.S32.HI R60, RZ, 0x1f, R63 ;  /* 0x0000001fff3c7819 */ /* 0x000fc6000001143f */
[----:B------:R2:W-:Y:S04]  /*47e0*/  STL [R1+0x5e8], R44 ;  /* 0x0005e82c01007387 */ /* 0x0005e80000100800 */
[----:B------:R3:W-:Y:S01]  /*47f0*/  STL [R1+0x5f4], R37 ;  /* 0x0005f42501007387 */ /* 0x0007e20000100800 */
[----:B--2---:R-:W-:Y:S01]  /*4800*/  IADD3 R44, P2, R35, R6, RZ ;  /* 0x00000006232c7210 */ /* 0x004fe20007f5e0ff */
[----:B---3--:R-:W-:-:S04]  /*4810*/  IMAD R37, R40, 0x4, R39 ;  /* 0x0000000428257824 */ /* 0x008fc800078e0227 */
[----:B------:R2:W-:Y:S01]  /*4820*/  STL [R1+0x5fc], R44 ;  /* 0x0005fc2c01007387 */ /* 0x0005e20000100800 */
[----:B------:R-:W-:-:S03]  /*4830*/  LEA.HI.X.SX32 R40, R33, R0, 0x1, P3 ;  /* 0x0000000021287211 */ /* 0x000fc600018f0eff */
[----:B------:R3:W-:Y:S01]  /*4840*/  STL [R1+0x604], R42 ;  /* 0x0006042a01007387 */ /* 0x0007e20000100800 */
[----:B--2---:R-:W-:Y:S01]  /*4850*/  LEA.HI.X.SX32 R44, R61, R0, 0x1, P1 ;  /* 0x000000003d2c7211 */ /* 0x004fe200008f0eff */
[----:B------:R-:W-:Y:S01]  /*4860*/  IMAD R61, R7, 0x24, RZ ;  /* 0x00000024073d7824 */ /* 0x000fe200078e02ff */
[----:B------:R-:W-:Y:S02]  /*4870*/  IADD3 R33, P1, R59, R6, RZ ;  /* 0x000000063b217210 */ /* 0x000fe40007f3e0ff */
[----:B---3--:R-:W-:Y:S01]  /*4880*/  LEA.HI.X.SX32 R42, R35, R0, 0x1, P2 ;  /* 0x00000000232a7211 */ /* 0x008fe200010f0eff */
[----:B------:R-:W-:Y:S01]  /*4890*/  IMAD R35, R38, 0x4, R37 ;  /* 0x0000000426237824 */ /* 0x000fe200078e0225 */
[C---:B------:R-:W-:Y:S01]  /*48a0*/  IADD3 R38, P2, R31.reuse, R6, RZ ;  /* 0x000000061f267210 */ /* 0x040fe20007f5e0ff */
[----:B------:R-:W-:Y:S01]  /*48b0*/  STL [R1+0x5f0], R44 ;  /* 0x0005f02c01007387 */ /* 0x000fe20000100800 */
[----:B------:R-:W-:Y:S02]  /*48c0*/  SHF.R.S32.HI R46, RZ, 0x1f, R61 ;  /* 0x0000001fff2e7819 */ /* 0x000fe4000001143d */
[----:B------:R-:W-:Y:S01]  /*48d0*/  LEA.HI.X.SX32 R31, R31, R0, 0x1, P2 ;  /* 0x000000001f1f7211 */ /* 0x000fe200010f0eff */
[----:B------:R-:W-:Y:S04]  /*48e0*/  STL [R1+0x5f8], R42 ;  /* 0x0005f82a01007387 */ /* 0x000fe80000100800 */
[----:B------:R2:W-:Y:S04]  /*48f0*/  STL [R1+0x600], R40 ;  /* 0x0006002801007387 */ /* 0x0005e80000100800 */
[----:B------:R3:W-:Y:S04]  /*4900*/  STL [R1+0x60c], R33 ;  /* 0x00060c2101007387 */ /* 0x0007e80000100800 */
[----:B------:R5:W-:Y:S01]  /*4910*/  STL [R1+0x614], R38 ;  /* 0x0006142601007387 */ /* 0x000be20000100800 */
[----:B--2---:R-:W-:Y:S01]  /*4920*/  IADD3 R40, P3, R5, R6, RZ ;  /* 0x0000000605287210 */ /* 0x004fe20007f7e0ff */
[----:B---3--:R-:W-:-:S03]  /*4930*/  IMAD R33, R36, 0x4, R35 ;  /* 0x0000000424217824 */ /* 0x008fc600078e0223 */
[-C--:B------:R-:W-:Y:S01]  /*4940*/  LEA.HI.X.SX32 R36, R5, R0.reuse, 0x1, P3 ;  /* 0x0000000005247211 */ /* 0x080fe200018f0eff */
[----:B------:R-:W-:Y:S01]  /*4950*/  STL [R1+0x61c], R40 ;  /* 0x00061c2801007387 */ /* 0x000fe20000100800 */
[----:B-----5:R-:W-:Y:S01]  /*4960*/  LEA.HI.X.SX32 R38, R59, R0, 0x1, P1 ;  /* 0x000000003b267211 */ /* 0x020fe200008f0eff */
[----:B------:R-:W-:Y:S01]  /*4970*/  IMAD R5, R34, 0x4, R33 ;  /* 0x0000000422057824 */ /* 0x000fe200078e0221 */
[-C--:B------:R-:W-:Y:S02]  /*4980*/  IADD3 R34, P3, R27, R6.reuse, RZ ;  /* 0x000000061b227210 */ /* 0x080fe40007f7e0ff */
[----:B------:R-:W-:Y:S01]  /*4990*/  CS2R R58, SRZ ;  /* 0x00000000003a7805 */ /* 0x000fe2000001ff00 */
[----:B------:R-:W-:Y:S04]  /*49a0*/  STL [R1+0x608], R38 ;  /* 0x0006082601007387 */ /* 0x000fe80000100800 */
[----:B------:R2:W-:Y:S04]  /*49b0*/  STL [R1+0x610], R31 ;  /* 0x0006101f01007387 */ /* 0x0005e80000100800 */
[----:B------:R3:W-:Y:S01]  /*49c0*/  STL [R1+0x618], R36 ;  /* 0x0006182401007387 */ /* 0x0007e20000100800 */
[----:B--2---:R-:W-:-:S02]  /*49d0*/  IADD3 R31, P1, R57, R6, RZ ;  /* 0x00000006391f7210 */ /* 0x004fc40007f3e0ff */
[----:B---3--:R-:W-:-:S03]  /*49e0*/  IADD3 R36, P2, R29, R6, RZ ;  /* 0x000000061d247210 */ /* 0x008fc60007f5e0ff */
[----:B------:R2:W-:Y:S04]  /*49f0*/  STL [R1+0x624], R31 ;  /* 0x0006241f01007387 */ /* 0x0005e80000100800 */
[----:B------:R3:W-:Y:S04]  /*4a00*/  STL [R1+0x62c], R36 ;  /* 0x00062c2401007387 */ /* 0x0007e80000100800 */
[----:B------:R5:W-:Y:S01]  /*4a10*/  STL [R1+0x634], R34 ;  /* 0x0006342201007387 */ /* 0x000be20000100800 */
[----:B--2---:R-:W-:Y:S01]  /*4a20*/  IMAD R31, R32, 0x4, R5 ;  /* 0x00000004201f7824 */ /* 0x004fe200078e0205 */
[----:B------:R-:W-:-:S02]  /*4a30*/  LEA.HI.X.SX32 R32, R27, R0, 0x1, P3 ;  /* 0x000000001b207211 */ /* 0x000fc400018f0eff */
[----:B---3--:R-:W-:Y:S02]  /*4a40*/  LEA.HI.X.SX32 R36, R57, R0, 0x1, P1 ;  /* 0x0000000039247211 */ /* 0x008fe400008f0eff */
[----:B------:R-:W-:Y:S02]  /*4a50*/  CS2R R56, SRZ ;  /* 0x0000000000387805 */ /* 0x000fe4000001ff00 */
[----:B------:R-:W-:Y:S02]  /*4a60*/  IADD3 R27, P1, R55, R6, RZ ;  /* 0x00000006371b7210 */ /* 0x000fe40007f3e0ff */
[----:B-----5:R-:W-:Y:S01]  /*4a70*/  LEA.HI.X.SX32 R34, R29, R0, 0x1, P2 ;  /* 0x000000001d227211 */ /* 0x020fe200010f0eff */
[----:B------:R-:W-:Y:S01]  /*4a80*/  STL [R1+0x620], R36 ;  /* 0x0006202401007387 */ /* 0x000fe20000100800 */
[----:B------:R-:W-:Y:S01]  /*4a90*/  IMAD R29, R30, 0x4, R31 ;  /* 0x000000041e1d7824 */ /* 0x000fe200078e021f */
[-C--:B------:R-:W-:Y:S02]  /*4aa0*/  IADD3 R30, P3, R51, R6.reuse, RZ ;  /* 0x00000006331e7210 */ /* 0x080fe40007f7e0ff */
[----:B------:R-:W-:Y:S04]  /*4ab0*/  STL [R1+0x628], R34 ;  /* 0x0006282201007387 */ /* 0x000fe80000100800 */
[----:B------:R2:W-:Y:S04]  /*4ac0*/  STL [R1+0x630], R32 ;  /* 0x0006302001007387 */ /* 0x0005e80000100800 */
[----:B------:R3:W-:Y:S01]  /*4ad0*/  STL [R1+0x63c], R27 ;  /* 0x00063c1b01007387 */ /* 0x0007e20000100800 */
[----:B--2---:R-:W-:Y:S01]  /*4ae0*/  IADD3 R32, P2, R53, R6, RZ ;  /* 0x0000000635207210 */ /* 0x004fe20007f5e0ff */
[----:B---3--:R-:W-:-:S04]  /*4af0*/  IMAD R27, R18, 0x4, R29 ;  /* 0x00000004121b7824 */ /* 0x008fc800078e021d */
[----:B------:R2:W-:Y:S01]  /*4b00*/  STL [R1+0x644], R32 ;  /* 0x0006442001007387 */ /* 0x0005e20000100800 */
[-C--:B------:R-:W-:Y:S02]  /*4b10*/  LEA.HI.X.SX32 R18, R51, R0.reuse, 0x1, P3 ;  /* 0x0000000033127211 */ /* 0x080fe400018f0eff */
[----:B------:R-:W-:Y:S01]  /*4b20*/  CS2R R50, SRZ ;  /* 0x0000000000327805 */ /* 0x000fe2000001ff00 */
[----:B------:R-:W-:Y:S01]  /*4b30*/  IMAD R24, R24, 0x4, R27 ;  /* 0x0000000418187824 */ /* 0x000fe200078e021b */
[----:B------:R3:W-:Y:S03]  /*4b40*/  STL [R1+0x64c], R30 ;  /* 0x00064c1e01007387 */ /* 0x0007e60000100800 */
[----:B------:R-:W-:Y:S01]  /*4b50*/  IMAD R23, R23, 0x4, R24 ;  /* 0x0000000417177824 */ /* 0x000fe200078e0218 */
[----:B--2---:R-:W-:-:S03]  /*4b60*/  LEA.HI.X.SX32 R32, R55, R0, 0x1, P1 ;  /* 0x0000000037207211 */ /* 0x004fc600008f0eff */
[----:B------:R-:W-:Y:S01]  /*4b70*/  IMAD R22, R22, 0x4, R23 ;  /* 0x0000000416167824 */ /* 0x000fe200078e0217 */
[----:B------:R-:W-:Y:S02]  /*4b80*/  CS2R R54, SRZ ;  /* 0x0000000000367805 */ /* 0x000fe4000001ff00 */
[----:B---3--:R-:W-:Y:S01]  /*4b90*/  LEA.HI.X.SX32 R30, R53, R0, 0x1, P2 ;  /* 0x00000000351e7211 */ /* 0x008fe200010f0eff */
[----:B------:R2:W-:Y:S01]  /*4ba0*/  STL [R1+0x638], R32 ;  /* 0x0006382001007387 */ /* 0x0005e20000100800 */
[----:B------:R-:W-:-:S03]  /*4bb0*/  CS2R R52, SRZ ;  /* 0x0000000000347805 */ /* 0x000fc6000001ff00 */
[----:B------:R3:W-:Y:S04]  /*4bc0*/  STL [R1+0x640], R30 ;  /* 0x0006401e01007387 */ /* 0x0007e80000100800 */
[----:B------:R5:W-:Y:S01]  /*4bd0*/  STL [R1+0x648], R18 ;  /* 0x0006481201007387 */ /* 0x000be20000100800 */
[-C--:B--2---:R-:W-:Y:S02]  /*4be0*/  IADD3 R32, P1, R49, R6.reuse, RZ ;  /* 0x0000000631207210 */ /* 0x084fe40007f3e0ff */
[----:B---3--:R-:W-:-:S03]  /*4bf0*/  IADD3 R30, P2, R47, R6, RZ ;  /* 0x000000062f1e7210 */ /* 0x008fc60007f5e0ff */
[----:B------:R2:W-:Y:S01]  /*4c00*/  STL [R1+0x654], R32 ;  /* 0x0006542001007387 */ /* 0x0005e20000100800 */
[----:B-----5:R-:W-:-:S03]  /*4c10*/  IADD3 R18, P3, R45, R6, RZ ;  /* 0x000000062d127210 */ /* 0x020fc60007f7e0ff */
[----:B------:R3:W-:Y:S04]  /*4c20*/  STL [R1+0x65c], R30 ;  /* 0x00065c1e01007387 */ /* 0x0007e80000100800 */
[----:B------:R5:W-:Y:S01]  /*4c30*/  STL [R1+0x664], R18 ;  /* 0x0006641201007387 */ /* 0x000be20000100800 */
[-C--:B--2---:R-:W-:Y:S02]  /*4c40*/  LEA.HI.X.SX32 R32, R49, R0.reuse, 0x1, P1 ;  /* 0x0000000031207211 */ /* 0x084fe400008f0eff */
[----:B------:R-:W-:Y:S02]  /*4c50*/  CS2R R48, SRZ ;  /* 0x0000000000307805 */ /* 0x000fe4000001ff00 */
[-C--:B---3--:R-:W-:Y:S01]  /*4c60*/  LEA.HI.X.SX32 R30, R45, R0.reuse, 0x1, P3 ;  /* 0x000000002d1e7211 */ /* 0x088fe200018f0eff */
[----:B------:R2:W-:Y:S01]  /*4c70*/  STL [R1+0x650], R32 ;  /* 0x0006502001007387 */ /* 0x0005e20000100800 */
[----:B------:R-:W-:Y:S01]  /*4c80*/  IMAD R45, R7, 0x26, RZ ;  /* 0x00000026072d7824 */ /* 0x000fe200078e02ff */
[----:B-----5:R-:W-:Y:S01]  /*4c90*/  LEA.HI.X.SX32 R18, R47, R0, 0x1, P2 ;  /* 0x000000002f127211 */ /* 0x020fe200010f0eff */
[----:B------:R-:W-:-:S03]  /*4ca0*/  IMAD R47, R7, 0x25, RZ ;  /* 0x00000025072f7824 */ /* 0x000fc600078e02ff */
[----:B------:R-:W-:Y:S01]  /*4cb0*/  SHF.R.S32.HI R42, RZ, 0x1f, R45 ;  /* 0x0000001fff2a7819 */ /* 0x000fe2000001142d */
[----:B------:R3:W-:Y:S01]  /*4cc0*/  STL [R1+0x658], R18 ;  /* 0x0006581201007387 */ /* 0x0007e20000100800 */
[----:B------:R-:W-:Y:S02]  /*4cd0*/  SHF.R.S32.HI R44, RZ, 0x1f, R47 ;  /* 0x0000001fff2c7819 */ /* 0x000fe4000001142f */
[-C--:B--2---:R-:W-:Y:S01]  /*4ce0*/  IADD3 R32, P2, R39, R6.reuse, RZ ;  /* 0x0000000627207210 */ /* 0x084fe20007f5e0ff */
[----:B------:R2:W-:Y:S01]  /*4cf0*/  STL [R1+0x660], R30 ;  /* 0x0006601e01007387 */ /* 0x0005e20000100800 */
[-C--:B---3--:R-:W-:Y:S02]  /*4d00*/  IADD3 R18, P1, R41, R6.reuse, RZ ;  /* 0x0000000629127210 */ /* 0x088fe40007f3e0ff */
[----:B--2---:R-:W-:-:S03]  /*4d10*/  IADD3 R30, P3, R37, R6, RZ ;  /* 0x00000006251e7210 */ /* 0x004fc60007f7e0ff */
[----:B------:R2:W-:Y:S01]  /*4d20*/  STL [R1+0x66c], R18 ;  /* 0x00066c1201007387 */ /* 0x0005e20000100800 */
[----:B------:R-:W-:Y:S01]  /*4d30*/  LEA.HI.X.SX32 R34, R41, R0, 0x1, P1 ;  /* 0x0000000029227211 */ /* 0x000fe200008f0eff */
[----:B------:R-:W-:Y:S02]  /*4d40*/  IMAD R41, R7, 0x28, RZ ;  /* 0x0000002807297824 */ /* 0x000fe400078e02ff */
[----:B------:R3:W-:Y:S03]  /*4d50*/  STL [R1+0x674], R32 ;  /* 0x0006742001007387 */ /* 0x0007e60000100800 */
[----:B------:R-:W-:Y:S01]  /*4d60*/  SHF.R.S32.HI R38, RZ, 0x1f, R41 ;  /* 0x0000001fff267819 */ /* 0x000fe20000011429 */
[----:B------:R5:W-:Y:S01]  /*4d70*/  STL [R1+0x67c], R30 ;  /* 0x00067c1e01007387 */ /* 0x000be20000100800 */
[----:B--2---:R-:W-:-:S03]  /*4d80*/  IMAD R18, R43, 0x4, R22 ;  /* 0x000000042b127824 */ /* 0x004fc600078e0216 */
[----:B------:R2:W-:Y:S01]  /*4d90*/  STL [R1+0x668], R34 ;  /* 0x0006682201007387 */ /* 0x0005e20000100800 */
[----:B------:R-:W-:Y:S01]  /*4da0*/  IMAD R43, R7, 0x27, RZ ;  /* 0x00000027072b7824 */ /* 0x000fe200078e02ff */
[-C--:B---3--:R-:W-:Y:S01]  /*4db0*/  LEA.HI.X.SX32 R32, R39, R0.reuse, 0x1, P2 ;  /* 0x0000000027207211 */ /* 0x088fe200010f0eff */
[----:B------:R-:W-:Y:S02]  /*4dc0*/  IMAD R17, R17, 0x4, R18 ;  /* 0x0000000411117824 */ /* 0x000fe400078e0212 */
[----:B------:R-:W-:Y:S01]  /*4dd0*/  IMAD R39, R7, 0x29, RZ ;  /* 0x0000002907277824 */ /* 0x000fe200078e02ff */
[----:B-----5:R-:W-:Y:S01]  /*4de0*/  LEA.HI.X.SX32 R30, R37, R0, 0x1, P3 ;  /* 0x00000000251e7211 */ /* 0x020fe200018f0eff */
[----:B------:R3:W-:Y:S01]  /*4df0*/  STL [R1+0x670], R32 ;  /* 0x0006702001007387 */ /* 0x0007e20000100800 */
[----:B------:R-:W-:Y:S01]  /*4e00*/  IMAD R12, R12, 0x4, R17 ;  /* 0x000000040c0c7824 */ /* 0x000fe200078e0211 */
[----:B------:R-:W-:Y:S01]  /*4e10*/  SHF.R.S32.HI R40, RZ, 0x1f, R43 ;  /* 0x0000001fff287819 */ /* 0x000fe2000001142b */
[----:B------:R-:W-:Y:S01]  /*4e20*/  IMAD R37, R7, 0x2a, RZ ;  /* 0x0000002a07257824 */ /* 0x000fe200078e02ff */
[----:B--2---:R-:W-:Y:S01]  /*4e30*/  IADD3 R34, P1, R35, R6, RZ ;  /* 0x0000000623227210 */ /* 0x004fe20007f3e0ff */
[----:B------:R2:W-:Y:S01]  /*4e40*/  STL [R1+0x678], R30 ;  /* 0x0006781e01007387 */ /* 0x0005e20000100800 */
[----:B------:R-:W-:Y:S01]  /*4e50*/  IMAD R11, R11, 0x4, R12 ;  /* 0x000000040b0b7824 */ /* 0x000fe200078e020c */
[----:B------:R-:W-:-:S02]  /*4e60*/  SHF.R.S32.HI R36, RZ, 0x1f, R39 ;  /* 0x0000001fff247819 */ /* 0x000fc40000011427 */
[----:B------:R5:W-:Y:S01]  /*4e70*/  STL [R1+0x684], R34 ;  /* 0x0006842201007387 */ /* 0x000be20000100800 */
[-C--:B---3--:R-:W-:Y:S02]  /*4e80*/  IADD3 R32, P2, R33, R6.reuse, RZ ;  /* 0x0000000621207210 */ /* 0x088fe40007f5e0ff */
[----:B--2---:R-:W-:-:S03]  /*4e90*/  IADD3 R30, P3, R5, R6, RZ ;  /* 0x00000006051e7210 */ /* 0x004fc60007f7e0ff */
[----:B------:R2:W-:Y:S01]  /*4ea0*/  STL [R1+0x68c], R32 ;  /* 0x00068c2001007387 */ /* 0x0005e20000100800 */
[----:B-----5:R-:W-:-:S03]  /*4eb0*/  LEA.HI.X.SX32 R34, R35, R0, 0x1, P1 ;  /* 0x0000000023227211 */ /* 0x020fc600008f0eff */
[----:B------:R3:W-:Y:S01]  /*4ec0*/  STL [R1+0x694], R30 ;  /* 0x0006941e01007387 */ /* 0x0007e20000100800 */
[----:B------:R-:W-:-:S03]  /*4ed0*/  IMAD R35, R7, 0x2b, RZ ;  /* 0x0000002b07237824 */ /* 0x000fc600078e02ff */
[----:B------:R5:W-:Y:S01]  /*4ee0*/  STL [R1+0x680], R34 ;  /* 0x0006802201007387 */ /* 0x000be20000100800 */
[-C--:B--2---:R-:W-:Y:S01]  /*4ef0*/  LEA.HI.X.SX32 R32, R33, R0.reuse, 0x1, P2 ;  /* 0x0000000021207211 */ /* 0x084fe200010f0eff */
[----:B------:R-:W-:Y:S01]  /*4f00*/  IMAD R33, R7, 0x2c, RZ ;  /* 0x0000002c07217824 */ /* 0x000fe200078e02ff */
[----:B---3--:R-:W-:-:S03]  /*4f10*/  LEA.HI.X.SX32 R30, R5, R0, 0x1, P3 ;  /* 0x00000000051e7211 */ /* 0x008fc600018f0eff */
[----:B------:R2:W-:Y:S01]  /*4f20*/  STL [R1+0x688], R32 ;  /* 0x0006882001007387 */ /* 0x0005e20000100800 */
[----:B------:R-:W-:Y:S02]  /*4f30*/  IADD3 R5, P1, R31, R6, RZ ;  /* 0x000000061f057210 */ /* 0x000fe40007f3e0ff */
[----:B-----5:R-:W-:Y:S01]  /*4f40*/  SHF.R.S32.HI R34, RZ, 0x1f, R37 ;  /* 0x0000001fff227819 */ /* 0x020fe20000011425 */
[----:B------:R3:W-:Y:S01]  /*4f50*/  STL [R1+0x690], R30 ;  /* 0x0006901e01007387 */ /* 0x0007e20000100800 */
[----:B------:R-:W-:-:S03]  /*4f60*/  SHF.R.S32.HI R134, RZ, 0x1f, R33 ;  /* 0x0000001fff867819 */ /* 0x000fc60000011421 */
[----:B------:R5:W-:Y:S01]  /*4f70*/  STL [R1+0x69c], R5 ;  /* 0x00069c0501007387 */ /* 0x000be20000100800 */
[-C--:B--2---:R-:W-:Y:S02]  /*4f80*/  IADD3 R32, P3, R27, R6.reuse, RZ ;  /* 0x000000061b207210 */ /* 0x084fe40007f7e0ff */
[----:B---3--:R-:W-:Y:S02]  /*4f90*/  IADD3 R30, P2, R29, R6, RZ ;  /* 0x000000061d1e7210 */ /* 0x008fe40007f5e0ff */
[-C--:B------:R-:W-:Y:S01]  /*4fa0*/  LEA.HI.X.SX32 R27, R27, R0.reuse, 0x1, P3 ;  /* 0x000000001b1b7211 */ /* 0x080fe200018f0eff */
[----:B-----5:R-:W-:Y:S02]  /*4fb0*/  IMAD R5, R28, 0x4, R11 ;  /* 0x000000041c057824 */ /* 0x020fe400078e020b */
[----:B------:R2:W-:Y:S01]  /*4fc0*/  STL [R1+0x6a4], R30 ;  /* 0x0006a41e01007387 */ /* 0x0005e20000100800 */
[----:B------:R-:W-:Y:S01]  /*4fd0*/  LEA.HI.X.SX32 R28, R29, R0, 0x1, P2 ;  /* 0x000000001d1c7211 */ /* 0x000fe200010f0eff */
[----:B------:R-:W-:-:S02]  /*4fe0*/  IMAD R2, R2, 0x4, R5 ;  /* 0x0000000402027824 */ /* 0x000fc400078e0205 */
[----:B------:R3:W-:Y:S02]  /*4ff0*/  STL [R1+0x6ac], R32 ;  /* 0x0006ac2001007387 */ /* 0x0007e40000100800 */
[----:B------:R-:W-:Y:S01]  /*5000*/  IMAD R10, R10, 0x4, R2 ;  /* 0x000000040a0a7824 */ /* 0x000fe200078e0202 */
[----:B--2---:R-:W-:-:S03]  /*5010*/  LEA.HI.X.SX32 R30, R31, R0, 0x1, P1 ;  /* 0x000000001f1e7211 */ /* 0x004fc600008f0eff */
[----:B------:R-:W-:Y:S01]  /*5020*/  IMAD R4, R4, 0x4, R10 ;  /* 0x0000000404047824 */ /* 0x000fe200078e020a */
[C---:B------:R-:W-:Y:S01]  /*5030*/  IADD3 R29, P1, R24.reuse, R6, RZ ;  /* 0x00000006181d7210 */ /* 0x040fe20007f3e0ff */
[----:B------:R-:W-:Y:S01]  /*5040*/  IMAD R31, R7, 0x2d, RZ ;  /* 0x0000002d071f7824 */ /* 0x000fe200078e02ff */
[----:B---3--:R-:W-:Y:S01]  /*5050*/  SHF.R.S32.HI R32, RZ, 0x1f, R35 ;  /* 0x0000001fff207819 */ /* 0x008fe20000011423 */
[----:B------:R2:W-:Y:S01]  /*5060*/  STL [R1+0x698], R30 ;  /* 0x0006981e01007387 */ /* 0x0005e20000100800 */
[----:B------:R-:W-:Y:S01]  /*5070*/  LEA.HI.X.SX32 R24, R24, R0, 0x1, P1 ;  /* 0x0000000018187211 */ /* 0x000fe200008f0eff */
[----:B------:R-:W-:Y:S02]  /*5080*/  IMAD R3, R3, 0x4, R4 ;  /* 0x0000000403037824 */ /* 0x000fe400078e0204 */
[----:B------:R3:W-:Y:S02]  /*5090*/  STL [R1+0x6a0], R28 ;  /* 0x0006a01c01007387 */ /* 0x0007e40000100800 */
[----:B------:R-:W-:-:S02]  /*50a0*/  IMAD R9, R9, 0x4, R3 ;  /* 0x0000000409097824 */ /* 0x000fc400078e0203 */
[----:B------:R5:W-:Y:S02]  /*50b0*/  STL [R1+0x6a8], R27 ;  /* 0x0006a81b01007387 */ /* 0x000be40000100800 */
[----:B----4-:R-:W-:Y:S02]  /*50c0*/  IMAD R8, R8, 0x4, R9 ;  /* 0x0000000408087824 */ /* 0x010fe400078e0209 */
[----:B------:R4:W-:Y:S01]  /*50d0*/  STL [R1+0x6b4], R29 ;  /* 0x0006b41d01007387 */ /* 0x0009e20000100800 */
[----:B--2---:R-:W-:Y:S01]  /*50e0*/  IMAD R30, R7, 0x2e, RZ ;  /* 0x0000002e071e7824 */ /* 0x004fe200078e02ff */
[-C--:B---3--:R-:W-:Y:S02]  /*50f0*/  IADD3 R28, P2, R23, R6.reuse, RZ ;  /* 0x00000006171c7210 */ /* 0x088fe40007f5e0ff */
[----:B-----5:R-:W-:-:S03]  /*5100*/  IADD3 R27, P3, R22, R6, RZ ;  /* 0x00000006161b7210 */ /* 0x020fc60007f7e0ff */
[----:B------:R2:W-:Y:S01]  /*5110*/  STL [R1+0x6bc], R28 ;  /* 0x0006bc1c01007387 */ /* 0x0005e20000100800 */
[-C--:B------:R-:W-:Y:S02]  /*5120*/  LEA.HI.X.SX32 R23, R23, R0.reuse, 0x1, P2 ;  /* 0x0000000017177211 */ /* 0x080fe400010f0eff */
[----:B------:R-:W-:Y:S01]  /*5130*/  LEA.HI.X.SX32 R22, R22, R0, 0x1, P3 ;  /* 0x0000000016167211 */ /* 0x000fe200018f0eff */
[----:B------:R3:W-:Y:S01]  /*5140*/  STL [R1+0x6c4], R27 ;  /* 0x0006c41b01007387 */ /* 0x0007e20000100800 */
[C---:B----4-:R-:W-:Y:S01]  /*5150*/  IMAD R29, R7.reuse, 0x2f, RZ ;  /* 0x0000002f071d7824 */ /* 0x050fe200078e02ff */
[----:B------:R-:W-:Y:S02]  /*5160*/  SHF.R.S32.HI R136, RZ, 0x1f, R30 ;  /* 0x0000001fff887819 */ /* 0x000fe4000001141e */
[----:B------:R4:W-:Y:S01]  /*5170*/  STL [R1+0x6b0], R24 ;  /* 0x0006b01801007387 */ /* 0x0009e20000100800 */
[----:B--2---:R-:W-:Y:S01]  /*5180*/  IMAD R28, R7, 0x30, RZ ;  /* 0x00000030071c7824 */ /* 0x004fe200078e02ff */
[----:B------:R-:W-:-:S02]  /*5190*/  SHF.R.S32.HI R137, RZ, 0x1f, R29 ;  /* 0x0000001fff897819 */ /* 0x000fc4000001141d */
[----:B------:R2:W-:Y:S01]  /*51a0*/  STL [R1+0x6b8], R23 ;  /* 0x0006b81701007387 */ /* 0x0005e20000100800 */
[----:B---3--:R-:W-:Y:S01]  /*51b0*/  IMAD R27, R7, 0x31, RZ ;  /* 0x00000031071b7824 */ /* 0x008fe200078e02ff */
[----:B------:R-:W-:Y:S02]  /*51c0*/  SHF.R.S32.HI R138, RZ, 0x1f, R28 ;  /* 0x0000001fff8a7819 */ /* 0x000fe4000001141c */
[----:B------:R3:W-:Y:S01]  /*51d0*/  STL [R1+0x6c0], R22 ;  /* 0x0006c01601007387 */ /* 0x0007e20000100800 */
[CC--:B----4-:R-:W-:Y:S02]  /*51e0*/  IADD3 R24, P1, R18.reuse, R6.reuse, RZ ;  /* 0x0000000612187210 */ /* 0x0d0fe40007f3e0ff */
[----:B------:R-:W-:Y:S02]  /*51f0*/  SHF.R.S32.HI R139, RZ, 0x1f, R27 ;  /* 0x0000001fff8b7819 */ /* 0x000fe4000001141b */
[----:B--2---:R-:W-:Y:S01]  /*5200*/  IADD3 R23, P2, R17, R6, RZ ;  /* 0x0000000611177210 */ /* 0x004fe20007f5e0ff */
[----:B------:R2:W-:Y:S01]  /*5210*/  STL [R1+0x6cc], R24 ;  /* 0x0006cc1801007387 */ /* 0x0005e20000100800 */
[----:B------:R-:W-:-:S02]  /*5220*/  LEA.HI.X.SX32 R18, R18, R0, 0x1, P1 ;  /* 0x0000000012127211 */ /* 0x000fc400008f0eff */
[C---:B---3--:R-:W-:Y:S01]  /*5230*/  IADD3 R22, P3, R12.reuse, R6, RZ ;  /* 0x000000060c167210 */ /* 0x048fe20007f7e0ff */
[----:B------:R3:W-:Y:S01]  /*5240*/  STL [R1+0x6d4], R23 ;  /* 0x0006d41701007387 */ /* 0x0007e20000100800 */
[-C--:B------:R-:W-:Y:S02]  /*5250*/  LEA.HI.X.SX32 R17, R17, R0.reuse, 0x1, P2 ;  /* 0x0000000011117211 */ /* 0x080fe400010f0eff */
[----:B------:R-:W-:Y:S01]  /*5260*/  LEA.HI.X.SX32 R12, R12, R0, 0x1, P3 ;  /* 0x000000000c0c7211 */ /* 0x000fe200018f0eff */
[----:B------:R4:W-:Y:S01]  /*5270*/  STL [R1+0x6dc], R22 ;  /* 0x0006dc1601007387 */ /* 0x0009e20000100800 */
[----:B--2---:R-:W-:-:S03]  /*5280*/  IMAD R24, R7, 0x34, RZ ;  /* 0x0000003407187824 */ /* 0x004fc600078e02ff */
[----:B------:R2:W-:Y:S01]  /*5290*/  STL [R1+0x6c8], R18 ;  /* 0x0006c81201007387 */ /* 0x0005e20000100800 */
[C---:B---3--:R-:W-:Y:S01]  /*52a0*/  IMAD R23, R7.reuse, 0x35, RZ ;  /* 0x0000003507177824 */ /* 0x048fe200078e02ff */
[----:B------:R-:W-:Y:S02]  /*52b0*/  SHF.R.S32.HI R142, RZ, 0x1f, R24 ;  /* 0x0000001fff8e7819 */ /* 0x000fe40000011418 */
[----:B------:R3:W-:Y:S01]  /*52c0*/  STL [R1+0x6d0], R17 ;  /* 0x0006d01101007387 */ /* 0x0007e20000100800 */
[----:B----4-:R-:W-:Y:S01]  /*52d0*/  IMAD R22, R7, 0x36, RZ ;  /* 0x0000003607167824 */ /* 0x010fe200078e02ff */
[----:B------:R-:W-:Y:S02]  /*52e0*/  SHF.R.S32.HI R143, RZ, 0x1f, R23 ;  /* 0x0000001fff8f7819 */ /* 0x000fe40000011417 */
[----:B------:R4:W-:Y:S01]  /*52f0*/  STL [R1+0x6d8], R12 ;  /* 0x0006d80c01007387 */ /* 0x0009e20000100800 */
[----:B--2---:R-:W-:Y:S02]  /*5300*/  IADD3 R18, P1, R11, R6, RZ ;  /* 0x000000060b127210 */ /* 0x004fe40007f3e0ff */
[----:B------:R-:W-:-:S02]  /*5310*/  SHF.R.S32.HI R144, RZ, 0x1f, R22 ;  /* 0x0000001fff907819 */ /* 0x000fc40000011416 */
[-C--:B---3--:R-:W-:Y:S01]  /*5320*/  IADD3 R17, P3, R2, R6.reuse, RZ ;  /* 0x0000000602117210 */ /* 0x088fe20007f7e0ff */
[----:B------:R2:W-:Y:S01]  /*5330*/  STL [R1+0x6e4], R18 ;  /* 0x0006e41201007387 */ /* 0x0005e20000100800 */
[----:B----4-:R-:W-:-:S04]  /*5340*/  IADD3 R12, P2, R5, R6, RZ ;  /* 0x00000006050c7210 */ /* 0x010fc80007f5e0ff */
[----:B------:R-:W-:Y:S01]  /*5350*/  LEA.HI.X.SX32 R5, R5, R0, 0x1, P2 ;  /* 0x0000000005057211 */ /* 0x000fe200010f0eff */
[----:B------:R3:W-:Y:S01]  /*5360*/  STL [R1+0x6ec], R12 ;  /* 0x0006ec0c01007387 */ /* 0x0007e20000100800 */
[----:B--2---:R-:W-:-:S03]  /*5370*/  IMAD.MOV.U32 R18, RZ, RZ, 0x3f800000 ;  /* 0x3f800000ff127424 */ /* 0x004fc600078e00ff */
[----:B------:R2:W-:Y:S01]  /*5380*/  STL [R1+0x738], R17 ;  /* 0x0007381101007387 */ /* 0x0005e20000100800 */
[-C--:B---3--:R-:W-:Y:S02]  /*5390*/  LEA.HI.X.SX32 R12, R11, R0.reuse, 0x1, P1 ;  /* 0x000000000b0c7211 */ /* 0x088fe400008f0eff */
[----:B------:R-:W-:Y:S01]  /*53a0*/  LEA.HI.X.SX32 R11, R2, R0, 0x1, P3 ;  /* 0x00000000020b7211 */ /* 0x000fe200018f0eff */
[----:B------:R-:W-:Y:S02]  /*53b0*/  IMAD R2, R19, 0x4, R8 ;  /* 0x0000000413027824 */ /* 0x000fe400078e0208 */
[----:B------:R3:W-:Y:S01]  /*53c0*/  STL [R1+0x6e0], R12 ;  /* 0x0006e00c01007387 */ /* 0x0007e20000100800 */
[----:B------:R-:W-:Y:S02]  /*53d0*/  IMAD.MOV.U32 R19, RZ, RZ, -0x800000 ;  /* 0xff800000ff137424 */ /* 0x000fe400078e00ff */
[----:B--2---:R-:W-:Y:S01]  /*53e0*/  IMAD.MOV.U32 R17, RZ, RZ, -0x800000 ;  /* 0xff800000ff117424 */ /* 0x004fe200078e00ff */
[----:B------:R2:W-:Y:S04]  /*53f0*/  STL [R1+0x6e8], R5 ;  /* 0x0006e80501007387 */ /* 0x0005e80000100800 */
[----:B------:R4:W-:Y:S01]  /*5400*/  STL [R1+0x734], R11 ;  /* 0x0007340b01007387 */ /* 0x0009e20000100800 */
[----:B---3--:R-:W-:-:S02]  /*5410*/  IADD3 R12, P2, R4, R6, RZ ;  /* 0x00000006040c7210 */ /* 0x008fc40007f5e0ff */
[-C--:B--2---:R-:W-:Y:S02]  /*5420*/  IADD3 R5, P1, R10, R6.reuse, RZ ;  /* 0x000000060a057210 */ /* 0x084fe40007f3e0ff */
[----:B----4-:R-:W-:-:S03]  /*5430*/  IADD3 R11, P3, R3, R6, RZ ;  /* 0x00000006030b7210 */ /* 0x010fc60007f7e0ff */
[----:B------:R0:W-:Y:S04]  /*5440*/  STL [R1+0x73c], R5 ;  /* 0x00073c0501007387 */ /* 0x0001e80000100800 */
[----:B------:R2:W-:Y:S04]  /*5450*/  STL [R1+0x740], R12 ;  /* 0x0007400c01007387 */ /* 0x0005e80000100800 */
[----:B------:R3:W-:Y:S01]  /*5460*/  STL [R1+0x744], R11 ;  /* 0x0007440b01007387 */ /* 0x0007e20000100800 */
[----:B0-----:R-:W-:Y:S02]  /*5470*/  IMAD R5, R20, 0x4, R2 ;  /* 0x0000000414057824 */ /* 0x001fe400078e0202 */
[----:B------:R-:W-:Y:S01]  /*5480*/  IMAD R20, R7, 0x38, RZ ;  /* 0x0000003807147824 */ /* 0x000fe200078e02ff */
[----:B--2---:R-:W-:-:S02]  /*5490*/  LEA.HI.X.SX32 R12, R10, R0, 0x1, P1 ;  /* 0x000000000a0c7211 */ /* 0x004fc400008f0eff */
[-C--:B------:R-:W-:Y:S02]  /*54a0*/  LEA.HI.X.SX32 R10, R3, R0.reuse, 0x1, P3 ;  /* 0x00000000030a7211 */ /* 0x080fe400018f0eff */
[----:B---3--:R-:W-:Y:S01]  /*54b0*/  LEA.HI.X.SX32 R11, R4, R0, 0x1, P2 ;  /* 0x00000000040b7211 */ /* 0x008fe200010f0eff */
[----:B------:R0:W-:Y:S01]  /*54c0*/  STL [R1+0x6f0], R12 ;  /* 0x0006f00c01007387 */ /* 0x0001e20000100800 */
[----:B------:R-:W-:Y:S01]  /*54d0*/  IADD3 R3, P1, R9, R6, RZ ;  /* 0x0000000609037210 */ /* 0x000fe20007f3e0ff */
[----:B------:R-:W-:Y:S01]  /*54e0*/  IMAD R4, R21, 0x4, R5 ;  /* 0x0000000415047824 */ /* 0x000fe200078e0205 */
[----:B------:R-:W-:Y:S01]  /*54f0*/  SHF.R.S32.HI R146, RZ, 0x1f, R20 ;  /* 0x0000001fff927819 */ /* 0x000fe20000011414 */
[----:B------:R2:W-:Y:S01]  /*5500*/  STL [R1+0x720], R11 ;  /* 0x0007200b01007387 */ /* 0x0005e20000100800 */
[----:B------:R-:W-:-:S03]  /*5510*/  IMAD R21, R7, 0x37, RZ ;  /* 0x0000003707157824 */ /* 0x000fc600078e02ff */
[----:B------:R3:W-:Y:S02]  /*5520*/  STL [R1+0x724], R10 ;  /* 0x0007240a01007387 */ /* 0x0007e40000100800 */
[----:B------:R-:W-:Y:S01]  /*5530*/  SHF.R.S32.HI R145, RZ, 0x1f, R21 ;  /* 0x0000001fff917819 */ /* 0x000fe20000011415 */
[----:B0-----:R-:W-:Y:S01]  /*5540*/  IMAD.MOV.U32 R12, RZ, RZ, 0x3f800000 ;  /* 0x3f800000ff0c7424 */ /* 0x001fe200078e00ff */
[----:B------:R1:W-:Y:S01]  /*5550*/  STL [R1+0x728], R3 ;  /* 0x0007280301007387 */ /* 0x0003e20000100800 */
[-C--:B--2---:R-:W-:Y:S02]  /*5560*/  IADD3 R11, P3, R2, R6.reuse, RZ ;  /* 0x00000006020b7210 */ /* 0x084fe40007f7e0ff */
[----:B---3--:R-:W-:Y:S01]  /*5570*/  IADD3 R10, P2, R8, R6, RZ ;  /* 0x00000006080a7210 */ /* 0x008fe20007f5e0ff */
[----:B-1----:R-:W-:-:S04]  /*5580*/  IMAD R3, R25, 0x4, R4 ;  /* 0x0000000419037824 */ /* 0x002fc800078e0204 */
[----:B------:R0:W-:Y:S01]  /*5590*/  STL [R1+0x72c], R10 ;  /* 0x00072c0a01007387 */ /* 0x0001e20000100800 */
[----:B------:R-:W-:-:S03]  /*55a0*/  IMAD R25, R7, 0x33, RZ ;  /* 0x0000003307197824 */ /* 0x000fc600078e02ff */
[----:B------:R1:W-:Y:S02]  /*55b0*/  STL [R1+0x730], R11 ;  /* 0x0007300b01007387 */ /* 0x0003e40000100800 */
[----:B------:R-:W-:Y:S02]  /*55c0*/  SHF.R.S32.HI R141, RZ, 0x1f, R25 ;  /* 0x0000001fff8d7819 */ /* 0x000fe40000011419 */
[-C--:B0-----:R-:W-:Y:S02]  /*55d0*/  LEA.HI.X.SX32 R10, R9, R0.reuse, 0x1, P1 ;  /* 0x00000000090a7211 */ /* 0x081fe400008f0eff */
[-C--:B------:R-:W-:Y:S02]  /*55e0*/  LEA.HI.X.SX32 R9, R8, R0.reuse, 0x1, P2 ;  /* 0x0000000008097211 */ /* 0x080fe400010f0eff */
[----:B------:R-:W-:Y:S01]  /*55f0*/  LEA.HI.X.SX32 R8, R2, R0, 0x1, P3 ;  /* 0x0000000002087211 */ /* 0x000fe200018f0eff */
[----:B------:R-:W-:Y:S01]  /*5600*/  IMAD R2, R26, 0x4, R3 ;  /* 0x000000041a027824 */ /* 0x000fe200078e0203 */
[----:B------:R0:W-:Y:S01]  /*5610*/  STL [R1+0x6f4], R10 ;  /* 0x0006f40a01007387 */ /* 0x0001e20000100800 */
[----:B------:R-:W-:-:S02]  /*5620*/  IMAD R26, R7, 0x32, RZ ;  /* 0x00000032071a7824 */ /* 0x000fc400078e02ff */
[----:B-1----:R-:W-:Y:S01]  /*5630*/  IMAD.MOV.U32 R11, RZ, RZ, -0x800000 ;  /* 0xff800000ff0b7424 */ /* 0x002fe200078e00ff */
[----:B------:R1:W-:Y:S02]  /*5640*/  STL [R1+0x6f8], R9 ;  /* 0x0006f80901007387 */ /* 0x0003e40000100800 */
[----:B------:R-:W-:Y:S02]  /*5650*/  SHF.R.S32.HI R140, RZ, 0x1f, R26 ;  /* 0x0000001fff8c7819 */ /* 0x000fe4000001141a */
[----:B------:R2:W-:Y:S01]  /*5660*/  STL [R1+0x710], R8 ;  /* 0x0007100801007387 */ /* 0x0005e20000100800 */
[-C--:B0-----:R-:W-:Y:S02]  /*5670*/  IADD3 R10, P1, R5, R6.reuse, RZ ;  /* 0x00000006050a7210 */ /* 0x081fe40007f3e0ff */
[----:B-1----:R-:W-:-:S03]  /*5680*/  IADD3 R9, P2, R4, R6, RZ ;  /* 0x0000000604097210 */ /* 0x002fc60007f5e0ff */
[----:B------:R0:W-:Y:S01]  /*5690*/  STL [R1+0x714], R10 ;  /* 0x0007140a01007387 */ /* 0x0001e20000100800 */
[----:B------:R-:W-:Y:S02]  /*56a0*/  LEA.HI.X.SX32 R5, R5, R0, 0x1, P1 ;  /* 0x0000000005057211 */ /* 0x000fe400008f0eff */
[CC--:B--2---:R-:W-:Y:S01]  /*56b0*/  IADD3 R8, P3, R3.reuse, R6.reuse, RZ ;  /* 0x0000000603087210 */ /* 0x0c4fe20007f7e0ff */
[----:B------:R1:W-:Y:S01]  /*56c0*/  STL [R1+0x718], R9 ;  /* 0x0007180901007387 */ /* 0x0003e20000100800 */
[----:B------:R-:W-:Y:S02]  /*56d0*/  IADD3 R6, P4, R2, R6, RZ ;  /* 0x0000000602067210 */ /* 0x000fe40007f9e0ff */
[-C--:B------:R-:W-:Y:S01]  /*56e0*/  LEA.HI.X.SX32 R4, R4, R0.reuse, 0x1, P2 ;  /* 0x0000000004047211 */ /* 0x080fe200010f0eff */
[----:B------:R2:W-:Y:S01]  /*56f0*/  STL [R1+0x71c], R8 ;  /* 0x00071c0801007387 */ /* 0x0005e20000100800 */
[-C--:B------:R-:W-:Y:S01]  /*5700*/  LEA.HI.X.SX32 R3, R3, R0.reuse, 0x1, P3 ;  /* 0x0000000003037211 */ /* 0x080fe200018f0eff */
[----:B0-----:R-:W-:Y:S01]  /*5710*/  IMAD.MOV.U32 R10, RZ, RZ, 0x3f800000 ;  /* 0x3f800000ff0a7424 */ /* 0x001fe200078e00ff */
[----:B------:R-:W-:Y:S01]  /*5720*/  LEA.HI.X.SX32 R0, R2, R0, 0x1, P4 ;  /* 0x0000000002007211 */ /* 0x000fe200020f0eff */
[----:B------:R0:W-:Y:S01]  /*5730*/  STL [R1+0x70c], R6 ;  /* 0x00070c0601007387 */ /* 0x0001e20000100800 */
[----:B------:R-:W-:Y:S01]  /*5740*/  IADD3 RZ, P4, R13, R7, RZ ;  /* 0x000000070dff7210 */ /* 0x000fe20007f9e0ff */
[----:B-1----:R-:W-:Y:S01]  /*5750*/  IMAD R9, R7, 0x39, RZ ;  /* 0x0000003907097824 */ /* 0x002fe200078e02ff */
[CC--:B------:R-:W-:Y:S01]  /*5760*/  IADD3 RZ, P3, R235.reuse, R13.reuse, RZ ;  /* 0x0000000debff7210 */ /* 0x0c0fe20007f7e0ff */
[----:B------:R1:W-:Y:S01]  /*5770*/  STL [R1+0x6fc], R5 ;  /* 0x0006fc0501007387 */ /* 0x0003e20000100800 */
[-C--:B------:R-:W-:Y:S01]  /*5780*/  IADD3 RZ, P2, R235, R14.reuse, RZ ;  /* 0x0000000eebff7210 */ /* 0x080fe20007f5e0ff */
[----:B------:R-:W-:Y:S01]  /*5790*/  IMAD.X R229, R231, 0x1, R15, P4 ;  /* 0x00000001e7e57824 */ /* 0x000fe200020e060f */
[----:B------:R-:W-:Y:S01]  /*57a0*/  SHF.R.S32.HI R235, RZ, 0x1f, R235 ;  /* 0x0000001fffeb7819 */ /* 0x000fe200000114eb */
[----:B------:R3:W-:Y:S01]  /*57b0*/  STL [R1+0x700], R4 ;  /* 0x0007000401007387 */ /* 0x0007e20000100800 */
[-C--:B------:R-:W-:Y:S01]  /*57c0*/  IADD3 RZ, P4, R239, R14.reuse, RZ ;  /* 0x0000000eefff7210 */ /* 0x080fe20007f9e0ff */
[----:B--2---:R-:W-:Y:S01]  /*57d0*/  IMAD R8, R7, 0x3a, RZ ;  /* 0x0000003a07087824 */ /* 0x004fe200078e02ff */
[----:B------:R-:W-:Y:S01]  /*57e0*/  SHF.R.S32.HI R239, RZ, 0x1f, R239 ;  /* 0x0000001fffef7819 */ /* 0x000fe200000114ef */
[--C-:B------:R-:W-:Y:S01]  /*57f0*/  IMAD.X R233, R235, 0x1, R15.reuse, P3 ;  /* 0x00000001ebe97824 */ /* 0x100fe200018e060f */
[-C--:B------:R-:W-:Y:S01]  /*5800*/  IADD3 RZ, P3, R243, R13.reuse, RZ ;  /* 0x0000000df3ff7210 */ /* 0x080fe20007f7e0ff */
[--C-:B------:R-:W-:Y:S01]  /*5810*/  IMAD.X R235, R235, 0x1, R16.reuse, P2 ;  /* 0x00000001ebeb7824 */ /* 0x100fe200010e0610 */
[-C--:B------:R-:W-:Y:S01]  /*5820*/  IADD3 RZ, P2, R243, R14.reuse, RZ ;  /* 0x0000000ef3ff7210 */ /* 0x080fe20007f5e0ff */
[C---:B------:R-:W-:Y:S01]  /*5830*/  IMAD.X R237, R239.reuse, 0x1, R15, P5 ;  /* 0x00000001efed7824 */ /* 0x040fe200028e060f */
[----:B------:R-:W-:Y:S01]  /*5840*/  SHF.R.S32.HI R243, RZ, 0x1f, R243 ;  /* 0x0000001ffff37819 */ /* 0x000fe200000114f3 */
[--C-:B------:R-:W-:Y:S01]  /*5850*/  IMAD.X R239, R239, 0x1, R16.reuse, P4 ;  /* 0x00000001efef7824 */ /* 0x100fe200020e0610 */
[CC--:B------:R-:W-:Y:S01]  /*5860*/  IADD3 RZ, P5, R247.reuse, R13.reuse, RZ ;  /* 0x0000000df7ff7210 */ /* 0x0c0fe20007fbe0ff */
[----:B------:R2:W-:Y:S01]  /*5870*/  STL [R1+0x704], R3 ;  /* 0x0007040301007387 */ /* 0x0005e20000100800 */
[-C--:B------:R-:W-:Y:S01]  /*5880*/  IADD3 RZ, P4, R247, R14.reuse, RZ ;  /* 0x0000000ef7ff7210 */ /* 0x080fe20007f9e0ff */
[C---:B------:R-:W-:Y:S01]  /*5890*/  IMAD.X R241, R243.reuse, 0x1, R15, P3 ;  /* 0x00000001f3f17824 */ /* 0x040fe200018e060f */
[----:B------:R-:W-:Y:S01]  /*58a0*/  SHF.R.S32.HI R247, RZ, 0x1f, R247 ;  /* 0x0000001ffff77819 */ /* 0x000fe200000114f7 */
[--C-:B------:R-:W-:Y:S01]  /*58b0*/  IMAD.X R243, R243, 0x1, R16.reuse, P2 ;  /* 0x00000001f3f37824 */ /* 0x100fe200010e0610 */
[CC--:B------:R-:W-:Y:S01]  /*58c0*/  IADD3 RZ, P3, R249.reuse, R13.reuse, RZ ;  /* 0x0000000df9ff7210 */ /* 0x0c0fe20007f7e0ff */
[----:B------:R-:W-:Y:S01]  /*58d0*/  STL [R1+0x708], R0 ;  /* 0x0007080001007387 */ /* 0x000fe20000100800 */
[-C--:B------:R-:W-:Y:S01]  /*58e0*/  IADD3 RZ, P2, R249, R14.reuse, RZ ;  /* 0x0000000ef9ff7210 */ /* 0x080fe20007f5e0ff */
[C---:B------:R-:W-:Y:S01]  /*58f0*/  IMAD.X R245, R247.reuse, 0x1, R15, P5 ;  /* 0x00000001f7f57824 */ /* 0x040fe200028e060f */
[----:B------:R-:W-:Y:S01]  /*5900*/  SHF.R.S32.HI R249, RZ, 0x1f, R249 ;  /* 0x0000001ffff97819 */ /* 0x000fe200000114f9 */
[--C-:B------:R-:W-:Y:S01]  /*5910*/  IMAD.X R247, R247, 0x1, R16.reuse, P4 ;  /* 0x00000001f7f77824 */ /* 0x100fe200020e0610 */
[-C--:B------:R-:W-:Y:S01]  /*5920*/  IADD3 RZ, P5, R251, R13.reuse, RZ ;  /* 0x0000000dfbff7210 */ /* 0x080fe20007fbe0ff */
[----:B0-----:R-:W-:Y:S01]  /*5930*/  IMAD R6, R7, 0x3b, RZ ;  /* 0x0000003b07067824 */ /* 0x001fe200078e02ff */
[-C--:B------:R-:W-:Y:S01]  /*5940*/  IADD3 RZ, P4, R251, R14.reuse, RZ ;  /* 0x0000000efbff7210 */ /* 0x080fe20007f9e0ff */
[C---:B------:R-:W-:Y:S01]  /*5950*/  IMAD.X R248, R249.reuse, 0x1, R15, P3 ;  /* 0x00000001f9f87824 */ /* 0x040fe200018e060f */
[----:B------:R-:W-:Y:S01]  /*5960*/  SHF.R.S32.HI R251, RZ, 0x1f, R251 ;  /* 0x0000001ffffb7819 */ /* 0x000fe200000114fb */
[--C-:B------:R-:W-:Y:S01]  /*5970*/  IMAD.X R249, R249, 0x1, R16.reuse, P2 ;  /* 0x00000001f9f97824 */ /* 0x100fe200010e0610 */
[-C--:B------:R-:W-:Y:S01]  /*5980*/  IADD3 RZ, P3, R133, R13.reuse, RZ ;  /* 0x0000000d85ff7210 */ /* 0x080fe20007f7e0ff */
[----:B-1----:R-:W-:Y:S01]  /*5990*/  IMAD R5, R7, 0x3c, RZ ;  /* 0x0000003c07057824 */ /* 0x002fe200078e02ff */
[-C--:B------:R-:W-:Y:S01]  /*59a0*/  IADD3 R154, P2, R133, R14.reuse, RZ ;  /* 0x0000000e859a7210 */ /* 0x080fe20007f5e0ff */
[C-C-:B------:R-:W-:Y:S01]  /*59b0*/  IMAD.X R250, R251.reuse, 0x1, R15.reuse, P5 ;  /* 0x00000001fbfa7824 */ /* 0x140fe200028e060f */
[CC--:B------:R-:W-:Y:S01]  /*59c0*/  IADD3 R133, P5, R132.reuse, R13.reuse, RZ ;  /* 0x0000000d84857210 */ /* 0x0c0fe20007fbe0ff */
[----:B------:R-:W-:Y:S01]  /*59d0*/  IMAD.X R251, R251, 0x1, R16, P4 ;  /* 0x00000001fbfb7824 */ /* 0x000fe200020e0610 */
[-C--:B------:R-:W-:Y:S01]  /*59e0*/  IADD3 R132, P4, R132, R14.reuse, RZ ;  /* 0x0000000e84847210 */ /* 0x080fe20007f9e0ff */
[----:B------:R0:W-:Y:S01]  /*59f0*/  STL [R1+0x4], R154 ;  /* 0x0000049a01007387 */ /* 0x0001e20000100800 */
[----:B------:R-:W-:Y:S01]  /*5a00*/  IMAD.X R252, R131, 0x1, R15, P3 ;  /* 0x0000000183fc7824 */ /* 0x000fe200018e060f */
[----:B------:R-:W-:Y:S01]  /*5a10*/  LOP3.LUT P1, RZ, R135, 0x7, RZ, 0xc0, !PT ;  /* 0x0000000787ff7812 */ /* 0x000fe2000782c0ff */
[C---:B---3--:R-:W-:Y:S01]  /*5a20*/  IMAD R4, R7.reuse, 0x3d, RZ ;  /* 0x0000003d07047824 */ /* 0x048fe200078e02ff */
[----:B------:R1:W-:Y:S01]  /*5a30*/  STL [R1+0xc], R133 ;  /* 0x00000c8501007387 */ /* 0x0003e20000100800 */
[----:B------:R-:W-:Y:S01]  /*5a40*/  SHF.R.S32.HI R135, RZ, 0x1f, R31 ;  /* 0x0000001fff877819 */ /* 0x000fe2000001141f */
[C---:B--2---:R-:W-:Y:S01]  /*5a50*/  IMAD R3, R7.reuse, 0x3e, RZ ;  /* 0x0000003e07037824 */ /* 0x044fe200078e02ff */
[----:B------:R-:W-:Y:S01]  /*5a60*/  SHF.R.S32.HI R147, RZ, 0x1f, R9 ;  /* 0x0000001fff937819 */ /* 0x000fe20000011409 */
[----:B------:R2:W-:Y:S01]  /*5a70*/  STL [R1+0x14], R132 ;  /* 0x0000148401007387 */ /* 0x0005e20000100800 */
[----:B------:R-:W-:Y:S01]  /*5a80*/  SHF.R.S32.HI R148, RZ, 0x1f, R8 ;  /* 0x0000001fff947819 */ /* 0x000fe20000011408 */
[----:B------:R-:W-:Y:S01]  /*5a90*/  IMAD R2, R7, 0x3f, RZ ;  /* 0x0000003f07027824 */ /* 0x000fe200078e02ff */
[CC--:B0-----:R-:W-:Y:S01]  /*5aa0*/  IADD3 R154, P3, R130.reuse, R13.reuse, RZ ;  /* 0x0000000d829a7210 */ /* 0x0c1fe20007f7e0ff */
[----:B------:R-:W-:Y:S01]  /*5ab0*/  IMAD.MOV.U32 R0, RZ, RZ, 0x3f800000 ;  /* 0x3f800000ff007424 */ /* 0x000fe200078e00ff */
[----:B------:R-:W-:Y:S01]  /*5ac0*/  SHF.R.S32.HI R149, RZ, 0x1f, R6 ;  /* 0x0000001fff957819 */ /* 0x000fe20000011406 */
[--C-:B-1----:R-:W-:Y:S01]  /*5ad0*/  IMAD.X R133, R131, 0x1, R16.reuse, P2 ;  /* 0x0000000183857824 */ /* 0x102fe200010e0610 */
[----:B------:R-:W-:Y:S01]  /*5ae0*/  SHF.R.S32.HI R150, RZ, 0x1f, R5 ;  /* 0x0000001fff967819 */ /* 0x000fe20000011405 */
[C---:B------:R-:W-:Y:S01]  /*5af0*/  IMAD.X R131, R129.reuse, 0x1, R15, P5 ;  /* 0x0000000181837824 */ /* 0x040fe200028e060f */
[----:B------:R-:W-:Y:S01]  /*5b00*/  STL [R1+0x1c], R154 ;  /* 0x00001c9a01007387 */ /* 0x000fe20000100800 */
[-C--:B--2---:R-:W-:Y:S01]  /*5b10*/  IADD3 R132, P2, R130, R14.reuse, RZ ;  /* 0x0000000e82847210 */ /* 0x084fe20007f5e0ff */
[----:B------:R-:W-:Y:S01]  /*5b20*/  IMAD.X R129, R129, 0x1, R16, P4 ;  /* 0x0000000181817824 */ /* 0x000fe200020e0610 */
[CC--:B------:R-:W-:Y:S01]  /*5b30*/  IADD3 R130, P5, R128.reuse, R13.reuse, RZ ;  /* 0x0000000d80827210 */ /* 0x0c0fe20007fbe0ff */
[----:B------:R-:W-:Y:S01]  /*5b40*/  STL [R1], R133 ;  /* 0x0000008501007387 */ /* 0x000fe20000100800 */
[----:B------:R-:W-:Y:S01]  /*5b50*/  IADD3 R128, P4, R128, R14, RZ ;  /* 0x0000000e80807210 */ /* 0x000fe20007f9e0ff */
[----:B------:R-:W-:Y:S01]  /*5b60*/  IMAD.MOV.U32 R7, RZ, RZ, -0x800000 ;  /* 0xff800000ff077424 */ /* 0x000fe200078e00ff */
[----:B------:R-:W-:Y:S01]  /*5b70*/  SHF.R.S32.HI R151, RZ, 0x1f, R4 ;  /* 0x0000001fff977819 */ /* 0x000fe20000011404 */
[----:B------:R-:W-:Y:S01]  /*5b80*/  STL [R1+0x24], R132 ;  /* 0x0000248401007387 */ /* 0x000fe20000100800 */
[----:B------:R-:W-:Y:S01]  /*5b90*/  SHF.R.S32.HI R152, RZ, 0x1f, R3 ;  /* 0x0000001fff987819 */ /* 0x000fe20000011403 */
[----:B------:R-:W-:Y:S01]  /*5ba0*/  IMAD.X R231, R231, 0x1, R16, P6 ;  /* 0x00000001e7e77824 */ /* 0x000fe200030e0610 */
[----:B------:R-:W-:Y:S01]  /*5bb0*/  SHF.R.S32.HI R153, RZ, 0x1f, R2 ;  /* 0x0000001fff997819 */ /* 0x000fe20000011402 */
[----:B------:R-:W-:Y:S04]  /*5bc0*/  STL [R1+0x8], R131 ;  /* 0x0000088301007387 */ /* 0x000fe80000100800 */
[----:B------:R0:W-:Y:S04]  /*5bd0*/  STL [R1+0x2c], R130 ;  /* 0x00002c8201007387 */ /* 0x0001e80000100800 */
[----:B------:R1:W-:Y:S04]  /*5be0*/  STL [R1+0x10], R129 ;  /* 0x0000108101007387 */ /* 0x0003e80000100800 */
[----:B------:R2:W-:Y:S01]  /*5bf0*/  STL [R1+0x34], R128 ;  /* 0x0000348001007387 */ /* 0x0005e20000100800 */
[----:B0-----:R-:W-:Y:S01]  /*5c00*/  IMAD.X R130, R127, 0x1, R15, P3 ;  /* 0x000000017f827824 */ /* 0x001fe200018e060f */
[----:B-1----:R-:W-:-:S04]  /*5c10*/  IADD3 R129, P3, R126, R13, RZ ;  /* 0x0000000d7e817210 */ /* 0x002fc80007f7e0ff */
[----:B------:R-:W-:Y:S01]  /*5c20*/  STL [R1+0x18], R130 ;  /* 0x0000188201007387 */ /* 0x000fe20000100800 */
[--C-:B--2---:R-:W-:Y:S01]  /*5c30*/  IMAD.X R128, R127, 0x1, R16.reuse, P2 ;  /* 0x000000017f807824 */ /* 0x104fe200010e0610 */
[----:B------:R-:W-:Y:S01]  /*5c40*/  IADD3 R127, P2, R126, R14, RZ ;  /* 0x0000000e7e7f7210 */ /* 0x000fe20007f5e0ff */
[C---:B------:R-:W-:Y:S01]  /*5c50*/  IMAD.X R126, R125.reuse, 0x1, R15, P5 ;  /* 0x000000017d7e7824 */ /* 0x040fe200028e060f */
[----:B------:R-:W-:Y:S04]  /*5c60*/  STL [R1+0x3c], R129 ;  /* 0x00003c8101007387 */ /* 0x000fe80000100800 */
[----:B------:R0:W-:Y:S04]  /*5c70*/  STL [R1+0x20], R128 ;  /* 0x0000208001007387 */ /* 0x0001e80000100800 */
[----:B------:R1:W-:Y:S04]  /*5c80*/  STL [R1+0x44], R127 ;  /* 0x0000447f01007387 */ /* 0x0003e80000100800 */
[----:B------:R2:W-:Y:S01]  /*5c90*/  STL [R1+0x28], R126 ;  /* 0x0000287e01007387 */ /* 0x0005e20000100800 */
[----:B0-----:R-:W-:Y:S01]  /*5ca0*/  IADD3 R128, P5, R124, R13, RZ ;  /* 0x0000000d7c807210 */ /* 0x001fe20007fbe0ff */
[----:B-1----:R-:W-:-:S04]  /*5cb0*/  IMAD.X R127, R125, 0x1, R16, P4 ;  /* 0x000000017d7f7824 */ /* 0x002fc800020e0610 */
[----:B------:R-:W-:Y:S01]  /*5cc0*/  STL [R1+0x4c], R128 ;  /* 0x00004c8001007387 */ /* 0x000fe20000100800 */
[C---:B------:R-:W-:Y:S01]  /*5cd0*/  IMAD.X R125, R123.reuse, 0x1, R15, P3 ;  /* 0x000000017b7d7824 */ /* 0x040fe200018e060f */
[-C--:B--2---:R-:W-:Y:S01]  /*5ce0*/  IADD3 R126, P4, R124, R14.reuse, RZ ;  /* 0x0000000e7c7e7210 */ /* 0x084fe20007f9e0ff */
[----:B------:R-:W-:Y:S01]  /*5cf0*/  IMAD.X R123, R123, 0x1, R16, P2 ;  /* 0x000000017b7b7824 */ /* 0x000fe200010e0610 */
[C---:B------:R-:W-:Y:S01]  /*5d00*/  IADD3 R124, P3, R122.reuse, R13, RZ ;  /* 0x0000000d7a7c7210 */ /* 0x040fe20007f7e0ff */
[----:B------:R-:W-:Y:S01]  /*5d10*/  STL [R1+0x30], R127 ;  /* 0x0000307f01007387 */ /* 0x000fe20000100800 */
[----:B------:R-:W-:-:S03]  /*5d20*/  IADD3 R122, P2, R122, R14, RZ ;  /* 0x0000000e7a7a7210 */ /* 0x000fc60007f5e0ff */
[----:B------:R-:W-:Y:S04]  /*5d30*/  STL [R1+0x54], R126 ;  /* 0x0000547e01007387 */ /* 0x000fe80000100800 */
        /* <DEDUP_REMOVED lines=64> */
[----:B------:R0:W-:Y:S01]  /*6140*/  STL [R1+0xdc], R110 ;  /* 0x0000dc6e01007387 */ /* 0x0001e20000100800 */
[C---:B------:R-:W-:Y:S01]  /*6150*/  IMAD.X R107, R105.reuse, 0x1, R15, P5 ;  /* 0x00000001696b7824 */ /* 0x040fe200028e060f */
[-C--:B--2---:R-:W-:Y:S01]  /*6160*/  IADD3 R108, P2, R106, R14.reuse, RZ ;  /* 0x0000000e6a6c7210 */ /* 0x084fe20007f5e0ff */
[----:B------:R-:W-:Y:S01]  /*6170*/  IMAD.X R105, R105, 0x1, R16, P4 ;  /* 0x0000000169697824 */ /* 0x000fe200020e0610 */
[C---:B------:R-:W-:Y:S01]  /*6180*/  IADD3 R106, P5, R104.reuse, R13, RZ ;  /* 0x0000000d686a7210 */ /* 0x040fe20007fbe0ff */
[----:B------:R-:W-:Y:S01]  /*6190*/  STL [R1+0xc0], R109 ;  /* 0x0000c06d01007387 */ /* 0x000fe20000100800 */
[----:B------:R-:W-:-:S03]  /*61a0*/  IADD3 R104, P4, R104, R14, RZ ;  /* 0x0000000e68687210 */ /* 0x000fc60007f9e0ff */
[----:B------:R1:W-:Y:S01]  /*61b0*/  STL [R1+0xe4], R108 ;  /* 0x0000e46c01007387 */ /* 0x0003e20000100800 */
[----:B0-----:R-:W-:-:S03]  /*61c0*/  CS2R R110, SRZ ;  /* 0x00000000006e7805 */ /* 0x001fc6000001ff00 */
[----:B------:R-:W-:Y:S04]  /*61d0*/  STL [R1+0xc8], R107 ;  /* 0x0000c86b01007387 */ /* 0x000fe80000100800 */
[----:B------:R0:W-:Y:S01]  /*61e0*/  STL [R1+0xec], R106 ;  /* 0x0000ec6a01007387 */ /* 0x0001e20000100800 */
[----:B-1----:R-:W-:-:S03]  /*61f0*/  CS2R R108, SRZ ;  /* 0x00000000006c7805 */ /* 0x002fc6000001ff00 */
[----:B------:R1:W-:Y:S04]  /*6200*/  STL [R1+0xd0], R105 ;  /* 0x0000d06901007387 */ /* 0x0003e80000100800 */
[----:B------:R2:W-:Y:S01]  /*6210*/  STL [R1+0xf4], R104 ;  /* 0x0000f46801007387 */ /* 0x0005e20000100800 */
[----:B0-----:R-:W-:Y:S01]  /*6220*/  IMAD.X R106, R99, 0x1, R15, P3 ;  /* 0x00000001636a7824 */ /* 0x001fe200018e060f */
[----:B-1----:R-:W-:-:S04]  /*6230*/  IADD3 R105, P3, R98, R13, RZ ;  /* 0x0000000d62697210 */ /* 0x002fc80007f7e0ff */
[----:B------:R0:W-:Y:S01]  /*6240*/  STL [R1+0xd8], R106 ;  /* 0x0000d86a01007387 */ /* 0x0001e20000100800 */
[----:B--2---:R-:W-:Y:S01]  /*6250*/  IMAD.X R104, R99, 0x1, R16, P2 ;  /* 0x0000000163687824 */ /* 0x004fe200010e0610 */
[----:B------:R-:W-:Y:S01]  /*6260*/  IADD3 R99, P2, R98, R14, RZ ;  /* 0x0000000e62637210 */ /* 0x000fe20007f5e0ff */
[----:B------:R-:W-:Y:S01]  /*6270*/  IMAD.X R98, R97, 0x1, R15, P5 ;  /* 0x0000000161627824 */ /* 0x000fe200028e060f */
[----:B------:R-:W-:Y:S04]  /*6280*/  STL [R1+0xfc], R105 ;  /* 0x0000fc6901007387 */ /* 0x000fe80000100800 */
[----:B------:R1:W-:Y:S01]  /*6290*/  STL [R1+0xe0], R104 ;  /* 0x0000e06801007387 */ /* 0x0003e20000100800 */
[----:B0-----:R-:W-:-:S03]  /*62a0*/  CS2R R106, SRZ ;  /* 0x00000000006a7805 */ /* 0x001fc6000001ff00 */
[----:B------:R0:W-:Y:S04]  /*62b0*/  STL [R1+0x104], R99 ;  /* 0x0001046301007387 */ /* 0x0001e80000100800 */
[----:B------:R2:W-:Y:S01]  /*62c0*/  STL [R1+0xe8], R98 ;  /* 0x0000e86201007387 */ /* 0x0005e20000100800 */
[----:B-1----:R-:W-:Y:S01]  /*62d0*/  IADD3 R104, P5, R96, R13, RZ ;  /* 0x0000000d60687210 */ /* 0x002fe20007fbe0ff */
[----:B0-----:R-:W-:-:S04]  /*62e0*/  IMAD.X R99, R97, 0x1, R16, P4 ;  /* 0x0000000161637824 */ /* 0x001fc800020e0610 */
        /* <DEDUP_REMOVED lines=101> */
[----:B------:R1:W-:Y:S04]  /*6940*/  STL [R1+0x1bc], R65 ;  /* 0x0001bc4101007387 */ /* 0x0003e80000100800 */
[----:B------:R2:W-:Y:S01]  /*6950*/  STL [R1+0x1a0], R63 ;  /* 0x0001a03f01007387 */ /* 0x0005e20000100800 */
[----:B0-----:R-:W-:-:S03]  /*6960*/  CS2R R66, SRZ ;  /* 0x0000000000427805 */ /* 0x001fc6000001ff00 */
[----:B------:R0:W-:Y:S01]  /*6970*/  STL [R1+0x1c4], R62 ;  /* 0x0001c43e01007387 */ /* 0x0001e20000100800 */
[----:B-1----:R-:W-:-:S03]  /*6980*/  CS2R R64, SRZ ;  /* 0x0000000000407805 */ /* 0x002fc6000001ff00 */
[----:B------:R1:W-:Y:S01]  /*6990*/  STL [R1+0x1a8], R61 ;  /* 0x0001a83d01007387 */ /* 0x0003e20000100800 */
[----:B--2---:R-:W-:Y:S01]  /*69a0*/  IADD3 R63, P5, R47, R13, RZ ;  /* 0x0000000d2f3f7210 */ /* 0x004fe20007fbe0ff */
[----:B0-----:R-:W-:-:S04]  /*69b0*/  IMAD.X R62, R60, 0x1, R16, P4 ;  /* 0x000000013c3e7824 */ /* 0x001fc800020e0610 */
[----:B------:R-:W-:Y:S01]  /*69c0*/  STL [R1+0x1cc], R63 ;  /* 0x0001cc3f01007387 */ /* 0x000fe20000100800 */
[C---:B------:R-:W-:Y:S01]  /*69d0*/  IMAD.X R60, R46.reuse, 0x1, R15, P3 ;  /* 0x000000012e3c7824 */ /* 0x040fe200018e060f */
[-C--:B-1----:R-:W-:Y:S01]  /*69e0*/  IADD3 R61, P4, R47, R14.reuse, RZ ;  /* 0x0000000e2f3d7210 */ /* 0x082fe20007f9e0ff */
[----:B------:R-:W-:Y:S01]  /*69f0*/  IMAD.X R46, R46, 0x1, R16, P2 ;  /* 0x000000012e2e7824 */ /* 0x000fe200010e0610 */
[C---:B------:R-:W-:Y:S01]  /*6a00*/  IADD3 R47, P3, R45.reuse, R13, RZ ;  /* 0x0000000d2d2f7210 */ /* 0x040fe20007f7e0ff */
[----:B------:R0:W-:Y:S01]  /*6a10*/  STL [R1+0x1b0], R62 ;  /* 0x0001b03e01007387 */ /* 0x0001e20000100800 */
[----:B------:R-:W-:-:S03]  /*6a20*/  IADD3 R45, P2, R45, R14, RZ ;  /* 0x0000000e2d2d7210 */ /* 0x000fc60007f5e0ff */
[----:B------:R-:W-:Y:S04]  /*6a30*/  STL [R1+0x1d4], R61 ;  /* 0x0001d43d01007387 */ /* 0x000fe80000100800 */
[----:B------:R1:W-:Y:S01]  /*6a40*/  STL [R1+0x1b8], R60 ;  /* 0x0001b83c01007387 */ /* 0x0003e20000100800 */
[----:B0-----:R-:W-:-:S03]  /*6a50*/  CS2R R62, SRZ ;  /* 0x00000000003e7805 */ /* 0x001fc6000001ff00 */
[----:B------:R0:W-:Y:S04]  /*6a60*/  STL [R1+0x1dc], R47 ;  /* 0x0001dc2f01007387 */ /* 0x0001e80000100800 */
[----:B------:R2:W-:Y:S01]  /*6a70*/  STL [R1+0x1c0], R46 ;  /* 0x0001c02e01007387 */ /* 0x0005e20000100800 */
[----:B-1----:R-:W-:-:S03]  /*6a80*/  CS2R R60, SRZ ;  /* 0x00000000003c7805 */ /* 0x002fc6000001ff00 */
[----:B------:R1:W-:Y:S01]  /*6a90*/  STL [R1+0x1e4], R45 ;  /* 0x0001e42d01007387 */ /* 0x0003e20000100800 */
[----:B0-----:R-:W-:Y:S01]  /*6aa0*/  IMAD.X R47, R44, 0x1, R15, P5 ;  /* 0x000000012c2f7824 */ /* 0x001fe200028e060f */
[----:B--2---:R-:W-:-:S04]  /*6ab0*/  IADD3 R46, P5, R43, R13, RZ ;  /* 0x0000000d2b2e7210 */ /* 0x004fc80007fbe0ff */
[----:B------:R-:W-:Y:S01]  /*6ac0*/  STL [R1+0x1c8], R47 ;  /* 0x0001c82f01007387 */ /* 0x000fe20000100800 */
[--C-:B-1----:R-:W-:Y:S01]  /*6ad0*/  IMAD.X R45, R44, 0x1, R16.reuse, P4 ;  /* 0x000000012c2d7824 */ /* 0x102fe200020e0610 */
        /* <DEDUP_REMOVED lines=49> */
[----:B------:R-:W-:Y:S01]  /*6df0*/  IMAD.X R31, R134, 0x1, R15, P3 ;  /* 0x00000001861f7824 */ /* 0x000fe200018e060f */
[----:B------:R-:W-:Y:S04]  /*6e00*/  STL [R1+0x24c], R34 ;  /* 0x00024c2201007387 */ /* 0x000fe80000100800 */
[----:B------:R0:W-:Y:S04]  /*6e10*/  STL [R1+0x230], R33 ;  /* 0x0002302101007387 */ /* 0x0001e80000100800 */
[----:B------:R1:W-:Y:S04]  /*6e20*/  STL [R1+0x254], R32 ;  /* 0x0002542001007387 */ /* 0x0003e80000100800 */
[----:B------:R2:W-:Y:S01]  /*6e30*/  STL [R1+0x238], R31 ;  /* 0x0002381f01007387 */ /* 0x0005e20000100800 */
[----:B0-----:R-:W-:Y:S01]  /*6e40*/  IADD3 R33, P3, R30, R13, RZ ;  /* 0x0000000d1e217210 */ /* 0x001fe20007f7e0ff */
[----:B-1----:R-:W-:-:S04]  /*6e50*/  IMAD.X R32, R134, 0x1, R16, P2 ;  /* 0x0000000186207824 */ /* 0x002fc800010e0610 */
[----:B------:R-:W-:Y:S01]  /*6e60*/  STL [R1+0x25c], R33 ;  /* 0x00025c2101007387 */ /* 0x000fe20000100800 */
[----:B--2---:R-:W-:Y:S01]  /*6e70*/  IADD3 R31, P2, R30, R14, RZ ;  /* 0x0000000e1e1f7210 */ /* 0x004fe20007f5e0ff */
[----:B------:R-:W-:Y:S02]  /*6e80*/  IMAD.X R30, R135, 0x1, R15, P5 ;  /* 0x00000001871e7824 */ /* 0x000fe400028e060f */
        /* <DEDUP_REMOVED lines=95> */
[C---:B------:R-:W-:Y:S02]  /*7480*/  IMAD.X R8, R147.reuse, 0x1, R15, P5 ;  /* 0x0000000193087824 */ /* 0x040fe400028e060f */
        /* <DEDUP_REMOVED lines=43> */
[----:B0-----:R-:W-:-:S02]  /*7740*/  IMAD.X R4, R152, 0x1, R16, P2 ;  /* 0x0000000198047824 */ /* 0x001fc400010e0610 */
[----:B-1----:R-:W-:-:S03]  /*7750*/  IMAD.X R3, R153, 0x1, R15, P5 ;  /* 0x0000000199037824 */ /* 0x002fc600028e060f */
[----:B------:R0:W-:Y:S01]  /*7760*/  STL [R1+0x2d0], R4 ;  /* 0x0002d00401007387 */ /* 0x0001e20000100800 */
[----:B--2---:R-:W-:-:S03]  /*7770*/  IMAD.X R2, R153, 0x1, R16, P4 ;  /* 0x0000000199027824 */ /* 0x004fc600020e0610 */
[----:B------:R0:W-:Y:S04]  /*7780*/  STL [R1+0x2d4], R3 ;  /* 0x0002d40301007387 */ /* 0x0001e80000100800 */
[----:B------:R0:W-:Y:S02]  /*7790*/  STL [R1+0x2d8], R2 ;  /* 0x0002d80201007387 */ /* 0x0001e40000100800 */
.L_x_9:
[----:B------:R-:W2:Y:S04]  /*77a0*/  LDL R5, [R1+0x4] ;  /* 0x0000040001057983 */ /* 0x000ea80000100800 */
[----:B0-----:R-:W3:Y:S04]  /*77b0*/  LDL R4, [R1+0xc] ;  /* 0x00000c0001047983 */ /* 0x001ee80000100800 */
[----:B------:R-:W4:Y:S04]  /*77c0*/  LDL R20, [R1] ;  /* 0x0000000001147983 */ /* 0x000f280000100800 */
[----:B------:R-:W5:Y:S04]  /*77d0*/  LDL R9, [R1+0x14] ;  /* 0x0000140001097983 */ /* 0x000f680000100800 */
        /* <DEDUP_REMOVED lines=8> */
[----:B------:R-:W5:Y:S01]  /*7860*/  LDL R26, [R1+0x3c] ;  /* 0x00003c00011a7983 */ /* 0x000f620000100800 */
[----:B------:R-:W-:-:S02]  /*7870*/  USHF.R.S32.HI UR8, URZ, 0x1f, UR4 ;  /* 0x0000001f3f087899 */ /* 0x000fc40008011404 */
[----:B------:R-:W-:Y:S02]  /*7880*/  IADD3 R32, P2, R13, UR4, RZ ;  /* 0x000000040d207c10 */ /* 0x000fe4000ff5e0ff */
[----:B------:R-:W-:Y:S01]  /*7890*/  IADD3 R2, P3, R14, UR4, RZ ;  /* 0x000000040e027c10 */ /* 0x000fe2000ff7e0ff */
[----:B------:R-:W5:Y:S01]  /*78a0*/  LDL R23, [R1+0x34] ;  /* 0x0000340001177983 */ /* 0x000f620000100800 */
[----:B------:R-:W-:Y:S02]  /*78b0*/  IADD3.X R33, R15, UR8, RZ, P2, !PT ;  /* 0x000000080f217c10 */ /* 0x000fe400097fe4ff */
[----:B------:R-:W-:Y:S01]  /*78c0*/  IADD3.X R3, R16, UR8, RZ, P3, !PT ;  /* 0x0000000810037c10 */ /* 0x000fe20009ffe4ff */
[----:B------:R-:W5:Y:S04]  /*78d0*/  LDL R34, [R1+0x30] ;  /* 0x0000300001227983 */ /* 0x000f680000100800 */
[----:B------:R-:W5:Y:S04]  /*78e0*/  LDL R30, [R1+0x44] ;  /* 0x00004400011e7983 */ /* 0x000f680000100800 */
[----:B------:R-:W5:Y:S04]  /*78f0*/  LDG.E.U8 R32, desc[UR10][R32.64] ;  /* 0x0000000a20207981 */ /* 0x000f68000c1e1100 */
[----:B------:R-:W5:Y:S04]  /*7900*/  LDL R29, [R1+0x4c] ;  /* 0x00004c00011d7983 */ /* 0x000f680000100800 */
[----:B------:R-:W5:Y:S04]  /*7910*/  LDL R36, [R1+0x74] ;  /* 0x0000740001247983 */ /* 0x000f680000100800 */
[----:B------:R-:W5:Y:S04]  /*7920*/  LDL R33, [R1+0x38] ;  /* 0x0000380001217983 */ /* 0x000f680000100800 */
[----:B------:R-:W5:Y:S04]  /*7930*/  LDG.E.U8 R3, desc[UR10][R2.64] ;  /* 0x0000000a02037981 */ /* 0x000f68000c1e1100 */
        /* <DEDUP_REMOVED lines=54> */
[----:B--2---:R-:W-:-:S03]  /*7ca0*/  IADD3 R154, P2, R5, UR4, RZ ;  /* 0x00000004059a7c10 */ /* 0x004fc6000ff5e0ff */
[----:B------:R-:W2:Y:S01]  /*7cb0*/  LDL R223, [R1+0x2e8] ;  /* 0x0002e80001df7983 */ /* 0x000ea20000100800 */
[----:B---3--:R-:W-:-:S03]  /*7cc0*/  IADD3 R4, P3, R4, UR4, RZ ;  /* 0x0000000404047c10 */ /* 0x008fc6000ff7e0ff */
[----:B------:R-:W3:Y:S01]  /*7cd0*/  LDL R222, [R1+0x2d4] ;  /* 0x0002d40001de7983 */ /* 0x000ee20000100800 */
[----:B----4-:R-:W-:-:S03]  /*7ce0*/  IADD3.X R155, R20, UR8, RZ, P2, !PT ;  /* 0x00000008149b7c10 */ /* 0x010fc600097fe4ff */
[----:B------:R-:W4:Y:S01]  /*7cf0*/  LDL R220, [R1+0x2dc] ;  /* 0x0002dc0001dc7983 */ /* 0x000f220000100800 */
[----:B-----5:R-:W-:-:S03]  /*7d00*/  IADD3 R20, P2, R9, UR4, RZ ;  /* 0x0000000409147c10 */ /* 0x020fc6000ff5e0ff */
[----:B------:R-:W5:Y:S01]  /*7d10*/  LDG.E.U8 R154, desc[UR10][R154.64] ;  /* 0x0000000a9a9a7981 */ /* 0x000f62000c1e1100 */
[----:B------:R-:W-:-:S03]  /*7d20*/  IADD3.X R5, R8, UR8, RZ, P3, !PT ;  /* 0x0000000808057c10 */ /* 0x000fc60009ffe4ff */
[----:B------:R-:W5:Y:S01]  /*7d30*/  LDL R218, [R1+0x2d8] ;  /* 0x0002d80001da7983 */ /* 0x000f620000100800 */
[----:B------:R-:W-:-:S03]  /*7d40*/  IADD3 R8, P3, R6, UR4, RZ ;  /* 0x0000000406087c10 */ /* 0x000fc6000ff7e0ff */
[----:B------:R-:W2:Y:S01]  /*7d50*/  LDL R6, [R1+0x40] ;  /* 0x0000400001067983 */ /* 0x000ea20000100800 */
[----:B------:R-:W-:-:S03]  /*7d60*/  IADD3.X R21, R25, UR8, RZ, P2, !PT ;  /* 0x0000000819157c10 */ /* 0x000fc600097fe4ff */
[----:B------:R-:W3:Y:S04]  /*7d70*/  LDL R25, [R1+0x54] ;  /* 0x0000540001197983 */ /* 0x000ee80000100800 */
[----:B------:R0:W5:Y:S01]  /*7d80*/  LDG.E.U8 R145, desc[UR10][R4.64] ;  /* 0x0000000a04917981 */ /* 0x000162000c1e1100 */
[----:B------:R-:W-:-:S03]  /*7d90*/  IADD3.X R9, R28, UR8, RZ, P3, !PT ;  /* 0x000000081c097c10 */ /* 0x000fc60009ffe4ff */
[----:B------:R-:W4:Y:S04]  /*7da0*/  LDL R28, [R1+0x5c] ;  /* 0x00005c00011c7983 */ /* 0x000f280000100800 */
[----:B------:R-:W5:Y:S01]  /*7db0*/  LDG.E.U8 R144, desc[UR10][R20.64] ;  /* 0x0000000a14907981 */ /* 0x000f62000c1e1100 */
[----:B0-----:R-:W-:-:S03]  /*7dc0*/  IADD3 R4, P2, R24, UR4, RZ ;  /* 0x0000000418047c10 */ /* 0x001fc6000ff5e0ff */
[----:B------:R-:W4:Y:S01]  /*7dd0*/  LDL R24, [R1+0x48] ;  /* 0x0000480001187983 */ /* 0x000f220000100800 */
[----:B------:R-:W-:Y:S02]  /*7de0*/  IADD3 R126, P3, R31, UR4, RZ ;  /* 0x000000041f7e7c10 */ /* 0x000fe4000ff7e0ff */
[----:B------:R-:W-:Y:S01]  /*7df0*/  IADD3.X R5, R27, UR8, RZ, P2, !PT ;  /* 0x000000081b057c10 */ /* 0x000fe200097fe4ff */
[----:B------:R-:W5:Y:S01]  /*7e00*/  LDL R31, [R1+0x50] ;  /* 0x00005000011f7983 */ /* 0x000f620000100800 */
[----:B------:R-:W-:-:S03]  /*7e10*/  IADD3.X R127, R22, UR8, RZ, P3, !PT ;  /* 0x00000008167f7c10 */ /* 0x000fc60009ffe4ff */
[----:B------:R-:W5:Y:S01]  /*7e20*/  LDL R27, [R1+0x64] ;  /* 0x00006400011b7983 */ /* 0x000f620000100800 */
[----:B------:R-:W-:-:S03]  /*7e30*/  IADD3 R116, P3, R26, UR4, RZ ;  /* 0x000000041a747c10 */ /* 0x000fc6000ff7e0ff */
[----:B------:R-:W5:Y:S04]  /*7e40*/  LDL R26, [R1+0x60] ;  /* 0x00006000011a7983 */ /* 0x000f680000100800 */
[----:B------:R0:W5:Y:S04]  /*7e50*/  LDG.E.U8 R2, desc[UR10][R8.64] ;  /* 0x0000000a08027981 */ /* 0x000168000c1e1100 */
[----:B------:R-:W5:Y:S04]  /*7e60*/  LDL R22, [R1+0x6c] ;  /* 0x00006c0001167983 */ /* 0x000f680000100800 */
[----:B------:R1:W5:Y:S01]  /*7e70*/  LDG.E.U8 R135, desc[UR10][R4.64] ;  /* 0x0000000a04877981 */ /* 0x000362000c1e1100 */
[----:B0-----:R-:W-:-:S03]  /*7e80*/  IADD3 R8, P2, R23, UR4, RZ ;  /* 0x0000000417087c10 */ /* 0x001fc6000ff5e0ff */
[----:B------:R-:W5:Y:S01]  /*7e90*/  LDL R23, [R1+0x58] ;  /* 0x0000580001177983 */ /* 0x000f620000100800 */
[----:B------:R-:W-:-:S03]  /*7ea0*/  IADD3.X R9, R34, UR8, RZ, P2, !PT ;  /* 0x0000000822097c10 */ /* 0x000fc600097fe4ff */
[----:B------:R-:W5:Y:S01]  /*7eb0*/  LDL R34, [R1+0x9c] ;  /* 0x00009c0001227983 */ /* 0x000f620000100800 */
[----:B-1----:R-:W-:-:S03]  /*7ec0*/  IADD3 R4, P2, R30, UR4, RZ ;  /* 0x000000041e047c10 */ /* 0x002fc6000ff5e0ff */
[----:B------:R-:W5:Y:S01]  /*7ed0*/  LDL R30, [R1+0x68] ;  /* 0x00006800011e7983 */ /* 0x000f620000100800 */
[----:B------:R-:W-:Y:S02]  /*7ee0*/  IADD3.X R117, R33, UR8, RZ, P3, !PT ;  /* 0x0000000821757c10 */ /* 0x000fe40009ffe4ff */
[----:B------:R-:W-:Y:S01]  /*7ef0*/  IADD3 R42, P3, R29, UR4, RZ ;  /* 0x000000041d2a7c10 */ /* 0x000fe2000ff7e0ff */
[----:B------:R0:W5:Y:S04]  /*7f00*/  LDG.E.U8 R125, desc[UR10][R8.64] ;  /* 0x0000000a087d7981 */ /* 0x000168000c1e1100 */
[----:B------:R-:W5:Y:S04]  /*7f10*/  LDL R29, [R1+0x70] ;  /* 0x00007000011d7983 */ /* 0x000f680000100800 */
[----:B------:R-:W5:Y:S04]  /*7f20*/  LDL R33, [R1+0x94] ;  /* 0x0000940001217983 */ /* 0x000f680000100800 */
[----:B------:R-:W5:Y:S04]  /*7f30*/  LDG.E.U8 R116, desc[UR10][R116.64] ;  /* 0x0000000a74747981 */ /* 0x000f68000c1e1100 */
[----:B------:R-:W5:Y:S04]  /*7f40*/  LDG.E.U8 R126, desc[UR10][R126.64] ;  /* 0x0000000a7e7e7981 */ /* 0x000f68000c1e1100 */
[----:B------:R-:W5:Y:S04]  /*7f50*/  LDL R155, [R1+0x200] ;  /* 0x00020000019b7983 */ /* 0x000f680000100800 */
[----:B------:R-:W5:Y:S04]  /*7f60*/  LDL R117, [R1+0x174] ;  /* 0x0001740001757983 */ /* 0x000f680000100800 */
[----:B------:R-:W5:Y:S01]  /*7f70*/  LDL R127, [R1+0x1a8] ;  /* 0x0001a800017f7983 */ /* 0x000f620000100800 */
[----:B--2---:R-:W-:-:S03]  /*7f80*/  IADD3.X R5, R6, UR8, RZ, P2, !PT ;  /* 0x0000000806057c10 */ /* 0x004fc600097fe4ff */
[----:B------:R-:W2:Y:S01]  /*7f90*/  LDL R6, [R1+0x84] ;  /* 0x0000840001067983 */ /* 0x000ea20000100800 */
[----:B---3--:R-:W-:-:S03]  /*7fa0*/  IADD3 R20, P2, R25, UR4, RZ ;  /* 0x0000000419147c10 */ /* 0x008fc6000ff5e0ff */
[----:B------:R-:W3:Y:S04]  /*7fb0*/  LDL R25, [R1+0x78] ;  /* 0x0000780001197983 */ /* 0x000ee80000100800 */
[----:B------:R1:W3:Y:S01]  /*7fc0*/  LDG.E.U8 R115, desc[UR10][R4.64] ;  /* 0x0000000a04737981 */ /* 0x0002e2000c1e1100 */
[----:B----4-:R-:W-:Y:S02]  /*7fd0*/  IADD3.X R43, R24, UR8, RZ, P3, !PT ;  /* 0x00000008182b7c10 */ /* 0x010fe40009ffe4ff */
[----:B0-----:R-:W-:Y:S01]  /*7fe0*/  IADD3 R8, P3, R28, UR4, RZ ;  /* 0x000000041c087c10 */ /* 0x001fe2000ff7e0ff */
[----:B------:R-:W4:Y:S04]  /*7ff0*/  LDL R24, [R1+0x8c] ;  /* 0x00008c0001187983 */ /* 0x000f280000100800 */
[----:B------:R-:W4:Y:S01]  /*8000*/  LDL R28, [R1+0x80] ;  /* 0x00008000011c7983 */ /* 0x000f220000100800 */
[----:B-----5:R-:W-:-:S02]  /*8010*/  IADD3.X R21, R31, UR8, RZ, P2, !PT ;  /* 0x000000081f157c10 */ /* 0x020fc400097fe4ff */
[----:B-1----:R-:W-:Y:S01]  /*8020*/  IADD3 R4, P2, R27, UR4, RZ ;  /* 0x000000041b047c10 */ /* 0x002fe2000ff5e0ff */
[----:B------:R-:W5:Y:S04]  /*8030*/  LDG.E.U8 R42, desc[UR10][R42.64] ;  /* 0x0000000a2a2a7981 */ /* 0x000f68000c1e1100 */
[----:B------:R-:W5:Y:S01]  /*8040*/  LDL R27, [R1+0x90] ;  /* 0x00009000011b7983 */ /* 0x000f620000100800 */
[----:B------:R-:W-:-:S03]  /*8050*/  IADD3.X R5, R26, UR8, RZ, P2, !PT ;  /* 0x000000081a057c10 */ /* 0x000fc600097fe4ff */
[----:B------:R0:W5:Y:S04]  /*8060*/  LDG.E.U8 R41, desc[UR10][R20.64] ;  /* 0x0000000a14297981 */ /* 0x000168000c1e1100 */
[----:B------:R-:W5:Y:S04]  /*8070*/  LDL R26, [R1+0xa4] ;  /* 0x0000a400011a7983 */ /* 0x000f680000100800 */
[----:B------:R-:W5:Y:S01]  /*8080*/  LDL R43, [R1+0x11c] ;  /* 0x00011c00012b7983 */ /* 0x000f620000100800 */
[----:B0-----:R-:W-:-:S03]  /*8090*/  IADD3 R20, P2, R36, UR4, RZ ;  /* 0x0000000424147c10 */ /* 0x001fc6000ff5e0ff */
[----:B------:R-:W5:Y:S01]  /*80a0*/  LDL R36, [R1+0x98] ;  /* 0x0000980001247983 */ /* 0x000f620000100800 */
[----:B------:R-:W-:Y:S02]  /*80b0*/  IADD3.X R9, R23, UR8, RZ, P3, !PT ;  /* 0x0000000817097c10 */ /* 0x000fe40009ffe4ff */
[----:B------:R-:W-:-:S03]  /*80c0*/  IADD3 R22, P3, R22, UR4, RZ ;  /* 0x0000000416167c10 */ /* 0x000fc6000ff7e0ff */
[----:B------:R0:W5:Y:S01]  /*80d0*/  LDG.E.U8 R31, desc[UR10][R8.64] ;  /* 0x0000000a081f7981 */ /* 0x000162000c1e1100 */
[----:B------:R-:W-:-:S03]  /*80e0*/  IADD3.X R23, R30, UR8, RZ, P3, !PT ;  /* 0x000000081e177c10 */ /* 0x000fc60009ffe4ff */
[----:B------:R2:W5:Y:S01]  /*80f0*/  LDG.E.U8 R30, desc[UR10][R4.64] ;  /* 0x0000000a041e7981 */ /* 0x000562000c1e1100 */
[----:B------:R-:W-:-:S03]  /*8100*/  IADD3.X R21, R29, UR8, RZ, P2, !PT ;  /* 0x000000081d157c10 */ /* 0x000fc600097fe4ff */
[----:B------:R-:W5:Y:S01]  /*8110*/  LDG.E.U8 R22, desc[UR10][R22.64] ;  /* 0x0000000a16167981 */ /* 0x000f62000c1e1100 */
[----:B0-----:R-:W-:-:S03]  /*8120*/  IADD3 R8, P3, R35, UR4, RZ ;  /* 0x0000000423087c10 */ /* 0x001fc6000ff7e0ff */
[----:B------:R-:W5:Y:S04]  /*8130*/  LDL R35, [R1+0xb4] ;  /* 0x0000b40001237983 */ /* 0x000f680000100800 */
[----:B------:R-:W5:Y:S04]  /*8140*/  LDL R29, [R1+0xbc] ;  /* 0x0000bc00011d7983 */ /* 0x000f680000100800 */
[----:B------:R-:W5:Y:S04]  /*8150*/  LDL R23, [R1+0xb0] ;  /* 0x0000b00001177983 */ /* 0x000f680000100800 */
[----:B------:R-:W5:Y:S04]  /*8160*/  LDG.E.U8 R21, desc[UR10][R20.64] ;  /* 0x0000000a14157981 */ /* 0x000f68000c1e1100 */
[----:B------:R-:W5:Y:S01]  /*8170*/  LDL R20, [R1+0xcc] ;  /* 0x0000cc0001147983 */ /* 0x000f620000100800 */
[----:B--2---:R-:W-:-:S03]  /*8180*/  IADD3 R4, P2, R6, UR4, RZ ;  /* 0x0000000406047c10 */ /* 0x004fc6000ff5e0ff */
[----:B------:R-:W2:Y:S01]  /*8190*/  LDL R6, [R1+0xa8] ;  /* 0x0000a80001067983 */ /* 0x000ea20000100800 */
[----:B---3--:R-:W-:-:S05]  /*81a0*/  IADD3.X R9, R25, UR8, RZ, P3, !PT ;  /* 0x0000000819097c10 */ /* 0x008fca0009ffe4ff */
[----:B------:R0:W3:Y:S01]  /*81b0*/  LDG.E.U8 R153, desc[UR10][R8.64] ;  /* 0x0000000a08997981 */ /* 0x0000e2000c1e1100 */
[----:B----4-:R-:W-:-:S03]  /*81c0*/  IADD3.X R5, R28, UR8, RZ, P2, !PT ;  /* 0x000000081c057c10 */ /* 0x010fc600097fe4ff */
[----:B------:R-:W4:Y:S01]  /*81d0*/  LDL R28, [R1+0xc4] ;  /* 0x0000c400011c7983 */ /* 0x000f220000100800 */
[----:B0-----:R-:W-:-:S03]  /*81e0*/  IADD3 R8, P2, R33, UR4, RZ ;  /* 0x0000000421087c10 */ /* 0x001fc6000ff5e0ff */
[----:B------:R-:W3:Y:S01]  /*81f0*/  LDL R33, [R1+0xb8] ;  /* 0x0000b80001217983 */ /* 0x000ee20000100800 */
[----:B------:R-:W-:-:S03]  /*8200*/  IADD3 R24, P3, R24, UR4, RZ ;  /* 0x0000000418187c10 */ /* 0x000fc6000ff7e0ff */
[----:B------:R0:W3:Y:S01]  /*8210*/  LDG.E.U8 R152, desc[UR10][R4.64] ;  /* 0x0000000a04987981 */ /* 0x0000e2000c1e1100 */
[----:B------:R-:W-:Y:S02]  /*8220*/  IADD3.X R25, R39, UR8, RZ, P3, !PT ;  /* 0x0000000827197c10 */ /* 0x000fe40009ffe4ff */
[----:B-----5:R-:W-:Y:S02]  /*8230*/  IADD3.X R9, R27, UR8, RZ, P2, !PT ;  /* 0x000000081b097c10 */ /* 0x020fe400097fe4ff */
[----:B------:R-:W5:Y:S04]  /*8240*/  LDL R27, [R1+0xd4] ;  /* 0x0000d400011b7983 */ /* 0x000f680000100800 */
[----:B------:R1:W5:Y:S01]  /*8250*/  LDG.E.U8 R143, desc[UR10][R24.64] ;  /* 0x0000000a188f7981 */ /* 0x000362000c1e1100 */
[----:B0-----:R-:W-:-:S03]  /*8260*/  IADD3 R4, P3, R34, UR4, RZ ;  /* 0x0000000422047c10 */ /* 0x001fc6000ff7e0ff */
[----:B------:R-:W5:Y:S01]  /*8270*/  LDL R34, [R1+0xc0] ;  /* 0x0000c00001227983 */ /* 0x000f620000100800 */
[----:B------:R-:W-:-:S03]  /*8280*/  IADD3.X R5, R36, UR8, RZ, P3, !PT ;  /* 0x0000000824057c10 */ /* 0x000fc60009ffe4ff */
[----:B------:R-:W5:Y:S01]  /*8290*/  LDL R36, [R1+0xdc] ;  /* 0x0000dc0001247983 */ /* 0x000f620000100800 */
[----:B-1----:R-:W-:-:S03]  /*82a0*/  IADD3 R24, P2, R26, UR4, RZ ;  /* 0x000000041a187c10 */ /* 0x002fc6000ff5e0ff */
[----:B------:R-:W5:Y:S04]  /*82b0*/  LDL R26, [R1+0xc8] ;  /* 0x0000c800011a7983 */ /* 0x000f680000100800 */
[----:B------:R0:W5:Y:S01]  /*82c0*/  LDG.E.U8 R142, desc[UR10][R8.64] ;  /* 0x0000000a088e7981 */ /* 0x000162000c1e1100 */
[----:B------:R-:W-:-:S03]  /*82d0*/  IADD3.X R25, R37, UR8, RZ, P2, !PT ;  /* 0x0000000825197c10 */ /* 0x000fc600097fe4ff */
[----:B------:R1:W5:Y:S04]  /*82e0*/  LDG.E.U8 R134, desc[UR10][R4.64] ;  /* 0x0000000a04867981 */ /* 0x000368000c1e1100 */
[----:B------:R-:W5:Y:S01]  /*82f0*/  LDL R37, [R1+0xe4] ;  /* 0x0000e40001257983 */ /* 0x000f620000100800 */
[----:B0-----:R-:W-:-:S03]  /*8300*/  IADD3 R8, P3, R38, UR4, RZ ;  /* 0x0000000426087c10 */ /* 0x001fc6000ff7e0ff */
[----:B------:R-:W5:Y:S01]  /*8310*/  LDL R38, [R1+0xd0] ;  /* 0x0000d00001267983 */ /* 0x000f620000100800 */
[----:B-1----:R-:W-:-:S03]  /*8320*/  IADD3 R4, P2, R35, UR4, RZ ;  /* 0x0000000423047c10 */ /* 0x002fc6000ff5e0ff */
[----:B------:R-:W5:Y:S04]  /*8330*/  LDL R35, [R1+0xd8] ;  /* 0x0000d80001237983 */ /* 0x000f680000100800 */
[----:B------:R0:W5:Y:S01]  /*8340*/  LDG.E.U8 R133, desc[UR10][R24.64] ;  /* 0x0000000a18857981 */ /* 0x000162000c1e1100 */
[----:B------:R-:W-:-:S03]  /*8350*/  IADD3.X R5, R23, UR8, RZ, P2, !PT ;  /* 0x0000000817057c10 */ /* 0x000fc600097fe4ff */
[----:B------:R-:W5:Y:S04]  /*8360*/  LDL R23, [R1+0xf4] ;  /* 0x0000f40001177983 */ /* 0x000f680000100800 */
[----:B------:R-:W5:Y:S01]  /*8370*/  LDG.E.U8 R123, desc[UR10][R4.64] ;  /* 0x0000000a047b7981 */ /* 0x000f62000c1e1100 */
[----:B--2---:R-:W-:-:S03]  /*8380*/  IADD3.X R9, R6, UR8, RZ, P3, !PT ;  /* 0x0000000806097c10 */ /* 0x004fc60009ffe4ff */
[----:B------:R-:W2:Y:S01]  /*8390*/  LDL R6, [R1+0xec] ;  /* 0x0000ec0001067983 */ /* 0x000ea20000100800 */
[----:B0-----:R-:W-:-:S03]  /*83a0*/  IADD3 R24, P3, R29, UR4, RZ ;  /* 0x000000041d187c10 */ /* 0x001fc6000ff7e0ff */
[----:B------:R-:W2:Y:S04]  /*83b0*/  LDL R29, [R1+0xe0] ;  /* 0x0000e000011d7983 */ /* 0x000ea80000100800 */
[----:B------:R4:W2:Y:S02]  /*83c0*/  LDG.E.U8 R124, desc[UR10][R8.64] ;  /* 0x0000000a087c7981 */ /* 0x0008a4000c1e1100 */
[----:B----4-:R-:W-:Y:S02]  /*83d0*/  IADD3 R8, P2, R28, UR4, RZ ;  /* 0x000000041c087c10 */ /* 0x010fe4000ff5e0ff */
[----:B------:R-:W4:Y:S01]  /*83e0*/  LDL R28, [R1+0xe8] ;  /* 0x0000e800011c7983 */ /* 0x000f220000100800 */
[----:B---3--:R-:W-:-:S03]  /*83f0*/  IADD3.X R25, R33, UR8, RZ, P3, !PT ;  /* 0x0000000821197c10 */ /* 0x008fc60009ffe4ff */
[----:B------:R-:W3:Y:S01]  /*8400*/  LDL R33, [R1+0xfc] ;  /* 0x0000fc0001217983 */ /* 0x000ee20000100800 */
[----:B------:R-:W-:-:S03]  /*8410*/  IADD3 R4, P3, R20, UR4, RZ ;  /* 0x0000000414047c10 */ /* 0x000fc6000ff7e0ff */
[----:B------:R-:W3:Y:S04]  /*8420*/  LDL R20, [R1+0xf0] ;  /* 0x0000f00001147983 */ /* 0x000ee80000100800 */
[----:B------:R0:W3:Y:S01]  /*8430*/  LDG.E.U8 R114, desc[UR10][R24.64] ;  /* 0x0000000a18727981 */ /* 0x0000e2000c1e1100 */
[----:B-----5:R-:W-:-:S03]  /*8440*/  IADD3.X R9, R34, UR8, RZ, P2, !PT ;  /* 0x0000000822097c10 */ /* 0x020fc600097fe4ff */
[----:B------:R-:W5:Y:S01]  /*8450*/  LDL R34, [R1+0x104] ;  /* 0x0001040001227983 */ /* 0x000f620000100800 */
[----:B0-----:R-:W-:-:S03]  /*8460*/  IADD3 R24, P2, R27, UR4, RZ ;  /* 0x000000041b187c10 */ /* 0x001fc6000ff5e0ff */
[----:B------:R-:W5:Y:S01]  /*8470*/  LDL R27, [R1+0xf8] ;  /* 0x0000f800011b7983 */ /* 0x000f620000100800 */
[----:B------:R-:W-:-:S03]  /*8480*/  IADD3.X R5, R26, UR8, RZ, P3, !PT ;  /* 0x000000081a057c10 */ /* 0x000fc60009ffe4ff */
[----:B------:R0:W5:Y:S04]  /*8490*/  LDG.E.U8 R113, desc[UR10][R8.64] ;  /* 0x0000000a08717981 */ /* 0x000168000c1e1100 */
[----:B------:R-:W5:Y:S04]  /*84a0*/  LDL R26, [R1+0x10c] ;  /* 0x00010c00011a7983 */ /* 0x000f680000100800 */
[----:B------:R1:W5:Y:S01]  /*84b0*/  LDG.E.U8 R40, desc[UR10][R4.64] ;  /* 0x0000000a04287981 */ /* 0x000362000c1e1100 */
[----:B0-----:R-:W-:-:S03]  /*84c0*/  IADD3 R8, P3, R36, UR4, RZ ;  /* 0x0000000424087c10 */ /* 0x001fc6000ff7e0ff */
[----:B------:R-:W5:Y:S01]  /*84d0*/  LDL R36, [R1+0x100] ;  /* 0x0001000001247983 */ /* 0x000f620000100800 */
[----:B------:R-:W-:-:S03]  /*84e0*/  IADD3.X R25, R38, UR8, RZ, P2, !PT ;  /* 0x0000000826197c10 */ /* 0x000fc600097fe4ff */
[----:B------:R-:W5:Y:S01]  /*84f0*/  LDL R38, [R1+0x124] ;  /* 0x0001240001267983 */ /* 0x000f620000100800 */
[----:B-1----:R-:W-:Y:S02]  /*8500*/  IADD3 R4, P2, R37, UR4, RZ ;  /* 0x0000000425047c10 */ /* 0x002fe4000ff5e0ff */
[----:B------:R-:W-:Y:S01]  /*8510*/  IADD3.X R9, R35, UR8, RZ, P3, !PT ;  /* 0x0000000823097c10 */ /* 0x000fe20009ffe4ff */
[----:B------:R2:W5:Y:S04]  /*8520*/  LDG.E.U8 R39, desc[UR10][R24.64] ;  /* 0x0000000a18277981 */ /* 0x000568000c1e1100 */
[----:B------:R-:W5:Y:S04]  /*8530*/  LDL R37, [R1+0x12c] ;  /* 0x00012c0001257983 */ /* 0x000f680000100800 */
[----:B------:R-:W5:Y:S01]  /*8540*/  LDL R35, [R1+0x134] ;  /* 0x0001340001237983 */ /* 0x000f620000100800 */
[----:B--2---:R-:W-:-:S03]  /*8550*/  IADD3 R24, P3, R6, UR4, RZ ;  /* 0x0000000406187c10 */ /* 0x004fc6000ff7e0ff */
[----:B------:R-:W2:Y:S01]  /*8560*/  LDL R6, [R1+0x110] ;  /* 0x0001100001067983 */ /* 0x000ea20000100800 */
[----:B------:R-:W-:-:S03]  /*8570*/  IADD3.X R5, R29, UR8, RZ, P2, !PT ;  /* 0x000000081d057c10 */ /* 0x000fc600097fe4ff */
[----:B------:R0:W2:Y:S02]  /*8580*/  LDG.E.U8 R29, desc[UR10][R8.64] ;  /* 0x0000000a081d7981 */ /* 0x0000a4000c1e1100 */
[----:B0-----:R-:W-:Y:S02]  /*8590*/  IADD3 R8, P2, R23, UR4, RZ ;  /* 0x0000000417087c10 */ /* 0x001fe4000ff5e0ff */
[----:B------:R-:W2:Y:S01]  /*85a0*/  LDL R23, [R1+0x118] ;  /* 0x0001180001177983 */ /* 0x000ea20000100800 */
[----:B----4-:R-:W-:-:S03]  /*85b0*/  IADD3.X R25, R28, UR8, RZ, P3, !PT ;  /* 0x000000081c197c10 */ /* 0x010fc60009ffe4ff */
[----:B------:R3:W4:Y:S02]  /*85c0*/  LDG.E.U8 R28, desc[UR10][R4.64] ;  /* 0x0000000a041c7981 */ /* 0x000724000c1e1100 */
[----:B---3--:R-:W-:Y:S02]  /*85d0*/  IADD3 R4, P3, R33, UR4, RZ ;  /* 0x0000000421047c10 */ /* 0x008fe4000ff7e0ff */
[----:B------:R-:W3:Y:S01]  /*85e0*/  LDL R33, [R1+0x120] ;  /* 0x0001200001217983 */ /* 0x000ee20000100800 */
[----:B------:R-:W-:-:S03]  /*85f0*/  IADD3.X R9, R20, UR8, RZ, P2, !PT ;  /* 0x0000000814097c10 */ /* 0x000fc600097fe4ff */
[----:B------:R5:W4:Y:S04]  /*8600*/  LDG.E.U8 R20, desc[UR10][R24.64] ;  /* 0x0000000a18147981 */ /* 0x000b28000c1e1100 */
[----:B------:R-:W4:Y:S01]  /*8610*/  LDG.E.U8 R9, desc[UR10][R8.64] ;  /* 0x0000000a08097981 */ /* 0x000f22000c1e1100 */
[----:B-----5:R-:W-:-:S03]  /*8620*/  IADD3 R24, P2, R34, UR4, RZ ;  /* 0x0000000422187c10 */ /* 0x020fc6000ff5e0ff */
[----:B------:R-:W5:Y:S01]  /*8630*/  LDL R34, [R1+0x128] ;  /* 0x0001280001227983 */ /* 0x000f620000100800 */
[----:B------:R-:W-:Y:S02]  /*8640*/  IADD3.X R5, R27, UR8, RZ, P3, !PT ;  /* 0x000000081b057c10 */ /* 0x000fe40009ffe4ff */
[----:B------:R-:W-:Y:S01]  /*8650*/  IADD3 R26, P3, R26, UR4, RZ ;  /* 0x000000041a1a7c10 */ /* 0x000fe2000ff7e0ff */
[----:B------:R-:W4:Y:S04]  /*8660*/  LDL R8, [R1+0x14c] ;  /* 0x00014c0001087983 */ /* 0x000f280000100800 */
[----:B------:R0:W4:Y:S01]  /*8670*/  LDG.E.U8 R151, desc[UR10][R4.64] ;  /* 0x0000000a04977981 */ /* 0x000122000c1e1100 */
[----:B------:R-:W-:-:S03]  /*8680*/  IADD3.X R25, R36, UR8, RZ, P2, !PT ;  /* 0x0000000824197c10 */ /* 0x000fc600097fe4ff */
[----:B------:R-:W4:Y:S01]  /*8690*/  LDL R36, [R1+0x144] ;  /* 0x0001440001247983 */ /* 0x000f220000100800 */
[----:B------:R-:W-:-:S03]  /*86a0*/  IADD3.X R27, R47, UR8, RZ, P3, !PT ;  /* 0x000000082f1b7c10 */ /* 0x000fc60009ffe4ff */
[----:B------:R1:W4:Y:S01]  /*86b0*/  LDG.E.U8 R150, desc[UR10][R24.64] ;  /* 0x0000000a18967981 */ /* 0x000322000c1e1100 */
[----:B0-----:R-:W-:-:S03]  /*86c0*/  IADD3 R4, P2, R44, UR4, RZ ;  /* 0x000000042c047c10 */ /* 0x001fc6000ff5e0ff */
[----:B------:R-:W4:Y:S04]  /*86d0*/  LDL R44, [R1+0x138] ;  /* 0x00013800012c7983 */ /* 0x000f280000100800 */
[----:B------:R0:W4:Y:S01]  /*86e0*/  LDG.E.U8 R141, desc[UR10][R26.64] ;  /* 0x0000000a1a8d7981 */ /* 0x000122000c1e1100 */
[----:B-1----:R-:W-:-:S03]  /*86f0*/  IADD3 R24, P3, R43, UR4, RZ ;  /* 0x000000042b187c10 */ /* 0x002fc6000ff7e0ff */
[----:B------:R-:W4:Y:S01]  /*8700*/  LDL R43, [R1+0x140] ;  /* 0x00014000012b7983 */ /* 0x000f220000100800 */
[----:B--2---:R-:W-:-:S03]  /*8710*/  IADD3.X R5, R6, UR8, RZ, P2, !PT ;  /* 0x0000000806057c10 */ /* 0x004fc600097fe4ff */
[----:B------:R-:W2:Y:S01]  /*8720*/  LDL R6, [R1+0x154] ;  /* 0x0001540001067983 */ /* 0x000ea20000100800 */
[----:B0-----:R-:W-:-:S03]  /*8730*/  IADD3 R26, P2, R38, UR4, RZ ;  /* 0x00000004261a7c10 */ /* 0x001fc6000ff5e0ff */
[----:B------:R-:W2:Y:S04]  /*8740*/  LDL R38, [R1+0x148] ;  /* 0x0001480001267983 */ /* 0x000ea80000100800 */
[----:B------:R0:W2:Y:S01]  /*8750*/  LDG.E.U8 R140, desc[UR10][R4.64] ;  /* 0x0000000a048c7981 */ /* 0x0000a2000c1e1100 */
[----:B------:R-:W-:-:S03]  /*8760*/  IADD3.X R25, R23, UR8, RZ, P3, !PT ;  /* 0x0000000817197c10 */ /* 0x000fc60009ffe4ff */
[----:B------:R-:W2:Y:S01]  /*8770*/  LDL R23, [R1+0x15c] ;  /* 0x00015c0001177983 */ /* 0x000ea20000100800 */
[----:B0-----:R-:W-:-:S03]  /*8780*/  IADD3 R4, P3, R37, UR4, RZ ;  /* 0x0000000425047c10 */ /* 0x001fc6000ff7e0ff */
[----:B------:R-:W2:Y:S04]  /*8790*/  LDL R37, [R1+0x150] ;  /* 0x0001500001257983 */ /* 0x000ea80000100800 */
[----:B------:R0:W2:Y:S01]  /*87a0*/  LDG.E.U8 R132, desc[UR10][R24.64] ;  /* 0x0000000a18847981 */ /* 0x0000a2000c1e1100 */
[----:B---3--:R-:W-:-:S03]  /*87b0*/  IADD3.X R27, R33, UR8, RZ, P2, !PT ;  /* 0x00000008211b7c10 */ /* 0x008fc600097fe4ff */
[----:B------:R-:W3:Y:S01]  /*87c0*/  LDL R33, [R1+0x164] ;  /* 0x0001640001217983 */ /* 0x000ee20000100800 */
[----:B0-----:R-:W-:-:S03]  /*87d0*/  IADD3 R24, P2, R35, UR4, RZ ;  /* 0x0000000423187c10 */ /* 0x001fc6000ff5e0ff */
        /* <DEDUP_REMOVED lines=8> */
[----:B------:R0:W5:Y:S04]  /*8860*/  LDG.E.U8 R121, desc[UR10][R24.64] ;  /* 0x0000000a18797981 */ /* 0x000168000c1e1100 */
[----:B------:R-:W5:Y:S01]  /*8870*/  LDL R46, [R1+0x19c] ;  /* 0x00019c00012e7983 */ /* 0x000f620000100800 */
[----:B----4-:R-:W-:-:S03]  /*8880*/  IADD3 R4, P2, R36, UR4, RZ ;  /* 0x0000000424047c10 */ /* 0x010fc6000ff5e0ff */
[----:B------:R-:W4:Y:S01]  /*8890*/  LDL R36, [R1+0x168] ;  /* 0x0001680001247983 */ /* 0x000f220000100800 */
[----:B------:R-:W-:Y:S02]  /*88a0*/  IADD3.X R27, R44, UR8, RZ, P3, !PT ;  /* 0x000000082c1b7c10 */ /* 0x000fe40009ffe4ff */
[----:B0-----:R-:W-:Y:S01]  /*88b0*/  IADD3 R24, P3, R8, UR4, RZ ;  /* 0x0000000408187c10 */ /* 0x001fe2000ff7e0ff */
[----:B------:R-:W4:Y:S01]  /*88c0*/  LDL R44, [R1+0x17c] ;  /* 0x00017c00012c7983 */ /* 0x000f220000100800 */
[----:B------:R-:W-:-:S03]  /*88d0*/  IADD3.X R5, R43, UR8, RZ, P2, !PT ;  /* 0x000000082b057c10 */ /* 0x000fc600097fe4ff */
[----:B------:R-:W4:Y:S04]  /*88e0*/  LDL R8, [R1+0x170] ;  /* 0x0001700001087983 */ /* 0x000f280000100800 */
[----:B------:R-:W4:Y:S04]  /*88f0*/  LDL R43, [R1+0x184] ;  /* 0x00018400012b7983 */ /* 0x000f280000100800 */
[----:B------:R2:W4:Y:S04]  /*8900*/  LDG.E.U8 R112, desc[UR10][R26.64] ;  /* 0x0000000a1a707981 */ /* 0x000528000c1e1100 */
[----:B------:R0:W4:Y:S01]  /*8910*/  LDG.E.U8 R47, desc[UR10][R4.64] ;  /* 0x0000000a042f7981 */ /* 0x000122000c1e1100 */
[----:B--2---:R-:W-:-:S03]  /*8920*/  IADD3 R26, P2, R6, UR4, RZ ;  /* 0x00000004061a7c10 */ /* 0x004fc6000ff5e0ff */
[----:B------:R-:W2:Y:S01]  /*8930*/  LDL R6, [R1+0x178] ;  /* 0x0001780001067983 */ /* 0x000ea20000100800 */
[----:B------:R-:W-:-:S05]  /*8940*/  IADD3.X R25, R38, UR8, RZ, P3, !PT ;  /* 0x0000000826197c10 */ /* 0x000fca0009ffe4ff */
[----:B------:R3:W2:Y:S01]  /*8950*/  LDG.E.U8 R38, desc[UR10][R24.64] ;  /* 0x0000000a18267981 */ /* 0x0006a2000c1e1100 */
[----:B0-----:R-:W-:-:S03]  /*8960*/  IADD3 R4, P3, R23, UR4, RZ ;  /* 0x0000000417047c10 */ /* 0x001fc6000ff7e0ff */
[----:B------:R-:W2:Y:S01]  /*8970*/  LDL R23, [R1+0x180] ;  /* 0x0001800001177983 */ /* 0x000ea20000100800 */
[----:B------:R-:W-:-:S05]  /*8980*/  IADD3.X R27, R37, UR8, RZ, P2, !PT ;  /* 0x00000008251b7c10 */ /* 0x000fca00097fe4ff */
[----:B------:R-:W2:Y:S01]  /*8990*/  LDG.E.U8 R37, desc[UR10][R26.64] ;  /* 0x0000000a1a257981 */ /* 0x000ea2000c1e1100 */
[----:B---3--:R-:W-:-:S03]  /*89a0*/  IADD3 R24, P2, R33, UR4, RZ ;  /* 0x0000000421187c10 */ /* 0x008fc6000ff5e0ff */
[----:B------:R-:W3:Y:S01]  /*89b0*/  LDL R33, [R1+0x188] ;  /* 0x0001880001217983 */ /* 0x000ee20000100800 */
[----:B------:R-:W-:-:S05]  /*89c0*/  IADD3.X R5, R35, UR8, RZ, P3, !PT ;  /* 0x0000000823057c10 */ /* 0x000fca0009ffe4ff */
[----:B------:R0:W3:Y:S01]  /*89d0*/  LDG.E.U8 R27, desc[UR10][R4.64] ;  /* 0x0000000a041b7981 */ /* 0x0000e2000c1e1100 */
[----:B-----5:R-:W-:-:S03]  /*89e0*/  IADD3.X R25, R45, UR8, RZ, P2, !PT ;  /* 0x000000082d197c10 */ /* 0x020fc600097fe4ff */
[----:B------:R-:W5:Y:S01]  /*89f0*/  LDL R45, [R1+0x1a4] ;  /* 0x0001a400012d7983 */ /* 0x000f620000100800 */
[----:B0-----:R-:W-:-:S03]  /*8a00*/  IADD3 R4, P2, R117, UR4, RZ ;  /* 0x0000000475047c10 */ /* 0x001fc6000ff5e0ff */
[----:B------:R-:W5:Y:S01]  /*8a10*/  LDL R117, [R1+0x198] ;  /* 0x0001980001757983 */ /* 0x000f620000100800 */
[----:B------:R-:W-:-:S03]  /*8a20*/  IADD3 R34, P3, R34, UR4, RZ ;  /* 0x0000000422227c10 */ /* 0x000fc6000ff7e0ff */
[----:B------:R0:W5:Y:S01]  /*8a30*/  LDG.E.U8 R26, desc[UR10][R24.64] ;  /* 0x0000000a181a7981 */ /* 0x000162000c1e1100 */
[----:B----4-:R-:W-:-:S03]  /*8a40*/  IADD3.X R35, R36, UR8, RZ, P3, !PT ;  /* 0x0000000824237c10 */ /* 0x010fc60009ffe4ff */
[----:B------:R-:W4:Y:S01]  /*8a50*/  LDL R36, [R1+0x1ac] ;  /* 0x0001ac0001247983 */ /* 0x000f220000100800 */
[----:B0-----:R-:W-:-:S03]  /*8a60*/  IADD3 R24, P3, R44, UR4, RZ ;  /* 0x000000042c187c10 */ /* 0x001fc6000ff7e0ff */
[----:B------:R-:W4:Y:S01]  /*8a70*/  LDL R44, [R1+0x1b4] ;  /* 0x0001b400012c7983 */ /* 0x000f220000100800 */
[----:B------:R-:W-:-:S03]  /*8a80*/  IADD3.X R5, R8, UR8, RZ, P2, !PT ;  /* 0x0000000808057c10 */ /* 0x000fc600097fe4ff */
[----:B------:R0:W4:Y:S02]  /*8a90*/  LDG.E.U8 R8, desc[UR10][R34.64] ;  /* 0x0000000a22087981 */ /* 0x000124000c1e1100 */
[----:B0-----:R-:W-:Y:S02]  /*8aa0*/  IADD3 R34, P2, R43, UR4, RZ ;  /* 0x000000042b227c10 */ /* 0x001fe4000ff5e0ff */
[----:B------:R-:W4:Y:S01]  /*8ab0*/  LDL R43, [R1+0x1bc] ;  /* 0x0001bc00012b7983 */ /* 0x000f220000100800 */
[----:B--2---:R-:W-:-:S03]  /*8ac0*/  IADD3.X R25, R6, UR8, RZ, P3, !PT ;  /* 0x0000000806197c10 */ /* 0x004fc60009ffe4ff */
[----:B------:R0:W2:Y:S04]  /*8ad0*/  LDG.E.U8 R6, desc[UR10][R4.64] ;  /* 0x0000000a04067981 */ /* 0x0000a8000c1e1100 */
[----:B------:R1:W2:Y:S01]  /*8ae0*/  LDG.E.U8 R149, desc[UR10][R24.64] ;  /* 0x0000000a18957981 */ /* 0x0002a2000c1e1100 */
[----:B0-----:R-:W-:-:S03]  /*8af0*/  IADD3 R4, P3, R120, UR4, RZ ;  /* 0x0000000478047c10 */ /* 0x001fc6000ff7e0ff */
[----:B------:R-:W2:Y:S01]  /*8b00*/  LDL R120, [R1+0x1b0] ;  /* 0x0001b00001787983 */ /* 0x000ea20000100800 */
[----:B------:R-:W-:-:S03]  /*8b10*/  IADD3.X R35, R23, UR8, RZ, P2, !PT ;  /* 0x0000000817237c10 */ /* 0x000fc600097fe4ff */
[----:B------:R-:W2:Y:S01]  /*8b20*/  LDL R23, [R1+0x1c4] ;  /* 0x0001c40001177983 */ /* 0x000ea20000100800 */
[----:B-1----:R-:W-:-:S03]  /*8b30*/  IADD3 R24, P2, R119, UR4, RZ ;  /* 0x0000000477187c10 */ /* 0x002fc6000ff5e0ff */
[----:B------:R-:W2:Y:S01]  /*8b40*/  LDL R119, [R1+0x1b8] ;  /* 0x0001b80001777983 */ /* 0x000ea20000100800 */
[----:B---3--:R-:W-:-:S03]  /*8b50*/  IADD3.X R5, R33, UR8, RZ, P3, !PT ;  /* 0x0000000821057c10 */ /* 0x008fc60009ffe4ff */
[----:B------:R0:W3:Y:S04]  /*8b60*/  LDG.E.U8 R148, desc[UR10][R34.64] ;  /* 0x0000000a22947981 */ /* 0x0000e8000c1e1100 */
[----:B------:R-:W3:Y:S01]  /*8b70*/  LDL R33, [R1+0x1cc] ;  /* 0x0001cc0001217983 */ /* 0x000ee20000100800 */
[----:B------:R-:W-:-:S03]  /*8b80*/  IADD3.X R25, R118, UR8, RZ, P2, !PT ;  /* 0x0000000876197c10 */ /* 0x000fc600097fe4ff */
[----:B------:R-:W3:Y:S01]  /*8b90*/  LDL R118, [R1+0x1d4] ;  /* 0x0001d40001767983 */ /* 0x000ee20000100800 */
[----:B0-----:R-:W-:-:S03]  /*8ba0*/  IADD3 R34, P3, R46, UR4, RZ ;  /* 0x000000042e227c10 */ /* 0x001fc6000ff7e0ff */
[----:B------:R-:W3:Y:S04]  /*8bb0*/  LDL R46, [R1+0x1c0] ;  /* 0x0001c000012e7983 */ /* 0x000ee80000100800 */
[----:B------:R0:W3:Y:S04]  /*8bc0*/  LDG.E.U8 R139, desc[UR10][R4.64] ;  /* 0x0000000a048b7981 */ /* 0x0000e8000c1e1100 */
[----:B------:R4:W3:Y:S01]  /*8bd0*/  LDG.E.U8 R138, desc[UR10][R24.64] ;  /* 0x0000000a188a7981 */ /* 0x0008e2000c1e1100 */
[----:B-----5:R-:W-:-:S03]  /*8be0*/  IADD3.X R35, R117, UR8, RZ, P3, !PT ;  /* 0x0000000875237c10 */ /* 0x020fc60009ffe4ff */
[----:B------:R-:W5:Y:S01]  /*8bf0*/  LDL R117, [R1+0x1dc] ;  /* 0x0001dc0001757983 */ /* 0x000f620000100800 */
[----:B0-----:R-:W-:-:S03]  /*8c00*/  IADD3 R4, P2, R45, UR4, RZ ;  /* 0x000000042d047c10 */ /* 0x001fc6000ff5e0ff */
[----:B------:R-:W5:Y:S01]  /*8c10*/  LDL R45, [R1+0x1c8] ;  /* 0x0001c800012d7983 */ /* 0x000f620000100800 */
[----:B------:R-:W-:-:S03]  /*8c20*/  IADD3.X R5, R128, UR8, RZ, P2, !PT ;  /* 0x0000000880057c10 */ /* 0x000fc600097fe4ff */
[----:B------:R0:W5:Y:S01]  /*8c30*/  LDG.E.U8 R130, desc[UR10][R34.64] ;  /* 0x0000000a22827981 */ /* 0x000162000c1e1100 */
[----:B----4-:R-:W-:-:S03]  /*8c40*/  IADD3 R24, P3, R36, UR4, RZ ;  /* 0x0000000424187c10 */ /* 0x010fc6000ff7e0ff */
[----:B------:R-:W4:Y:S01]  /*8c50*/  LDL R36, [R1+0x1d0] ;  /* 0x0001d00001247983 */ /* 0x000f220000100800 */
[----:B------:R-:W-:-:S03]  /*8c60*/  IADD3.X R25, R127, UR8, RZ, P3, !PT ;  /* 0x000000087f197c10 */ /* 0x000fc60009ffe4ff */
[----:B------:R1:W4:Y:S01]  /*8c70*/  LDG.E.U8 R129, desc[UR10][R4.64] ;  /* 0x0000000a04817981 */ /* 0x000322000c1e1100 */
[----:B0-----:R-:W-:-:S03]  /*8c80*/  IADD3 R34, P2, R44, UR4, RZ ;  /* 0x000000042c227c10 */ /* 0x001fc6000ff5e0ff */
[----:B------:R-:W4:Y:S04]  /*8c90*/  LDL R44, [R1+0x1d8] ;  /* 0x0001d800012c7983 */ /* 0x000f280000100800 */
[----:B------:R-:W4:Y:S04]  /*8ca0*/  LDL R128, [R1+0x1fc] ;  /* 0x0001fc0001807983 */ /* 0x000f280000100800 */
[----:B------:R-:W4:Y:S01]  /*8cb0*/  LDL R127, [R1+0x204] ;  /* 0x00020400017f7983 */ /* 0x000f220000100800 */
[----:B-1----:R-:W-:-:S03]  /*8cc0*/  IADD3 R4, P3, R43, UR4, RZ ;  /* 0x000000042b047c10 */ /* 0x002fc6000ff7e0ff */
[----:B------:R-:W4:Y:S01]  /*8cd0*/  LDL R43, [R1+0x1e0] ;  /* 0x0001e000012b7983 */ /* 0x000f220000100800 */
[----:B--2---:R-:W-:-:S03]  /*8ce0*/  IADD3.X R35, R120, UR8, RZ, P2, !PT ;  /* 0x0000000878237c10 */ /* 0x004fc600097fe4ff */
[----:B------:R0:W2:Y:S01]  /*8cf0*/  LDG.E.U8 R120, desc[UR10][R24.64] ;  /* 0x0000000a18787981 */ /* 0x0000a2000c1e1100 */
[----:B------:R-:W-:-:S03]  /*8d00*/  IADD3.X R5, R119, UR8, RZ, P3, !PT ;  /* 0x0000000877057c10 */ /* 0x000fc60009ffe4ff */
[----:B------:R3:W2:Y:S01]  /*8d10*/  LDG.E.U8 R119, desc[UR10][R34.64] ;  /* 0x0000000a22777981 */ /* 0x0006a2000c1e1100 */
[----:B0-----:R-:W-:-:S03]  /*8d20*/  IADD3 R24, P2, R23, UR4, RZ ;  /* 0x0000000417187c10 */ /* 0x001fc6000ff5e0ff */
[----:B------:R-:W2:Y:S01]  /*8d30*/  LDL R23, [R1+0x1e8] ;  /* 0x0001e80001177983 */ /* 0x000ea20000100800 */
[----:B---3--:R-:W-:-:S03]  /*8d40*/  IADD3 R34, P3, R33, UR4, RZ ;  /* 0x0000000421227c10 */ /* 0x008fc6000ff7e0ff */
[----:B------:R-:W3:Y:S01]  /*8d50*/  LDL R33, [R1+0x1f0] ;  /* 0x0001f00001217983 */ /* 0x000ee20000100800 */
[----:B------:R-:W-:-:S03]  /*8d60*/  IADD3.X R25, R46, UR8, RZ, P2, !PT ;  /* 0x000000082e197c10 */ /* 0x000fc600097fe4ff */
[----:B------:R0:W3:Y:S02]  /*8d70*/  LDG.E.U8 R46, desc[UR10][R4.64] ;  /* 0x0000000a042e7981 */ /* 0x0000e4000c1e1100 */
[----:B0-----:R-:W-:Y:S02]  /*8d80*/  IADD3 R4, P2, R118, UR4, RZ ;  /* 0x0000000476047c10 */ /* 0x001fe4000ff5e0ff */
[----:B------:R-:W3:Y:S01]  /*8d90*/  LDL R118, [R1+0x20c] ;  /* 0x00020c0001767983 */ /* 0x000ee20000100800 */
[----:B-----5:R-:W-:-:S03]  /*8da0*/  IADD3.X R35, R45, UR8, RZ, P3, !PT ;  /* 0x000000082d237c10 */ /* 0x020fc60009ffe4ff */
[----:B------:R0:W5:Y:S02]  /*8db0*/  LDG.E.U8 R45, desc[UR10][R24.64] ;  /* 0x0000000a182d7981 */ /* 0x000164000c1e1100 */
[----:B0-----:R-:W-:Y:S02]  /*8dc0*/  IADD3 R24, P3, R117, UR4, RZ ;  /* 0x0000000475187c10 */ /* 0x001fe4000ff7e0ff */
[----:B------:R-:W5:Y:S01]  /*8dd0*/  LDL R117, [R1+0x214] ;  /* 0x0002140001757983 */ /* 0x000f620000100800 */
[----:B----4-:R-:W-:Y:S02]  /*8de0*/  IADD3.X R5, R36, UR8, RZ, P2, !PT ;  /* 0x0000000824057c10 */ /* 0x010fe400097fe4ff */
[----:B------:R-:W-:Y:S01]  /*8df0*/  IADD3 R146, P2, R146, UR4, RZ ;  /* 0x0000000492927c10 */ /* 0x000fe2000ff5e0ff */
[----:B------:R-:W4:Y:S01]  /*8e00*/  LDG.E.U8 R36, desc[UR10][R34.64] ;  /* 0x0000000a22247981 */ /* 0x000f22000c1e1100 */
[----:B------:R-:W-:-:S03]  /*8e10*/  IADD3.X R25, R44, UR8, RZ, P3, !PT ;  /* 0x000000082c197c10 */ /* 0x000fc60009ffe4ff */
[----:B------:R-:W4:Y:S04]  /*8e20*/  LDL R44, [R1+0x21c] ;  /* 0x00021c00012c7983 */ /* 0x000f280000100800 */
[----:B------:R-:W4:Y:S01]  /*8e30*/  LDG.E.U8 R25, desc[UR10][R24.64] ;  /* 0x0000000a18197981 */ /* 0x000f22000c1e1100 */
[----:B------:R-:W-:-:S03]  /*8e40*/  IADD3.X R147, R43, UR8, RZ, P2, !PT ;  /* 0x000000082b937c10 */ /* 0x000fc600097fe4ff */
[----:B------:R-:W4:Y:S04]  /*8e50*/  LDL R43, [R1+0x224] ;  /* 0x00022400012b7983 */ /* 0x000f280000100800 */
[----:B------:R-:W4:Y:S04]  /*8e60*/  LDL R34, [R1+0x22c] ;  /* 0x00022c0001227983 */ /* 0x000f280000100800 */
[----:B------:R0:W4:Y:S01]  /*8e70*/  LDG.E.U8 R35, desc[UR10][R4.64] ;  /* 0x0000000a04237981 */ /* 0x000122000c1e1100 */
[----:B------:R-:W-:-:S03]  /*8e80*/  IADD3 R136, P2, R136, UR4, RZ ;  /* 0x0000000488887c10 */ /* 0x000fc6000ff5e0ff */
[----:B------:R-:W4:Y:S01]  /*8e90*/  LDL R24, [R1+0x23c] ;  /* 0x00023c0001187983 */ /* 0x000f220000100800 */
[----:B0-----:R-:W-:-:S04]  /*8ea0*/  IADD3 R4, P3, R137, UR4, RZ ;  /* 0x0000000489047c10 */ /* 0x001fc8000ff7e0ff */
[----:B--2---:R-:W-:Y:S02]  /*8eb0*/  IADD3.X R5, R23, UR8, RZ, P3, !PT ;  /* 0x0000000817057c10 */ /* 0x004fe40009ffe4ff */
[----:B------:R0:W2:Y:S04]  /*8ec0*/  LDG.E.U8 R23, desc[UR10][R146.64] ;  /* 0x0000000a92177981 */ /* 0x0000a8000c1e1100 */
[----:B------:R-:W2:Y:S01]  /*8ed0*/  LDG.E.U8 R5, desc[UR10][R4.64] ;  /* 0x0000000a04057981 */ /* 0x000ea2000c1e1100 */
[----:B0-----:R-:W-:-:S03]  /*8ee0*/  IADD3 R146, P3, R128, UR4, RZ ;  /* 0x0000000480927c10 */ /* 0x001fc6000ff7e0ff */
[----:B------:R-:W2:Y:S01]  /*8ef0*/  LDL R128, [R1+0x220] ;  /* 0x0002200001807983 */ /* 0x000ea20000100800 */
[----:B---3--:R-:W-:-:S03]  /*8f00*/  IADD3.X R137, R33, UR8, RZ, P2, !PT ;  /* 0x0000000821897c10 */ /* 0x008fc600097fe4ff */
[----:B------:R-:W3:Y:S01]  /*8f10*/  LDL R33, [R1+0x234] ;  /* 0x0002340001217983 */ /* 0x000ee20000100800 */
[----:B------:R-:W-:-:S03]  /*8f20*/  IADD3 R156, P2, R127, UR4, RZ ;  /* 0x000000047f9c7c10 */ /* 0x000fc6000ff5e0ff */
[----:B------:R-:W3:Y:S01]  /*8f30*/  LDL R127, [R1+0x228] ;  /* 0x00022800017f7983 */ /* 0x000ee20000100800 */
[----:B------:R-:W-:-:S03]  /*8f40*/  IADD3.X R147, R158, UR8, RZ, P3, !PT ;  /* 0x000000089e937c10 */ /* 0x000fc60009ffe4ff */
[----:B------:R0:W3:Y:S01]  /*8f50*/  LDG.E.U8 R4, desc[UR10][R136.64] ;  /* 0x0000000a88047981 */ /* 0x0000e2000c1e1100 */
[----:B------:R-:W-:-:S03]  /*8f60*/  IADD3.X R157, R155, UR8, RZ, P2, !PT ;  /* 0x000000089b9d7c10 */ /* 0x000fc600097fe4ff */
[----:B------:R-:W3:Y:S04]  /*8f70*/  LDL R155, [R1+0x244] ;  /* 0x00024400019b7983 */ /* 0x000ee80000100800 */
[----:B------:R-:W3:Y:S01]  /*8f80*/  LDG.E.U8 R147, desc[UR10][R146.64] ;  /* 0x0000000a92937981 */ /* 0x000ee2000c1e1100 */
[----:B0-----:R-:W-:-:S03]  /*8f90*/  IADD3 R136, P3, R118, UR4, RZ ;  /* 0x0000000476887c10 */ /* 0x001fc6000ff7e0ff */
[----:B------:R-:W3:Y:S01]  /*8fa0*/  LDL R118, [R1+0x230] ;  /* 0x0002300001767983 */ /* 0x000ee20000100800 */
[----:B------:R-:W-:-:S03]  /*8fb0*/  IADD3.X R137, R161, UR8, RZ, P3, !PT ;  /* 0x00000008a1897c10 */ /* 0x000fc60009ffe4ff */
[----:B------:R4:W3:Y:S04]  /*8fc0*/  LDG.E.U8 R146, desc[UR10][R156.64] ;  /* 0x0000000a9c927981 */ /* 0x0008e8000c1e1100 */
[----:B------:R-:W3:Y:S01]  /*8fd0*/  LDG.E.U8 R137, desc[UR10][R136.64] ;  /* 0x0000000a88897981 */ /* 0x000ee2000c1e1100 */
[----:B-----5:R-:W-:-:S03]  /*8fe0*/  IADD3 R158, P2, R117, UR4, RZ ;  /* 0x00000004759e7c10 */ /* 0x020fc6000ff5e0ff */
[----:B------:R-:W5:Y:S01]  /*8ff0*/  LDL R117, [R1+0x238] ;  /* 0x0002380001757983 */ /* 0x000f620000100800 */
[----:B------:R-:W-:Y:S02]  /*9000*/  IADD3.X R159, R160, UR8, RZ, P2, !PT ;  /* 0x00000008a09f7c10 */ /* 0x000fe400097fe4ff */
[----:B----4-:R-:W-:-:S03]  /*9010*/  IADD3 R156, P3, R44, UR4, RZ ;  /* 0x000000042c9c7c10 */ /* 0x010fc6000ff7e0ff */
[----:B------:R0:W4:Y:S04]  /*9020*/  LDG.E.U8 R136, desc[UR10][R158.64] ;  /* 0x0000000a9e887981 */ /* 0x000128000c1e1100 */
[----:B------:R-:W4:Y:S01]  /*9030*/  LDL R44, [R1+0x240] ;  /* 0x00024000012c7983 */ /* 0x000f220000100800 */
[----:B------:R-:W-:-:S03]  /*9040*/  IADD3 R160, P2, R43, UR4, RZ ;  /* 0x000000042ba07c10 */ /* 0x000fc6000ff5e0ff */
[----:B------:R-:W4:Y:S01]  /*9050*/  LDL R43, [R1+0x248] ;  /* 0x00024800012b7983 */ /* 0x000f220000100800 */
[----:B------:R-:W-:Y:S02]  /*9060*/  IADD3.X R157, R163, UR8, RZ, P3, !PT ;  /* 0x00000008a39d7c10 */ /* 0x000fe40009ffe4ff */
[----:B0-----:R-:W-:Y:S01]  /*9070*/  IADD3 R158, P3, R34, UR4, RZ ;  /* 0x00000004229e7c10 */ /* 0x001fe2000ff7e0ff */
[----:B------:R-:W4:Y:S04]  /*9080*/  LDL R163, [R1+0x278] ;  /* 0x0002780001a37983 */ /* 0x000f280000100800 */
[----:B------:R-:W4:Y:S01]  /*9090*/  LDL R34, [R1+0x250] ;  /* 0x0002500001227983 */ /* 0x000f220000100800 */
[----:B--2---:R-:W-:-:S03]  /*90a0*/  IADD3.X R161, R128, UR8, RZ, P2, !PT ;  /* 0x0000000880a17c10 */ /* 0x004fc600097fe4ff */
[----:B------:R3:W2:Y:S02]  /*90b0*/  LDG.E.U8 R128, desc[UR10][R156.64] ;  /* 0x0000000a9c807981 */ /* 0x0006a4000c1e1100 */
[----:B---3--:R-:W-:Y:S02]  /*90c0*/  IADD3 R156, P2, R33, UR4, RZ ;  /* 0x00000004219c7c10 */ /* 0x008fe4000ff5e0ff */
[----:B------:R-:W3:Y:S01]  /*90d0*/  LDL R33, [R1+0x258] ;  /* 0x0002580001217983 */ /* 0x000ee20000100800 */
[----:B------:R-:W-:-:S03]  /*90e0*/  IADD3.X R159, R127, UR8, RZ, P3, !PT ;  /* 0x000000087f9f7c10 */ /* 0x000fc60009ffe4ff */
[----:B------:R0:W2:Y:S02]  /*90f0*/  LDG.E.U8 R127, desc[UR10][R160.64] ;  /* 0x0000000aa07f7981 */ /* 0x0000a4000c1e1100 */
[----:B0-----:R-:W-:Y:S02]  /*9100*/  IADD3 R160, P3, R24, UR4, RZ ;  /* 0x0000000418a07c10 */ /* 0x001fe4000ff7e0ff */
[----:B------:R-:W2:Y:S01]  /*9110*/  LDL R24, [R1+0x260] ;  /* 0x0002600001187983 */ /* 0x000ea20000100800 */
[----:B------:R-:W-:-:S03]  /*9120*/  IADD3.X R157, R118, UR8, RZ, P2, !PT ;  /* 0x00000008769d7c10 */ /* 0x000fc600097fe4ff */
[----:B------:R0:W2:Y:S01]  /*9130*/  LDG.E.U8 R118, desc[UR10][R158.64] ;  /* 0x0000000a9e767981 */ /* 0x0000a2000c1e1100 */
[----:B-----5:R-:W-:-:S03]  /*9140*/  IADD3.X R161, R117, UR8, RZ, P3, !PT ;  /* 0x0000000875a17c10 */ /* 0x020fc60009ffe4ff */
[----:B------:R1:W5:Y:S01]  /*9150*/  LDG.E.U8 R117, desc[UR10][R156.64] ;  /* 0x0000000a9c757981 */ /* 0x000362000c1e1100 */
[----:B0-----:R-:W-:-:S03]  /*9160*/  IADD3 R158, P2, R155, UR4, RZ ;  /* 0x000000049b9e7c10 */ /* 0x001fc6000ff5e0ff */
[----:B------:R-:W5:Y:S01]  /*9170*/  LDL R155, [R1+0x268] ;  /* 0x00026800019b7983 */ /* 0x000f620000100800 */
[----:B-1----:R-:W-:-:S03]  /*9180*/  IADD3 R156, P3, R162, UR4, RZ ;  /* 0x00000004a29c7c10 */ /* 0x002fc6000ff7e0ff */
[----:B------:R-:W5:Y:S01]  /*9190*/  LDL R162, [R1+0x270] ;  /* 0x0002700001a27983 */ /* 0x000f620000100800 */
[----:B----4-:R-:W-:Y:S02]  /*91a0*/  IADD3.X R159, R44, UR8, RZ, P2, !PT ;  /* 0x000000082c9f7c10 */ /* 0x010fe400097fe4ff */
[----:B------:R-:W-:Y:S01]  /*91b0*/  IADD3.X R157, R43, UR8, RZ, P3, !PT ;  /* 0x000000082b9d7c10 */ /* 0x000fe20009ffe4ff */
[----:B------:R0:W4:Y:S04]  /*91c0*/  LDG.E.U8 R44, desc[UR10][R160.64] ;  /* 0x0000000aa02c7981 */ /* 0x000128000c1e1100 */
[----:B------:R1:W4:Y:S01]  /*91d0*/  LDG.E.U8 R43, desc[UR10][R158.64] ;  /* 0x0000000a9e2b7981 */ /* 0x000322000c1e1100 */
[----:B0-----:R-:W-:-:S03]  /*91e0*/  IADD3 R160, P2, R164, UR4, RZ ;  /* 0x00000004a4a07c10 */ /* 0x001fc6000ff5e0ff */
[----:B------:R-:W4:Y:S01]  /*91f0*/  LDL R164, [R1+0x280] ;  /* 0x0002800001a47983 */ /* 0x000f220000100800 */
[----:B-1----:R-:W-:-:S03]  /*9200*/  IADD3 R158, P3, R165, UR4, RZ ;  /* 0x00000004a59e7c10 */ /* 0x002fc6000ff7e0ff */
[----:B------:R-:W4:Y:S01]  /*9210*/  LDL R165, [R1+0x288] ;  /* 0x0002880001a57983 */ /* 0x000f220000100800 */
[----:B------:R-:W-:-:S03]  /*9220*/  IADD3.X R161, R34, UR8, RZ, P2, !PT ;  /* 0x0000000822a17c10 */ /* 0x000fc600097fe4ff */
[----:B------:R0:W4:Y:S02]  /*9230*/  LDG.E.U8 R34, desc[UR10][R156.64] ;  /* 0x0000000a9c227981 */ /* 0x000124000c1e1100 */
[----:B0-----:R-:W-:Y:S02]  /*9240*/  IADD3 R156, P2, R166, UR4, RZ ;  /* 0x00000004a69c7c10 */ /* 0x001fe4000ff5e0ff */
[----:B------:R-:W4:Y:S01]  /*9250*/  LDL R166, [R1+0x290] ;  /* 0x0002900001a67983 */ /* 0x000f220000100800 */
[----:B---3--:R-:W-:-:S03]  /*9260*/  IADD3.X R159, R33, UR8, RZ, P3, !PT ;  /* 0x00000008219f7c10 */ /* 0x008fc60009ffe4ff */
[----:B------:R0:W3:Y:S02]  /*9270*/  LDG.E.U8 R33, desc[UR10][R160.64] ;  /* 0x0000000aa0217981 */ /* 0x0000e4000c1e1100 */
[----:B0-----:R-:W-:Y:S02]  /*9280*/  IADD3 R160, P3, R167, UR4, RZ ;  /* 0x00000004a7a07c10 */ /* 0x001fe4000ff7e0ff */
[----:B------:R-:W3:Y:S01]  /*9290*/  LDL R167, [R1+0x298] ;  /* 0x0002980001a77983 */ /* 0x000ee20000100800 */
[----:B--2---:R-:W-:-:S03]  /*92a0*/  IADD3.X R157, R24, UR8, RZ, P2, !PT ;  /* 0x00000008189d7c10 */ /* 0x004fc600097fe4ff */
[----:B------:R0:W2:Y:S02]  /*92b0*/  LDG.E.U8 R24, desc[UR10][R158.64] ;  /* 0x0000000a9e187981 */ /* 0x0000a4000c1e1100 */
[----:B0-----:R-:W-:Y:S02]  /*92c0*/  IADD3 R158, P2, R168, UR4, RZ ;  /* 0x00000004a89e7c10 */ /* 0x001fe4000ff5e0ff */
[----:B------:R-:W2:Y:S01]  /*92d0*/  LDL R168, [R1+0x364] ;  /* 0x0003640001a87983 */ /* 0x000ea20000100800 */
[----:B-----5:R-:W-:-:S03]  /*92e0*/  IADD3.X R161, R155, UR8, RZ, P3, !PT ;  /* 0x000000089ba17c10 */ /* 0x020fc60009ffe4ff */
[----:B------:R0:W5:Y:S01]  /*92f0*/  LDG.E.U8 R155, desc[UR10][R156.64] ;  /* 0x0000000a9c9b7981 */ /* 0x000162000c1e1100 */
[----:B------:R-:W-:-:S03]  /*9300*/  IADD3.X R159, R162, UR8, RZ, P2, !PT ;  /* 0x00000008a29f7c10 */ /* 0x000fc600097fe4ff */
[----:B------:R1:W5:Y:S01]  /*9310*/  LDG.E.U8 R162, desc[UR10][R160.64] ;  /* 0x0000000aa0a27981 */ /* 0x000362000c1e1100 */
[----:B0-----:R-:W-:-:S03]  /*9320*/  IADD3 R156, P3, R171, UR4, RZ ;  /* 0x00000004ab9c7c10 */ /* 0x001fc6000ff7e0ff */
[----:B------:R-:W5:Y:S01]  /*9330*/  LDL R171, [R1+0x36c] ;  /* 0x00036c0001ab7983 */ /* 0x000f620000100800 */
[----:B------:R-:W-:-:S03]  /*9340*/  IADD3.X R157, R163, UR8, RZ, P3, !PT ;  /* 0x00000008a39d7c10 */ /* 0x000fc60009ffe4ff */
[----:B------:R0:W5:Y:S01]  /*9350*/  LDG.E.U8 R163, desc[UR10][R158.64] ;  /* 0x0000000a9ea37981 */ /* 0x000162000c1e1100 */
[----:B-1----:R-:W-:-:S03]  /*9360*/  IADD3 R160, P2, R169, UR4, RZ ;  /* 0x00000004a9a07c10 */ /* 0x002fc6000ff5e0ff */
[----:B------:R-:W5:Y:S01]  /*9370*/  LDL R169, [R1+0x2a0] ;  /* 0x0002a00001a97983 */ /* 0x000f620000100800 */
[----:B0-----:R-:W-:-:S03]  /*9380*/  IADD3 R158, P3, R170, UR4, RZ ;  /* 0x00000004aa9e7c10 */ /* 0x001fc6000ff7e0ff */
[----:B------:R-:W5:Y:S01]  /*9390*/  LDL R170, [R1+0x358] ;  /* 0x0003580001aa7983 */ /* 0x000f620000100800 */
[----:B----4-:R-:W-:Y:S02]  /*93a0*/  IADD3.X R161, R164, UR8, RZ, P2, !PT ;  /* 0x00000008a4a17c10 */ /* 0x010fe400097fe4ff */
[----:B------:R-:W-:Y:S01]  /*93b0*/  IADD3.X R159, R165, UR8, RZ, P3, !PT ;  /* 0x00000008a59f7c10 */ /* 0x000fe20009ffe4ff */
[----:B------:R0:W4:Y:S04]  /*93c0*/  LDG.E.U8 R164, desc[UR10][R156.64] ;  /* 0x0000000a9ca47981 */ /* 0x000128000c1e1100 */
[----:B------:R-:W4:Y:S01]  /*93d0*/  LDG.E.U8 R165, desc[UR10][R160.64] ;  /* 0x0000000aa0a57981 */ /* 0x000f22000c1e1100 */
[----:B0-----:R-:W-:-:S03]  /*93e0*/  IADD3 R156, P2, R172, UR4, RZ ;  /* 0x00000004ac9c7c10 */ /* 0x001fc6000ff5e0ff */
[----:B------:R-:W4:Y:S01]  /*93f0*/  LDL R172, [R1+0x34c] ;  /* 0x00034c0001ac7983 */ /* 0x000f220000100800 */
[----:B------:R-:W-:-:S03]  /*9400*/  IADD3.X R157, R166, UR8, RZ, P2, !PT ;  /* 0x00000008a69d7c10 */ /* 0x000fc600097fe4ff */
[----:B------:R0:W4:Y:S02]  /*9410*/  LDG.E.U8 R166, desc[UR10][R158.64] ;  /* 0x0000000a9ea67981 */ /* 0x000124000c1e1100 */
[----:B0-----:R-:W-:Y:S02]  /*9420*/  IADD3 R158, P2, R174, UR4, RZ ;  /* 0x00000004ae9e7c10 */ /* 0x001fe4000ff5e0ff */
[----:B------:R-:W4:Y:S01]  /*9430*/  LDL R174, [R1+0x2a8] ;  /* 0x0002a80001ae7983 */ /* 0x000f220000100800 */
[----:B------:R-:W-:-:S03]  /*9440*/  IADD3 R160, P3, R175, UR4, RZ ;  /* 0x00000004afa07c10 */ /* 0x000fc6000ff7e0ff */
        /* <DEDUP_REMOVED lines=15> */
[----:B-1----:R-:W-:-:S03]  /*9540*/  IADD3 R156, P2, R171, UR4, RZ ;  /* 0x00000004ab9c7c10 */ /* 0x002fc6000ff5e0ff */
[----:B------:R-:W5:Y:S01]  /*9550*/  LDG.E.U8 R171, desc[UR10][R160.64] ;  /* 0x0000000aa0ab7981 */ /* 0x000f62000c1e1100 */
[----:B------:R-:W-:Y:S02]  /*9560*/  IADD3.X R157, R173, UR8, RZ, P2, !PT ;  /* 0x00000008ad9d7c10 */ /* 0x000fe400097fe4ff */
[----:B----4-:R-:W-:-:S03]  /*9570*/  IADD3.X R159, R172, UR8, RZ, P3, !PT ;  /* 0x00000008ac9f7c10 */ /* 0x010fc60009ffe4ff */
[----:B------:R0:W4:Y:S04]  /*9580*/  LDG.E.U8 R172, desc[UR10][R156.64] ;  /* 0x0000000a9cac7981 */ /* 0x000128000c1e1100 */
[----:B------:R-:W4:Y:S04]  /*9590*/  LDL R161, [R1+0x330] ;  /* 0x0003300001a17983 */ /* 0x000f280000100800 */
[----:B------:R-:W4:Y:S01]  /*95a0*/  LDL R160, [R1+0x2b8] ;  /* 0x0002b80001a07983 */ /* 0x000f220000100800 */
[----:B0-----:R-:W-:-:S03]  /*95b0*/  IADD3 R156, P2, R180, UR4, RZ ;  /* 0x00000004b49c7c10 */ /* 0x001fc6000ff5e0ff */
[----:B------:R-:W5:Y:S01]  /*95c0*/  LDL R180, [R1+0x2b4] ;  /* 0x0002b40001b47983 */ /* 0x000f620000100800 */
[----:B------:R-:W-:-:S03]  /*95d0*/  IADD3.X R157, R174, UR8, RZ, P2, !PT ;  /* 0x00000008ae9d7c10 */ /* 0x000fc600097fe4ff */
[----:B------:R-:W4:Y:S04]  /*95e0*/  LDG.E.U8 R173, desc[UR10][R158.64] ;  /* 0x0000000a9ead7981 */ /* 0x000f28000c1e1100 */
[----:B------:R0:W4:Y:S04]  /*95f0*/  LDG.E.U8 R174, desc[UR10][R156.64] ;  /* 0x0000000a9cae7981 */ /* 0x000128000c1e1100 */
[----:B------:R-:W4:Y:S01]  /*9600*/  LDL R158, [R1+0x320] ;  /* 0x00032000019e7983 */ /* 0x000f220000100800 */
[----:B0-----:R-:W-:-:S03]  /*9610*/  IADD3 R156, P2, R181, UR4, RZ ;  /* 0x00000004b59c7c10 */ /* 0x001fc6000ff5e0ff */
[----:B------:R-:W4:Y:S01]  /*9620*/  LDL R159, [R1+0x310] ;  /* 0x00031000019f7983 */ /* 0x000f220000100800 */
[----:B------:R-:W-:-:S03]  /*9630*/  IADD3.X R157, R175, UR8, RZ, P2, !PT ;  /* 0x00000008af9d7c10 */ /* 0x000fc600097fe4ff */
[----:B------:R-:W4:Y:S04]  /*9640*/  LDL R181, [R1+0x31c] ;  /* 0x00031c0001b57983 */ /* 0x000f280000100800 */
[----:B------:R0:W4:Y:S02]  /*9650*/  LDG.E.U8 R175, desc[UR10][R156.64] ;  /* 0x0000000a9caf7981 */ /* 0x000124000c1e1100 */
[----:B0-----:R-:W-:Y:S02]  /*9660*/  IADD3 R156, P2, R187, UR4, RZ ;  /* 0x00000004bb9c7c10 */ /* 0x001fe4000ff5e0ff */
[----:B------:R-:W4:Y:S02]  /*9670*/  LDL R187, [R1+0x2f8] ;  /* 0x0002f80001bb7983 */ /* 0x000f240000100800 */
[----:B---3--:R-:W-:-:S05]  /*9680*/  IADD3.X R157, R176, UR8, RZ, P2, !PT ;  /* 0x00000008b09d7c10 */ /* 0x008fca00097fe4ff */
[----:B------:R0:W3:Y:S02]  /*9690*/  LDG.E.U8 R176, desc[UR10][R156.64] ;  /* 0x0000000a9cb07981 */ /* 0x0000e4000c1e1100 */
[----:B0-----:R-:W-:Y:S02]  /*96a0*/  IADD3 R156, P2, R186, UR4, RZ ;  /* 0x00000004ba9c7c10 */ /* 0x001fe4000ff5e0ff */
[----:B------:R-:W3:Y:S02]  /*96b0*/  LDL R186, [R1+0x2c0] ;  /* 0x0002c00001ba7983 */ /* 0x000ee40000100800 */
[----:B--2---:R-:W-:-:S05]  /*96c0*/  IADD3.X R157, R177, UR8, RZ, P2, !PT ;  /* 0x00000008b19d7c10 */ /* 0x004fca00097fe4ff */
[----:B------:R0:W2:Y:S02]  /*96d0*/  LDG.E.U8 R177, desc[UR10][R156.64] ;  /* 0x0000000a9cb17981 */ /* 0x0000a4000c1e1100 */
[----:B0-----:R-:W-:Y:S02]  /*96e0*/  IADD3 R156, P2, R185, UR4, RZ ;  /* 0x00000004b99c7c10 */ /* 0x001fe4000ff5e0ff */
[----:B------:R-:W3:Y:S02]  /*96f0*/  LDL R185, [R1+0x304] ;  /* 0x0003040001b97983 */ /* 0x000ee40000100800 */
[----:B------:R-:W-:-:S05]  /*9700*/  IADD3.X R157, R178, UR8, RZ, P2, !PT ;  /* 0x00000008b29d7c10 */ /* 0x000fca00097fe4ff */
[----:B------:R0:W2:Y:S02]  /*9710*/  LDG.E.U8 R178, desc[UR10][R156.64] ;  /* 0x0000000a9cb27981 */ /* 0x0000a4000c1e1100 */
[----:B0-----:R-:W-:Y:S02]  /*9720*/  IADD3 R156, P2, R184, UR4, RZ ;  /* 0x00000004b89c7c10 */ /* 0x001fe4000ff5e0ff */
[----:B------:R-:W3:Y:S02]  /*9730*/  LDL R184, [R1+0x2bc] ;  /* 0x0002bc0001b87983 */ /* 0x000ee40000100800 */
[----:B------:R-:W-:-:S05]  /*9740*/  IADD3.X R157, R179, UR8, RZ, P2, !PT ;  /* 0x00000008b39d7c10 */ /* 0x000fca00097fe4ff */
[----:B------:R0:W2:Y:S02]  /*9750*/  LDG.E.U8 R179, desc[UR10][R156.64] ;  /* 0x0000000a9cb37981 */ /* 0x0000a4000c1e1100 */
[----:B0-----:R-:W-:-:S04]  /*9760*/  IADD3 R156, P2, R183, UR4, RZ ;  /* 0x00000004b79c7c10 */ /* 0x001fc8000ff5e0ff */
[----:B-----5:R-:W-:-:S05]  /*9770*/  IADD3.X R157, R180, UR8, RZ, P2, !PT ;  /* 0x00000008b49d7c10 */ /* 0x020fca00097fe4ff */
[----:B------:R0:W5:Y:S02]  /*9780*/  LDG.E.U8 R180, desc[UR10][R156.64] ;  /* 0x0000000a9cb47981 */ /* 0x000164000c1e1100 */
[----:B0-----:R-:W-:-:S04]  /*9790*/  IADD3 R156, P2, R182, UR4, RZ ;  /* 0x00000004b69c7c10 */ /* 0x001fc8000ff5e0ff */
[----:B----4-:R-:W-:-:S05]  /*97a0*/  IADD3.X R157, R181, UR8, RZ, P2, !PT ;  /* 0x00000008b59d7c10 */ /* 0x010fca00097fe4ff */
[----:B------:R0:W4:Y:S02]  /*97b0*/  LDG.E.U8 R181, desc[UR10][R156.64] ;  /* 0x0000000a9cb57981 */ /* 0x000124000c1e1100 */
[----:B0-----:R-:W-:Y:S02]  /*97c0*/  IADD3 R156, P2, R161, UR4, RZ ;  /* 0x00000004a19c7c10 */ /* 0x001fe4000ff5e0ff */
[----:B------:R-:W2:Y:S02]  /*97d0*/  LDL R161, [R1+0x2c8] ;  /* 0x0002c80001a17983 */ /* 0x000ea40000100800 */
[----:B------:R-:W-:Y:S02]  /*97e0*/  IADD3.X R157, R160, UR8, RZ, P2, !PT ;  /* 0x00000008a09d7c10 */ /* 0x000fe400097fe4ff */
[----:B------:R-:W5:Y:S04]  /*97f0*/  LDL R160, [R1+0x2f0] ;  /* 0x0002f00001a07983 */ /* 0x000f680000100800 */
[----:B------:R0:W4:Y:S02]  /*9800*/  LDG.E.U8 R182, desc[UR10][R156.64] ;  /* 0x0000000a9cb67981 */ /* 0x000124000c1e1100 */
[----:B0-----:R-:W-:-:S02]  /*9810*/  IADD3 R156, P2, R158, UR4, RZ ;  /* 0x000000049e9c7c10 */ /* 0x001fc4000ff5e0ff */
[----:B------:R-:W4:Y:S02]  /*9820*/  LDL R158, [R1+0x2f4] ;  /* 0x0002f400019e7983 */ /* 0x000f240000100800 */
[----:B------:R-:W-:Y:S02]  /*9830*/  IADD3.X R157, R159, UR8, RZ, P2, !PT ;  /* 0x000000089f9d7c10 */ /* 0x000fe400097fe4ff */
[----:B------:R-:W4:Y:S04]  /*9840*/  LDL R159, [R1+0x2cc] ;  /* 0x0002cc00019f7983 */ /* 0x000f280000100800 */
[----:B------:R0:W4:Y:S02]  /*9850*/  LDG.E.U8 R183, desc[UR10][R156.64] ;  /* 0x0000000a9cb77981 */ /* 0x000124000c1e1100 */
[----:B0-----:R-:W-:-:S04]  /*9860*/  IADD3 R156, P2, R200, UR4, RZ ;  /* 0x00000004c89c7c10 */ /* 0x001fc8000ff5e0ff */
[----:B---3--:R-:W-:-:S05]  /*9870*/  IADD3.X R157, R184, UR8, RZ, P2, !PT ;  /* 0x00000008b89d7c10 */ /* 0x008fca00097fe4ff */
[----:B------:R0:W3:Y:S02]  /*9880*/  LDG.E.U8 R184, desc[UR10][R156.64] ;  /* 0x0000000a9cb87981 */ /* 0x0000e4000c1e1100 */
[----:B0-----:R-:W-:-:S04]  /*9890*/  IADD3 R156, P2, R198, UR4, RZ ;  /* 0x00000004c69c7c10 */ /* 0x001fc8000ff5e0ff */
[----:B------:R-:W-:-:S05]  /*98a0*/  IADD3.X R157, R185, UR8, RZ, P2, !PT ;  /* 0x00000008b99d7c10 */ /* 0x000fca00097fe4ff */
[----:B------:R0:W3:Y:S02]  /*98b0*/  LDG.E.U8 R185, desc[UR10][R156.64] ;  /* 0x0000000a9cb97981 */ /* 0x0000e4000c1e1100 */
[----:B0-----:R-:W-:Y:S02]  /*98c0*/  IADD3 R156, P2, R197, UR4, RZ ;  /* 0x00000004c59c7c10 */ /* 0x001fe4000ff5e0ff */
[----:B------:R-:W3:Y:S02]  /*98d0*/  LDL R197, [R1+0x2e4] ;  /* 0x0002e40001c57983 */ /* 0x000ee40000100800 */
[----:B------:R-:W-:-:S05]  /*98e0*/  IADD3.X R157, R186, UR8, RZ, P2, !PT ;  /* 0x00000008ba9d7c10 */ /* 0x000fca00097fe4ff */
[----:B------:R0:W3:Y:S02]  /*98f0*/  LDG.E.U8 R186, desc[UR10][R156.64] ;  /* 0x0000000a9cba7981 */ /* 0x0000e4000c1e1100 */
[----:B0-----:R-:W-:Y:S02]  /*9900*/  IADD3 R156, P2, R196, UR4, RZ ;  /* 0x00000004c49c7c10 */ /* 0x001fe4000ff5e0ff */
[----:B------:R-:W3:Y:S02]  /*9910*/  LDL R196, [R1+0x2d0] ;  /* 0x0002d00001c47983 */ /* 0x000ee40000100800 */
[----:B------:R-:W-:-:S05]  /*9920*/  IADD3.X R157, R187, UR8, RZ, P2, !PT ;  /* 0x00000008bb9d7c10 */ /* 0x000fca00097fe4ff */
[----:B------:R0:W3:Y:S02]  /*9930*/  LDG.E.U8 R187, desc[UR10][R156.64] ;  /* 0x0000000a9cbb7981 */ /* 0x0000e4000c1e1100 */
[----:B0-----:R-:W-:-:S04]  /*9940*/  IADD3 R156, P2, R195, UR4, RZ ;  /* 0x00000004c39c7c10 */ /* 0x001fc8000ff5e0ff */
[----:B------:R-:W-:-:S05]  /*9950*/  IADD3.X R157, R188, UR8, RZ, P2, !PT ;  /* 0x00000008bc9d7c10 */ /* 0x000fca00097fe4ff */
[----:B------:R0:W3:Y:S02]  /*9960*/  LDG.E.U8 R188, desc[UR10][R156.64] ;  /* 0x0000000a9cbc7981 */ /* 0x0000e4000c1e1100 */
[----:B0-----:R-:W-:-:S04]  /*9970*/  IADD3 R156, P2, R194, UR4, RZ ;  /* 0x00000004c29c7c10 */ /* 0x001fc8000ff5e0ff */
[----:B------:R-:W-:-:S05]  /*9980*/  IADD3.X R157, R189, UR8, RZ, P2, !PT ;  /* 0x00000008bd9d7c10 */ /* 0x000fca00097fe4ff */
[----:B------:R0:W3:Y:S01]  /*9990*/  LDG.E.U8 R189, desc[UR10][R156.64] ;  /* 0x0000000a9cbd7981 */ /* 0x0000e2000c1e1100 */
[----:B------:R-:W-:Y:S01]  /*99a0*/  USHF.L.U32 UR9, UR17, 0x3, URZ ;  /* 0x0000000311097899 */ /* 0x000fe2000800063f */
[----:B0-----:R-:W-:-:S04]  /*99b0*/  IADD3 R156, P2, R190, UR4, RZ ;  /* 0x00000004be9c7c10 */ /* 0x001fc8000ff5e0ff */
[----:B--2---:R-:W-:Y:S02]  /*99c0*/  IADD3.X R157, R161, UR8, RZ, P2, !PT ;  /* 0x00000008a19d7c10 */ /* 0x004fe400097fe4ff */
[----:B-----5:R-:W-:-:S03]  /*99d0*/  IADD3 R160, P2, R160, UR4, RZ ;  /* 0x00000004a0a07c10 */ /* 0x020fc6000ff5e0ff */
[----:B------:R4:W2:Y:S01]  /*99e0*/  LDG.E.U8 R190, desc[UR10][R156.64] ;  /* 0x0000000a9cbe7981 */ /* 0x0008a2000c1e1100 */
[----:B------:R-:W-:-:S05]  /*99f0*/  IADD3.X R161, R192, UR8, RZ, P2, !PT ;  /* 0x00000008c0a17c10 */ /* 0x000fca00097fe4ff */
[----:B------:R-:W5:Y:S01]  /*9a00*/  LDG.E.U8 R160, desc[UR10][R160.64] ;  /* 0x0000000aa0a07981 */ /* 0x000f62000c1e1100 */
[----:B----4-:R-:W-:Y:S01]  /*9a10*/  IADD3 R156, P2, R158, UR4, RZ ;  /* 0x000000049e9c7c10 */ /* 0x010fe2000ff5e0ff */
[----:B------:R-:W-:-:S03]  /*9a20*/  VIADD R158, R13, UR9 ;  /* 0x000000090d9e7c36 */ /* 0x000fc60008000000 */
[----:B------:R-:W-:Y:S02]  /*9a30*/  IADD3.X R157, R159, UR8, RZ, P2, !PT ;  /* 0x000000089f9d7c10 */ /* 0x000fe400097fe4ff */
[----:B------:R-:W-:-:S03]  /*9a40*/  IADD3 R158, P2, R158, UR4, RZ ;  /* 0x000000049e9e7c10 */ /* 0x000fc6000ff5e0ff */
[----:B------:R0:W4:Y:S01]  /*9a50*/  LDG.E.U8 R161, desc[UR10][R156.64] ;  /* 0x0000000a9ca17981 */ /* 0x000122000c1e1100 */
[----:B------:R-:W-:-:S05]  /*9a60*/  IADD3.X R159, R252, UR8, RZ, P2, !PT ;  /* 0x00000008fc9f7c10 */ /* 0x000fca00097fe4ff */
[----:B------:R1:W2:Y:S01]  /*9a70*/  LDG.E.U8 R192, desc[UR10][R158.64] ;  /* 0x0000000a9ec07981 */ /* 0x0002a2000c1e1100 */
[----:B0-----:R-:W-:-:S05]  /*9a80*/  VIADD R156, R13, UR17 ;  /* 0x000000110d9c7c36 */ /* 0x001fca0008000000 */
[----:B------:R-:W-:Y:S01]  /*9a90*/  IADD3 R156, P2, R156, UR4, RZ ;  /* 0x000000049c9c7c10 */ /* 0x000fe2000ff5e0ff */
[----:B-1----:R-:W-:-:S03]  /*9aa0*/  VIADD R158, R14, UR17 ;  /* 0x000000110e9e7c36 */ /* 0x002fc60008000000 */
[----:B------:R-:W-:Y:S02]  /*9ab0*/  IADD3.X R157, R229, UR8, RZ, P2, !PT ;  /* 0x00000008e59d7c10 */ /* 0x000fe400097fe4ff */
[----:B------:R-:W-:Y:S01]  /*9ac0*/  IADD3 R158, P2, R158, UR4, RZ ;  /* 0x000000049e9e7c10 */ /* 0x000fe2000ff5e0ff */
[----:B------:R-:W-:Y:S02]  /*9ad0*/  USHF.L.U32 UR9, UR17, 0x1, URZ ;  /* 0x0000000111097899 */ /* 0x000fe4000800063f */
[----:B------:R-:W5:Y:S01]  /*9ae0*/  LDG.E.U8 R194, desc[UR10][R156.64] ;  /* 0x0000000a9cc27981 */ /* 0x000f62000c1e1100 */
[----:B------:R-:W-:-:S05]  /*9af0*/  IADD3.X R159, R231, UR8, RZ, P2, !PT ;  /* 0x00000008e79f7c10 */ /* 0x000fca00097fe4ff */
[----:B------:R0:W4:Y:S01]  /*9b00*/  LDG.E.U8 R195, desc[UR10][R158.64] ;  /* 0x0000000a9ec37981 */ /* 0x000122000c1e1100 */
[----:B------:R-:W-:Y:S01]  /*9b10*/  UIMAD UR12, UR17, 0x3, URZ ;  /* 0x00000003110c78a4 */ /* 0x000fe2000f8e023f */
[----:B0-----:R-:W-:Y:S01]  /*9b20*/  VIADD R158, R13, UR9 ;  /* 0x000000090d9e7c36 */ /* 0x001fe20008000000 */
[----:B---3--:R-:W-:-:S04]  /*9b30*/  IADD3 R156, P2, R197, UR4, RZ ;  /* 0x00000004c59c7c10 */ /* 0x008fc8000ff5e0ff */
[----:B------:R-:W-:Y:S02]  /*9b40*/  IADD3.X R157, R196, UR8, RZ, P2, !PT ;  /* 0x00000008c49d7c10 */ /* 0x000fe400097fe4ff */
[----:B------:R-:W-:-:S03]  /*9b50*/  IADD3 R158, P2, R158, UR4, RZ ;  /* 0x000000049e9e7c10 */ /* 0x000fc6000ff5e0ff */
[----:B------:R0:W3:Y:S01]  /*9b60*/  LDG.E.U8 R196, desc[UR10][R156.64] ;  /* 0x0000000a9cc47981 */ /* 0x0000e2000c1e1100 */
[----:B------:R-:W-:-:S05]  /*9b70*/  IADD3.X R159, R233, UR8, RZ, P2, !PT ;  /* 0x00000008e99f7c10 */ /* 0x000fca00097fe4ff */
[----:B------:R1:W3:Y:S01]  /*9b80*/  LDG.E.U8 R197, desc[UR10][R158.64] ;  /* 0x0000000a9ec57981 */ /* 0x0002e2000c1e1100 */
[----:B0-----:R-:W-:-:S05]  /*9b90*/  VIADD R156, R14, UR9 ;  /* 0x000000090e9c7c36 */ /* 0x001fca0008000000 */
[----:B------:R-:W-:Y:S01]  /*9ba0*/  IADD3 R156, P2, R156, UR4, RZ ;  /* 0x000000049c9c7c10 */ /* 0x000fe2000ff5e0ff */
[----:B-1----:R-:W-:-:S03]  /*9bb0*/  VIADD R158, R13, UR12 ;  /* 0x0000000c0d9e7c36 */ /* 0x002fc60008000000 */
[----:B------:R-:W-:Y:S02]  /*9bc0*/  IADD3.X R157, R235, UR8, RZ, P2, !PT ;  /* 0x00000008eb9d7c10 */ /* 0x000fe400097fe4ff */
[----:B------:R-:W-:-:S03]  /*9bd0*/  IADD3 R158, P2, R158, UR4, RZ ;  /* 0x000000049e9e7c10 */ /* 0x000fc6000ff5e0ff */
[----:B------:R0:W3:Y:S01]  /*9be0*/  LDG.E.U8 R198, desc[UR10][R156.64] ;  /* 0x0000000a9cc67981 */ /* 0x0000e2000c1e1100 */
[----:B------:R-:W-:Y:S01]  /*9bf0*/  IADD3.X R159, R237, UR8, RZ, P2, !PT ;  /* 0x00000008ed9f7c10 */ /* 0x000fe200097fe4ff */
[----:B------:R-:W-:-:S04]  /*9c00*/  USHF.L.U32 UR9, UR17, 0x2, URZ ;  /* 0x0000000211097899 */ /* 0x000fc8000800063f */
        /* <DEDUP_REMOVED lines=8> */
[----:B------:R-:W-:-:S04]  /*9c90*/  UIMAD UR12, UR17, 0x5, URZ ;  /* 0x00000005110c78a4 */ /* 0x000fc8000f8e023f */
        /* <DEDUP_REMOVED lines=16> */
[----:B------:R-:W-:-:S05]  /*9da0*/  IADD3.X R159, R248, UR8, RZ, P2, !PT ;  /* 0x00000008f89f7c10 */ /* 0x000fca00097fe4ff */
[----:B------:R1:W3:Y:S01]  /*9db0*/  LDG.E.U8 R212, desc[UR10][R158.64] ;  /* 0x0000000a9ed47981 */ /* 0x0002e2000c1e1100 */
[----:B0-----:R-:W-:Y:S01]  /*9dc0*/  VIADD R156, R14, UR9 ;  /* 0x000000090e9c7c36 */ /* 0x001fe20008000000 */
[----:B------:R-:W-:-:S04]  /*9dd0*/  UIMAD UR9, UR17, 0x7, URZ ;  /* 0x00000007110978a4 */ /* 0x000fc8000f8e023f */
[----:B------:R-:W-:-:S04]  /*9de0*/  IADD3 R156, P2, R156, UR4, RZ ;  /* 0x000000049c9c7c10 */ /* 0x000fc8000ff5e0ff */
[----:B------:R-:W-:-:S05]  /*9df0*/  IADD3.X R157, R249, UR8, RZ, P2, !PT ;  /* 0x00000008f99d7c10 */ /* 0x000fca00097fe4ff */
[----:B------:R0:W3:Y:S01]  /*9e00*/  LDG.E.U8 R214, desc[UR10][R156.64] ;  /* 0x0000000a9cd67981 */ /* 0x0000e2000c1e1100 */
[----:B-1----:R-:W-:Y:S02]  /*9e10*/  VIADD R158, R14, UR9 ;  /* 0x000000090e9e7c36 */ /* 0x002fe40008000000 */
[----:B0-----:R-:W-:-:S05]  /*9e20*/  VIADD R156, R13, UR9 ;  /* 0x000000090d9c7c36 */ /* 0x001fca0008000000 */
[----:B------:R-:W-:-:S04]  /*9e30*/  IADD3 R156, P2, R156, UR4, RZ ;  /* 0x000000049c9c7c10 */ /* 0x000fc8000ff5e0ff */
[----:B------:R-:W-:Y:S02]  /*9e40*/  IADD3.X R157, R250, UR8, RZ, P2, !PT ;  /* 0x00000008fa9d7c10 */ /* 0x000fe400097fe4ff */
[----:B------:R-:W-:-:S03]  /*9e50*/  IADD3 R158, P2, R158, UR4, RZ ;  /* 0x000000049e9e7c10 */ /* 0x000fc6000ff5e0ff */
[----:B------:R0:W3:Y:S01]  /*9e60*/  LDG.E.U8 R216, desc[UR10][R156.64] ;  /* 0x0000000a9cd87981 */ /* 0x0000e2000c1e1100 */
[----:B------:R-:W-:-:S05]  /*9e70*/  IADD3.X R159, R251, UR8, RZ, P2, !PT ;  /* 0x00000008fb9f7c10 */ /* 0x000fca00097fe4ff */
[----:B------:R-:W3:Y:S01]  /*9e80*/  LDG.E.U8 R158, desc[UR10][R158.64] ;  /* 0x0000000a9e9e7981 */ /* 0x000ee2000c1e1100 */
[----:B0-----:R-:W-:-:S04]  /*9e90*/  IADD3 R156, P2, R223, UR4, RZ ;  /* 0x00000004df9c7c10 */ /* 0x001fc8000ff5e0ff */
[----:B------:R-:W-:-:S05]  /*9ea0*/  IADD3.X R157, R222, UR8, RZ, P2, !PT ;  /* 0x00000008de9d7c10 */ /* 0x000fca00097fe4ff */
[----:B------:R0:W3:Y:S02]  /*9eb0*/  LDG.E.U8 R159, desc[UR10][R156.64] ;  /* 0x0000000a9c9f7981 */ /* 0x0000e4000c1e1100 */
[----:B0-----:R-:W-:-:S04]  /*9ec0*/  IADD3 R156, P2, R220, UR4, RZ ;  /* 0x00000004dc9c7c10 */ /* 0x001fc8000ff5e0ff */
[----:B------:R-:W-:-:S05]  /*9ed0*/  IADD3.X R157, R218, UR8, RZ, P2, !PT ;  /* 0x00000008da9d7c10 */ /* 0x000fca00097fe4ff */
[----:B------:R0:W3:Y:S02]  /*9ee0*/  LDG.E.U8 R156, desc[UR10][R156.64] ;  /* 0x0000000a9c9c7981 */ /* 0x0000e4000c1e1100 */
[----:B0-----:R-:W0:Y:S01]  /*9ef0*/  S2R R157, SR_TID.X ;  /* 0x00000000009d7919 */ /* 0x001e220000002100 */
[----:B------:R-:W1:Y:S01]  /*9f00*/  S2R R218, SR_TID.X ;  /* 0x0000000000da7919 */ /* 0x000e620000002100 */
[----:B0-----:R-:W-:Y:S01]  /*9f10*/  LOP3.LUT R157, R157, 0xff, RZ, 0xc0, !PT ;  /* 0x000000ff9d9d7812 */ /* 0x001fe200078ec0ff */
[----:B------:R-:W-:Y:S06]  /*9f20*/  BAR.SYNC.DEFER_BLOCKING 0x0 ;  /* 0x0000000000007b1d */ /* 0x000fec0000010000 */
[----:B------:R0:W-:Y:S04]  /*9f30*/  STS.U8 [R157+UR7+0x8100], R3 ;  /* 0x008100039d007988 */ /* 0x0001e80008000007 */
[----:B------:R1:W-:Y:S01]  /*9f40*/  STS.U8 [R157+UR7+0x8000], R32 ;  /* 0x008000209d007988 */ /* 0x0003e20008000007 */
[----:B0-----:R-:W-:-:S03]  /*9f50*/  LOP3.LUT R3, R157, 0x10, RZ, 0x3c, !PT ;  /* 0x000000109d037812 */ /* 0x001fc600078e3cff */
[----:B--2---:R-:W-:Y:S01]  /*9f60*/  STS.U8 [R157+UR7+0x9000], R192 ;  /* 0x009000c09d007988 */ /* 0x004fe20008000007 */
[----:B-1----:R-:W-:-:S03]  /*9f70*/  IMAD.SHL.U32 R32, R218, 0x80, RZ ;  /* 0x00000080da207824 */ /* 0x002fc600078e00ff */
[----:B------:R-:W-:Y:S04]  /*9f80*/  STS.U8 [R157+UR7+0x9100], R154 ;  /* 0x0091009a9d007988 */ /* 0x000fe80008000007 */
[----:B------:R-:W-:Y:S01]  /*9f90*/  STS.U8 [R157+UR7+0xa000], R153 ;  /* 0x00a000999d007988 */ /* 0x000fe20008000007 */
[----:B------:R-:W-:-:S03]  /*9fa0*/  LOP3.LUT R32, R32, 0x200, RZ, 0xc0, !PT ;  /* 0x0000020020207812 */ /* 0x000fc600078ec0ff */
[----:B------:R-:W-:Y:S04]  /*9fb0*/  STS.U8 [R157+UR7+0xa100], R152 ;  /* 0x00a100989d007988 */ /* 0x000fe80008000007 */
        /* <DEDUP_REMOVED lines=10> */
[----:B-----5:R-:W-:Y:S04]  /*a060*/  STS.U8 [R3+UR7+0x8200], R194 ;  /* 0x008200c203007988 */ /* 0x020fe80008000007 */
[----:B----4-:R-:W-:Y:S04]  /*a070*/  STS.U8 [R3+UR7+0x8300], R195 ;  /* 0x008300c303007988 */ /* 0x010fe80008000007 */
        /* <DEDUP_REMOVED lines=9> */
[----:B------:R0:W-:Y:S04]  /*a110*/  STS.U8 [R3+UR7+0xd300], R136 ;  /* 0x00d3008803007988 */ /* 0x0001e80008000007 */
[----:B------:R-:W-:Y:S04]  /*a120*/  STS.U8 [R3+UR7+0xe200], R166 ;  /* 0x00e200a603007988 */ /* 0x000fe80008000007 */
[----:B------:R-:W-:Y:S04]  /*a130*/  STS.U8 [R3+UR7+0xe300], R167 ;  /* 0x00e300a703007988 */ /* 0x000fe80008000007 */
[----:B------:R-:W-:Y:S01]  /*a140*/  STS.U8 [R3+UR7+0xf200], R182 ;  /* 0x00f200b603007988 */ /* 0x000fe20008000007 */
[----:B0-----:R-:W-:-:S03]  /*a150*/  SHF.R.S32.HI R136, RZ, 0x3, R218 ;  /* 0x00000003ff887819 */ /* 0x001fc600000114da */
[----:B------:R0:W-:Y:S01]  /*a160*/  STS.U8 [R3+UR7+0xf300], R183 ;  /* 0x00f300b703007988 */ /* 0x0001e20008000007 */
[----:B------:R-:W-:Y:S01]  /*a170*/  SGXT R136, R136, 0x1 ;  /* 0x000000018888781a */ /* 0x000fe20000000200 */
[----:B0-----:R-:W-:-:S05]  /*a180*/  IMAD.SHL.U32 R3, R218, 0x40, RZ ;  /* 0x00000040da037824 */ /* 0x001fca00078e00ff */
[----:B------:R-:W-:Y:S02]  /*a190*/  LOP3.LUT R32, R32, 0x40, R3, 0xf8, !PT ;  /* 0x0000004020207812 */ /* 0x000fe400078ef803 */
[--C-:B------:R-:W-:Y:S02]  /*a1a0*/  SHF.R.S32.HI R3, RZ, 0x1, R218.reuse ;  /* 0x00000001ff037819 */ /* 0x100fe400000114da */
[----:B------:R-:W-:Y:S02]  /*a1b0*/  LOP3.LUT R136, R136, 0x90, RZ, 0xc0, !PT ;  /* 0x0000009088887812 */ /* 0x000fe400078ec0ff */
[----:B------:R-:W-:Y:S02]  /*a1c0*/  SGXT R3, R3, 0x1 ;  /* 0x000000010303781a */ /* 0x000fe40000000200 */
[----:B------:R-:W-:Y:S02]  /*a1d0*/  LOP3.LUT R136, R136, 0x10, R218, 0x78, !PT ;  /* 0x0000001088887812 */ /* 0x000fe400078e78da */
[----:B------:R-:W-:-:S04]  /*a1e0*/  LOP3.LUT R32, R32, 0x120, R3, 0xf8, !PT ;  /* 0x0000012020207812 */ /* 0x000fc800078ef803 */
[----:B------:R-:W-:Y:S02]  /*a1f0*/  LOP3.LUT R32, R32, R136, RZ, 0xfc, !PT ;  /* 0x0000008820207212 */ /* 0x000fe400078efcff */
[----:B------:R-:W-:-:S05]  /*a200*/  LOP3.LUT R136, R157, 0x20, RZ, 0x3c, !PT ;  /* 0x000000209d887812 */ /* 0x000fca00078e3cff */
[----:B------:R0:W-:Y:S04]  /*a210*/  STS.U8 [R136+UR7+0x9400], R2 ;  /* 0x0094000288007988 */ /* 0x0001e80008000007 */
[----:B---3--:R-:W-:Y:S01]  /*a220*/  STS.U8 [R136+UR7+0x8400], R197 ;  /* 0x008400c588007988 */ /* 0x008fe20008000007 */
[----:B0-----:R-:W-:-:S03]  /*a230*/  LOP3.LUT R2, R157, 0x30, RZ, 0x3c, !PT ;  /* 0x000000309d027812 */ /* 0x001fc600078e3cff */
        /* <DEDUP_REMOVED lines=15> */
[----:B------:R-:W-:Y:S01]  /*a330*/  STS.U8 [R2+UR7+0x8600], R200 ;  /* 0x008600c802007988 */ /* 0x000fe20008000007 */
        /* <DEDUP_REMOVED lines=15> */
[----:B------:R0:W-:Y:S02]  /*a430*/  STS.U8 [R117+UR7+0xd900], R43 ;  /* 0x00d9002b75007988 */ /* 0x0001e40008000007 */
[----:B0-----:R-:W0:Y:S01]  /*a440*/  S2R R43, SR_TID.X ;  /* 0x00000000002b7919 */ /* 0x001e220000002100 */
[C---:B------:R-:W-:Y:S01]  /*a450*/  LOP3.LUT R2, R157.reuse, 0x50, RZ, 0x3c, !PT ;  /* 0x000000509d027812 */ /* 0x040fe200078e3cff */
        /* <DEDUP_REMOVED lines=15> */
[----:B------:R0:W-:Y:S01]  /*a550*/  STS.U8 [R2+UR7+0xdb00], R33 ;  /* 0x00db002102007988 */ /* 0x0001e20008000007 */
[----:B------:R-:W-:-:S02]  /*a560*/  LOP3.LUT R157, R157, 0x60, RZ, 0x3c, !PT ;  /* 0x000000609d9d7812 */ /* 0x000fc400078e3cff */
[----:B0-----:R-:W-:Y:S01]  /*a570*/  LOP3.LUT R33, R43, 0xff, RZ, 0xc0, !PT ;  /* 0x000000ff2b217812 */ /* 0x001fe200078ec0ff */
[----:B------:R-:W-:Y:S03]  /*a580*/  STS.U8 [R2+UR7+0x8a00], R208 ;  /* 0x008a00d002007988 */ /* 0x000fe60008000007 */
[----:B------:R-:W-:Y:S01]  /*a590*/  LOP3.LUT R33, R33, 0x70, RZ, 0x3c, !PT ;  /* 0x0000007021217812 */ /* 0x000fe200078e3cff */
[----:B------:R-:W-:Y:S01]  /*a5a0*/  STS.U8 [R2+UR7+0x8b00], R210 ;  /* 0x008b00d202007988 */ /* 0x000fe20008000007 */
[----:B------:R-:W-:-:S03]  /*a5b0*/  LOP3.LUT R137, R218, 0xe0, RZ, 0xc0, !PT ;  /* 0x000000e0da897812 */ /* 0x000fc600078ec0ff */
        /* <DEDUP_REMOVED lines=42> */
[----:B------:R-:W-:Y:S04]  /*a860*/  STS.U8 [R33+UR7+0xee00], R178 ;  /* 0x00ee00b221007988 */ /* 0x000fe80008000007 */
[----:B------:R-:W-:Y:S04]  /*a870*/  STS.U8 [R33+UR7+0xef00], R179 ;  /* 0x00ef00b321007988 */ /* 0x000fe80008000007 */
[----:B------:R-:W-:Y:S04]  /*a880*/  STS.U8 [R33+UR7+0xfe00], R159 ;  /* 0x00fe009f21007988 */ /* 0x000fe80008000007 */
[----:B------:R-:W-:Y:S01]  /*a890*/  STS.U8 [R33+UR7+0xff00], R156 ;  /* 0x00ff009c21007988 */ /* 0x000fe20008000007 */
[----:B------:R-:W-:Y:S01]  /*a8a0*/  BAR.SYNC.DEFER_BLOCKING 0x0 ;  /* 0x0000000000007b1d */ /* 0x000fe20000010000 */
[----:B------:R-:W-:-:S02]  /*a8b0*/  IMAD R137, R137, 0x8, R3 ;  /* 0x0000000889897824 */ /* 0x000fc400078e0203 */
[----:B------:R-:W-:Y:S02]  /*a8c0*/  IMAD.SHL.U32 R138, R218, 0x2, RZ ;  /* 0x00000002da8a7824 */ /* 0x000fe400078e00ff */
[----:B------:R-:W-:-:S05]  /*a8d0*/  IMAD.SHL.U32 R137, R137, 0x10, RZ ;  /* 0x0000001089897824 */ /* 0x000fca00078e00ff */
[----:B------:R-:W-:-:S05]  /*a8e0*/  LOP3.LUT R137, R137, 0x30, R138, 0x78, !PT ;  /* 0x0000003089897812 */ /* 0x000fca00078e788a */
[----:B------:R-:W-:Y:S01]  /*a8f0*/  IMAD R3, R3, 0x200, R137 ;  /* 0x0000020003037824 */ /* 0x000fe200078e0289 */
[----:B0-----:R-:W-:-:S04]  /*a900*/  LOP3.LUT R4, R32, 0x20, RZ, 0x3c, !PT ;  /* 0x0000002020047812 */ /* 0x001fc800078e3cff */
[----:B------:R-:W0:Y:S04]  /*a910*/  LDSM.16.M88.4 R40, [R3+UR7+0x8000] ;  /* 0x008000070328783b */ /* 0x000e280008000200 */
[----:B------:R-:W1:Y:S04]  /*a920*/  LDSM.16.MT88.4 R44, [R32+UR7] ;  /* 0x00000007202c783b */ /* 0x000e680008004200 */
[----:B------:R-:W2:Y:S04]  /*a930*/  LDSM.16.MT88.4 R28, [R32+UR7+0x400] ;  /* 0x00040007201c783b */ /* 0x000ea80008004200 */
[----:B------:R-:W3:Y:S04]  /*a940*/  LDSM.16.MT88.4 R20, [R4+UR7] ;  /* 0x000000070414783b */ /* 0x000ee80008004200 */
[----:B------:R-:W4:Y:S04]  /*a950*/  LDSM.16.MT88.4 R24, [R4+UR7+0x400] ;  /* 0x000400070418783b */ /* 0x000f280008004200 */
[----:B------:R-:W-:Y:S04]  /*a960*/  LDSM.16.MT88.4 R116, [R32+UR7+0x800] ;  /* 0x000800072074783b */ /* 0x000fe80008004200 */
[----:B------:R-:W-:Y:S04]  /*a970*/  LDSM.16.MT88.4 R120, [R32+UR7+0xc00] ;  /* 0x000c00072078783b */ /* 0x000fe80008004200 */
[----:B------:R-:W5:Y:S04]  /*a980*/  LDSM.16.MT88.4 R124, [R4+UR7+0x800] ;  /* 0x00080007047c783b */ /* 0x000f680008004200 */
[----:B------:R-:W5:Y:S01]  /*a990*/  LDSM.16.MT88.4 R128, [R4+UR7+0xc00] ;  /* 0x000c00070480783b */ /* 0x000f620008004200 */
[----:B0-----:R-:W-:-:S02]  /*a9a0*/  F2FP.F16.E4M3.UNPACK_B R8, R40 ;  /* 0x00000028ff08723e */ /* 0x001fc400020006ff */
[----:B------:R-:W-:Y:S01]  /*a9b0*/  F2FP.F16.E4M3.UNPACK_B R9, R41 ;  /* 0x00000029ff09723e */ /* 0x000fe200020006ff */
[----:B-1----:R-:W-:Y:S02]  /*a9c0*/  IMAD.MOV.U32 R36, RZ, RZ, R44 ;  /* 0x000000ffff247224 */ /* 0x002fe400078e002c */
[----:B------:R-:W-:Y:S02]  /*a9d0*/  IMAD.MOV.U32 R37, RZ, RZ, R46 ;  /* 0x000000ffff257224 */ /* 0x000fe400078e002e */
[----:B--2---:R-:W-:Y:S02]  /*a9e0*/  IMAD.MOV.U32 R38, RZ, RZ, R28 ;  /* 0x000000ffff267224 */ /* 0x004fe400078e001c */
[----:B------:R-:W-:Y:S02]  /*a9f0*/  IMAD.MOV.U32 R39, RZ, RZ, R30 ;  /* 0x000000ffff277224 */ /* 0x000fe400078e001e */
[----:B---3--:R-:W-:Y:S02]  /*aa00*/  IMAD.MOV.U32 R112, RZ, RZ, R20 ;  /* 0x000000ffff707224 */ /* 0x008fe400078e0014 */
[----:B------:R-:W-:-:S02]  /*aa10*/  IMAD.MOV.U32 R113, RZ, RZ, R22 ;  /* 0x000000ffff717224 */ /* 0x000fc400078e0016 */
[----:B----4-:R-:W-:Y:S01]  /*aa20*/  IMAD.MOV.U32 R114, RZ, RZ, R24 ;  /* 0x000000ffff727224 */ /* 0x010fe200078e0018 */
[----:B------:R-:W-:Y:S01]  /*aa30*/  HMMA.16816.F32 R36, R36, R8, RZ ;  /* 0x000000082424723c */ /* 0x000fe200000018ff */
[----:B------:R-:W-:-:S07]  /*aa40*/  IMAD.MOV.U32 R115, RZ, RZ, R26 ;  /* 0x000000ffff737224 */ /* 0x000fce00078e001a */
[----:B------:R-:W-:Y:S01]  /*aa50*/  HMMA.16816.F32 R112, R112, R8, RZ ;  /* 0x000000087070723c */ /* 0x000fe200000018ff */
[----:B------:R-:W-:Y:S01]  /*aa60*/  IMAD.MOV.U32 R44, RZ, RZ, R45 ;  /* 0x000000ffff2c7224 */ /* 0x000fe200078e002d */
[----:B------:R-:W-:Y:S01]  /*aa70*/  F2FP.F16.E4M3.UNPACK_B R40, R40.H1 ;  /* 0x00000028ff28723e */ /* 0x000fe200030006ff */
[----:B------:R-:W-:Y:S01]  /*aa80*/  IMAD.MOV.U32 R45, RZ, RZ, R47 ;  /* 0x000000ffff2d7224 */ /* 0x000fe200078e002f */
[----:B------:R-:W-:Y:S01]  /*aa90*/  F2FP.F16.E4M3.UNPACK_B R41, R41.H1 ;  /* 0x00000029ff29723e */ /* 0x000fe200030006ff */
[----:B------:R-:W-:Y:S02]  /*aaa0*/  IMAD.MOV.U32 R46, RZ, RZ, R29 ;  /* 0x000000ffff2e7224 */ /* 0x000fe400078e001d */
[----:B------:R-:W-:Y:S02]  /*aab0*/  IMAD.MOV.U32 R47, RZ, RZ, R31 ;  /* 0x000000ffff2f7224 */ /* 0x000fe400078e001f */
[----:B------:R-:W-:Y:S02]  /*aac0*/  IMAD.MOV.U32 R20, RZ, RZ, R21 ;  /* 0x000000ffff147224 */ /* 0x000fe400078e0015 */
[----:B------:R-:W-:-:S02]  /*aad0*/  IMAD.MOV.U32 R21, RZ, RZ, R23 ;  /* 0x000000ffff157224 */ /* 0x000fc400078e0017 */
[----:B------:R-:W-:Y:S02]  /*aae0*/  IMAD.MOV.U32 R22, RZ, RZ, R25 ;  /* 0x000000ffff167224 */ /* 0x000fe400078e0019 */
[----:B------:R-:W-:Y:S01]  /*aaf0*/  IMAD.MOV.U32 R23, RZ, RZ, R27 ;  /* 0x000000ffff177224 */ /* 0x000fe200078e001b */
[-C--:B------:R-:W-:Y:S01]  /*ab00*/  HMMA.16816.F32 R44, R44, R40.reuse, R36 ;  /* 0x000000282c2c723c */ /* 0x080fe20000001824 */
[----:B------:R-:W-:Y:S02]  /*ab10*/  F2FP.F16.E4M3.UNPACK_B R8, R42 ;  /* 0x0000002aff08723e */ /* 0x000fe400020006ff */
[----:B------:R-:W-:Y:S02]  /*ab20*/  F2FP.F16.E4M3.UNPACK_B R9, R43 ;  /* 0x0000002bff09723e */ /* 0x000fe400020006ff */
[----:B------:R-:W-:Y:S01]  /*ab30*/  LOP3.LUT R2, R3, 0x40, RZ, 0x3c, !PT ;  /* 0x0000004003027812 */ /* 0x000fe200078e3cff */
[----:B-----5:R-:W-:Y:S01]  /*ab40*/  IMAD.MOV.U32 R28, RZ, RZ, R124 ;  /* 0x000000ffff1c7224 */ /* 0x020fe200078e007c */
[----:B------:R-:W-:Y:S01]  /*ab50*/  LDSM.16.MT88.4 R24, [R32+UR7+0x1400] ;  /* 0x001400072018783b */ /* 0x000fe20008004200 */
[----:B------:R-:W-:Y:S01]  /*ab60*/  HMMA.16816.F32 R112, R20, R40, R112 ;  /* 0x000000281470723c */ /* 0x000fe20000001870 */
[----:B------:R-:W-:-:S02]  /*ab70*/  IMAD.MOV.U32 R29, RZ, RZ, R126 ;  /* 0x000000ffff1d7224 */ /* 0x000fc400078e007e */
[----:B------:R-:W-:Y:S01]  /*ab80*/  IMAD.MOV.U32 R30, RZ, RZ, R128 ;  /* 0x000000ffff1e7224 */ /* 0x000fe200078e0080 */
[----:B------:R-:W-:Y:S03]  /*ab90*/  LDSM.16.M88.4 R36, [R2+UR7+0x8000] ;  /* 0x008000070224783b */ /* 0x000fe60008000200 */
[----:B------:R-:W-:Y:S02]  /*aba0*/  IMAD.MOV.U32 R20, RZ, RZ, R116 ;  /* 0x000000ffff147224 */ /* 0x000fe400078e0074 */
[----:B------:R-:W-:Y:S02]  /*abb0*/  IMAD.MOV.U32 R21, RZ, RZ, R118 ;  /* 0x000000ffff157224 */ /* 0x000fe400078e0076 */
[----:B------:R-:W-:Y:S02]  /*abc0*/  IMAD.MOV.U32 R22, RZ, RZ, R120 ;  /* 0x000000ffff167224 */ /* 0x000fe400078e0078 */
[----:B------:R-:W-:-:S02]  /*abd0*/  IMAD.MOV.U32 R23, RZ, RZ, R122 ;  /* 0x000000ffff177224 */ /* 0x000fc400078e007a */
[----:B------:R-:W-:-:S05]  /*abe0*/  IMAD.MOV.U32 R31, RZ, RZ, R130 ;  /* 0x000000ffff1f7224 */ /* 0x000fca00078e0082 */
[-C--:B------:R-:W-:Y:S01]  /*abf0*/  HMMA.16816.F32 R44, R20, R8.reuse, R44 ;  /* 0x00000008142c723c */ /* 0x080fe2000000182c */
[----:B------:R-:W0:Y:S05]  /*ac00*/  LDSM.16.MT88.4 R20, [R32+UR7+0x1000] ;  /* 0x001000072014783b */ /* 0x000e2a0008004200 */
[----:B------:R-:W-:Y:S01]  /*ac10*/  HMMA.16816.F32 R112, R28, R8, R112 ;  /* 0x000000081c70723c */ /* 0x000fe20000001870 */
[----:B------:R-:W1:Y:S06]  /*ac20*/  LDSM.16.MT88.4 R28, [R4+UR7+0x1000] ;  /* 0x00100007041c783b */ /* 0x000e6c0008004200 */
[----:B------:R-:W-:-:S02]  /*ac30*/  F2FP.F16.E4M3.UNPACK_B R8, R42.H1 ;  /* 0x0000002aff08723e */ /* 0x000fc400030006ff */
[----:B------:R-:W-:Y:S02]  /*ac40*/  F2FP.F16.E4M3.UNPACK_B R9, R43.H1 ;  /* 0x0000002bff09723e */ /* 0x000fe400030006ff */
[----:B------:R-:W2:Y:S01]  /*ac50*/  LDSM.16.MT88.4 R40, [R4+UR7+0x1400] ;  /* 0x001400070428783b */ /* 0x000ea20008004200 */
[----:B------:R-:W-:Y:S02]  /*ac60*/  IMAD.MOV.U32 R116, RZ, RZ, R117 ;  /* 0x000000ffff747224 */ /* 0x000fe400078e0075 */
[----:B------:R-:W-:Y:S02]  /*ac70*/  IMAD.MOV.U32 R117, RZ, RZ, R119 ;  /* 0x000000ffff757224 */ /* 0x000fe400078e0077 */
[----:B------:R-:W-:Y:S02]  /*ac80*/  IMAD.MOV.U32 R118, RZ, RZ, R121 ;  /* 0x000000ffff767224 */ /* 0x000fe400078e0079 */
[----:B------:R-:W-:-:S07]  /*ac90*/  IMAD.MOV.U32 R119, RZ, RZ, R123 ;  /* 0x000000ffff777224 */ /* 0x000fce00078e007b */
[----:B------:R-:W-:Y:S07]  /*aca0*/  HMMA.16816.F32 R116, R116, R8, R44 ;  /* 0x000000087474723c */ /* 0x000fee000000182c */
[----:B------:R-:W-:Y:S02]  /*acb0*/  IMAD.MOV.U32 R44, RZ, RZ, R125 ;  /* 0x000000ffff2c7224 */ /* 0x000fe400078e007d */
[----:B------:R-:W-:Y:S02]  /*acc0*/  IMAD.MOV.U32 R45, RZ, RZ, R127 ;  /* 0x000000ffff2d7224 */ /* 0x000fe400078e007f */
[----:B------:R-:W-:Y:S01]  /*acd0*/  IMAD.MOV.U32 R46, RZ, RZ, R129 ;  /* 0x000000ffff2e7224 */ /* 0x000fe200078e0081 */
[----:B------:R-:W-:Y:S01]  /*ace0*/  LDSM.16.MT88.4 R124, [R4+UR7+0x1c00] ;  /* 0x001c0007047c783b */ /* 0x000fe20008004200 */
[----:B------:R-:W-:-:S07]  /*acf0*/  IMAD.MOV.U32 R47, RZ, RZ, R131 ;  /* 0x000000ffff2f7224 */ /* 0x000fce00078e0083 */
[----:B------:R-:W-:Y:S01]  /*ad00*/  HMMA.16816.F32 R44, R44, R8, R112 ;  /* 0x000000082c2c723c */ /* 0x000fe20000001870 */
[----:B0-----:R-:W-:Y:S01]  /*ad10*/  IMAD.MOV.U32 R128, RZ, RZ, R20 ;  /* 0x000000ffff807224 */ /* 0x001fe200078e0014 */
[----:B------:R-:W0:Y:S01]  /*ad20*/  LDSM.16.MT88.4 R112, [R32+UR7+0x1800] ;  /* 0x001800072070783b */ /* 0x000e220008004200 */
[----:B------:R-:W-:Y:S02]  /*ad30*/  IMAD.MOV.U32 R129, RZ, RZ, R22 ;  /* 0x000000ffff817224 */ /* 0x000fe400078e0016 */
[----:B------:R-:W-:Y:S02]  /*ad40*/  IMAD.MOV.U32 R130, RZ, RZ, R24 ;  /* 0x000000ffff827224 */ /* 0x000fe400078e0018 */
[----:B------:R-:W-:Y:S01]  /*ad50*/  F2FP.F16.E4M3.UNPACK_B R8, R36 ;  /* 0x00000024ff08723e */ /* 0x000fe200020006ff */
[----:B------:R-:W-:Y:S01]  /*ad60*/  IMAD.MOV.U32 R131, RZ, RZ, R26 ;  /* 0x000000ffff837224 */ /* 0x000fe200078e001a */
[----:B------:R-:W-:Y:S01]  /*ad70*/  F2FP.F16.E4M3.UNPACK_B R9, R37 ;  /* 0x00000025ff09723e */ /* 0x000fe200020006ff */
[----:B-1----:R-:W-:-:S02]  /*ad80*/  IMAD.MOV.U32 R120, RZ, RZ, R28 ;  /* 0x000000ffff787224 */ /* 0x002fc400078e001c */
[----:B------:R-:W-:Y:S02]  /*ad90*/  IMAD.MOV.U32 R121, RZ, RZ, R30 ;  /* 0x000000ffff797224 */ /* 0x000fe400078e001e */
[----:B--2---:R-:W-:Y:S02]  /*ada0*/  IMAD.MOV.U32 R122, RZ, RZ, R40 ;  /* 0x000000ffff7a7224 */ /* 0x004fe400078e0028 */
[-C--:B------:R-:W-:Y:S01]  /*adb0*/  HMMA.16816.F32 R128, R128, R8.reuse, R116 ;  /* 0x000000088080723c */ /* 0x080fe20000001874 */
[----:B------:R-:W-:Y:S01]  /*adc0*/  IMAD.MOV.U32 R123, RZ, RZ, R42 ;  /* 0x000000ffff7b7224 */ /* 0x000fe200078e002a */
[----:B------:R-:W1:Y:S06]  /*add0*/  LDSM.16.MT88.4 R116, [R32+UR7+0x1c00] ;  /* 0x001c00072074783b */ /* 0x000e6c0008004200 */
[----:B------:R-:W-:Y:S01]  /*ade0*/  HMMA.16816.F32 R44, R120, R8, R44 ;  /* 0x00000008782c723c */ /* 0x000fe2000000182c */
[----:B------:R-:W2:Y:S01]  /*adf0*/  LDSM.16.MT88.4 R120, [R4+UR7+0x1800] ;  /* 0x001800070478783b */ /* 0x000ea20008004200 */
[----:B------:R-:W-:Y:S01]  /*ae00*/  IMAD.MOV.U32 R20, RZ, RZ, R21 ;  /* 0x000000ffff147224 */ /* 0x000fe200078e0015 */
[----:B------:R-:W-:Y:S01]  /*ae10*/  F2FP.F16.E4M3.UNPACK_B R36, R36.H1 ;  /* 0x00000024ff24723e */ /* 0x000fe200030006ff */
[----:B------:R-:W-:Y:S01]  /*ae20*/  IMAD.MOV.U32 R21, RZ, RZ, R23 ;  /* 0x000000ffff157224 */ /* 0x000fe200078e0017 */
[----:B------:R-:W-:Y:S01]  /*ae30*/  F2FP.F16.E4M3.UNPACK_B R37, R37.H1 ;  /* 0x00000025ff25723e */ /* 0x000fe200030006ff */
[----:B------:R-:W-:-:S02]  /*ae40*/  IMAD.MOV.U32 R22, RZ, RZ, R25 ;  /* 0x000000ffff167224 */ /* 0x000fc400078e0019 */
[----:B------:R-:W-:Y:S02]  /*ae50*/  IMAD.MOV.U32 R23, RZ, RZ, R27 ;  /* 0x000000ffff177224 */ /* 0x000fe400078e001b */
[----:B------:R-:W-:Y:S02]  /*ae60*/  IMAD.MOV.U32 R24, RZ, RZ, R29 ;  /* 0x000000ffff187224 */ /* 0x000fe400078e001d */
[----:B------:R-:W-:Y:S02]  /*ae70*/  IMAD.MOV.U32 R25, RZ, RZ, R31 ;  /* 0x000000ffff197224 */ /* 0x000fe400078e001f */
[----:B------:R-:W-:Y:S02]  /*ae80*/  IMAD.MOV.U32 R26, RZ, RZ, R41 ;  /* 0x000000ffff1a7224 */ /* 0x000fe400078e0029 */
[-C--:B------:R-:W-:Y:S01]  /*ae90*/  HMMA.16816.F32 R20, R20, R36.reuse, R128 ;  /* 0x000000241414723c */ /* 0x080fe20000001880 */
[----:B------:R-:W-:Y:S01]  /*aea0*/  IMAD.MOV.U32 R27, RZ, RZ, R43 ;  /* 0x000000ffff1b7224 */ /* 0x000fe200078e002b */
[----:B------:R-:W-:Y:S01]  /*aeb0*/  F2FP.F16.E4M3.UNPACK_B R8, R38 ;  /* 0x00000026ff08723e */ /* 0x000fe200020006ff */
[----:B0-----:R-:W-:Y:S01]  /*aec0*/  IMAD.MOV.U32 R40, RZ, RZ, R112 ;  /* 0x000000ffff287224 */ /* 0x001fe200078e0070 */
[----:B------:R-:W-:Y:S01]  /*aed0*/  F2FP.F16.E4M3.UNPACK_B R9, R39 ;  /* 0x00000027ff09723e */ /* 0x000fe200020006ff */
[----:B------:R-:W-:Y:S01]  /*aee0*/  IMAD.MOV.U32 R41, RZ, RZ, R114 ;  /* 0x000000ffff297224 */ /* 0x000fe200078e0072 */
[----:B------:R-:W-:Y:S02]  /*aef0*/  LDSM.16.M88.4 R128, [R3+UR7+0x8080] ;  /* 0x008080070380783b */ /* 0x000fe40008000200 */
[----:B------:R-:W-:Y:S01]  /*af00*/  HMMA.16816.F32 R44, R24, R36, R44 ;  /* 0x00000024182c723c */ /* 0x000fe2000000182c */
[----:B------:R-:W-:Y:S01]  /*af10*/  IMAD.MOV.U32 R30, RZ, RZ, R124 ;  /* 0x000000ffff1e7224 */ /* 0x000fe200078e007c */
[----:B------:R-:W-:Y:S01]  /*af20*/  LDSM.16.MT88.4 R24, [R32+UR7+0x2400] ;  /* 0x002400072018783b */ /* 0x000fe20008004200 */
[----:B------:R-:W-:-:S02]  /*af30*/  IMAD.MOV.U32 R31, RZ, RZ, R126 ;  /* 0x000000ffff1f7224 */ /* 0x000fc400078e007e */
[----:B-1----:R-:W-:Y:S02]  /*af40*/  IMAD.MOV.U32 R42, RZ, RZ, R116 ;  /* 0x000000ffff2a7224 */ /* 0x002fe400078e0074 */
[----:B------:R-:W-:Y:S02]  /*af50*/  IMAD.MOV.U32 R43, RZ, RZ, R118 ;  /* 0x000000ffff2b7224 */ /* 0x000fe400078e0076 */
[----:B--2---:R-:W-:-:S07]  /*af60*/  IMAD.MOV.U32 R28, RZ, RZ, R120 ;  /* 0x000000ffff1c7224 */ /* 0x004fce00078e0078 */
[-C--:B------:R-:W-:Y:S01]  /*af70*/  HMMA.16816.F32 R40, R40, R8.reuse, R20 ;  /* 0x000000082828723c */ /* 0x080fe20000001814 */
[----:B------:R-:W-:Y:S01]  /*af80*/  IMAD.MOV.U32 R29, RZ, RZ, R122 ;  /* 0x000000ffff1d7224 */ /* 0x000fe200078e007a */
[----:B------:R-:W-:Y:S06]  /*af90*/  LDSM.16.MT88.4 R20, [R32+UR7+0x2000] ;  /* 0x002000072014783b */ /* 0x000fec0008004200 */
[----:B------:R-:W-:Y:S01]  /*afa0*/  HMMA.16816.F32 R44, R28, R8, R44 ;  /* 0x000000081c2c723c */ /* 0x000fe2000000182c */
[----:B------:R-:W0:Y:S06]  /*afb0*/  LDSM.16.MT88.4 R28, [R4+UR7+0x2000] ;  /* 0x00200007041c783b */ /* 0x000e2c0008004200 */
[----:B------:R-:W-:-:S02]  /*afc0*/  F2FP.F16.E4M3.UNPACK_B R8, R38.H1 ;  /* 0x00000026ff08723e */ /* 0x000fc400030006ff */
[----:B------:R-:W-:Y:S02]  /*afd0*/  F2FP.F16.E4M3.UNPACK_B R9, R39.H1 ;  /* 0x00000027ff09723e */ /* 0x000fe400030006ff */
[----:B------:R-:W1:Y:S01]  /*afe0*/  LDSM.16.MT88.4 R36, [R4+UR7+0x2400] ;  /* 0x002400070424783b */ /* 0x000e620008004200 */
[----:B------:R-:W-:Y:S02]  /*aff0*/  IMAD.MOV.U32 R112, RZ, RZ, R113 ;  /* 0x000000ffff707224 */ /* 0x000fe400078e0071 */
[----:B------:R-:W-:Y:S02]  /*b000*/  IMAD.MOV.U32 R113, RZ, RZ, R115 ;  /* 0x000000ffff717224 */ /* 0x000fe400078e0073 */
[----:B------:R-:W-:Y:S02]  /*b010*/  IMAD.MOV.U32 R114, RZ, RZ, R117 ;  /* 0x000000ffff727224 */ /* 0x000fe400078e0075 */
[----:B------:R-:W-:Y:S02]  /*b020*/  IMAD.MOV.U32 R115, RZ, RZ, R119 ;  /* 0x000000ffff737224 */ /* 0x000fe400078e0077 */
[----:B------:R-:W-:Y:S05]  /*b030*/  LDSM.16.MT88.4 R116, [R32+UR7+0x2c00] ;  /* 0x002c00072074783b */ /* 0x000fea0008004200 */
[----:B------:R-:W-:Y:S07]  /*b040*/  HMMA.16816.F32 R112, R112, R8, R40 ;  /* 0x000000087070723c */ /* 0x000fee0000001828 */
[----:B------:R-:W-:-:S02]  /*b050*/  IMAD.MOV.U32 R40, RZ, RZ, R121 ;  /* 0x000000ffff287224 */ /* 0x000fc400078e0079 */
[----:B------:R-:W-:Y:S02]  /*b060*/  IMAD.MOV.U32 R41, RZ, RZ, R123 ;  /* 0x000000ffff297224 */ /* 0x000fe400078e007b */
[----:B------:R-:W-:Y:S02]  /*b070*/  IMAD.MOV.U32 R42, RZ, RZ, R125 ;  /* 0x000000ffff2a7224 */ /* 0x000fe400078e007d */
[----:B------:R-:W-:Y:S02]  /*b080*/  IMAD.MOV.U32 R43, RZ, RZ, R127 ;  /* 0x000000ffff2b7224 */ /* 0x000fe400078e007f */
[----:B------:R-:W2:Y:S05]  /*b090*/  LDSM.16.MT88.4 R124, [R4+UR7+0x2c00] ;  /* 0x002c0007047c783b */ /* 0x000eaa0008004200 */
[----:B------:R-:W-:Y:S01]  /*b0a0*/  HMMA.16816.F32 R40, R40, R8, R44 ;  /* 0x000000082828723c */ /* 0x000fe2000000182c */
[----:B0-----:R-:W-:-:S06]  /*b0b0*/  IMAD.MOV.U32 R120, RZ, RZ, R28 ;  /* 0x000000ffff787224 */ /* 0x001fcc00078e001c */
[----:B------:R-:W-:Y:S01]  /*b0c0*/  F2FP.F16.E4M3.UNPACK_B R8, R128 ;  /* 0x00000080ff08723e */ /* 0x000fe200020006ff */
[----:B------:R-:W-:Y:S01]  /*b0d0*/  IMAD.MOV.U32 R44, RZ, RZ, R20 ;  /* 0x000000ffff2c7224 */ /* 0x000fe200078e0014 */
[----:B------:R-:W-:Y:S01]  /*b0e0*/  F2FP.F16.E4M3.UNPACK_B R9, R129 ;  /* 0x00000081ff09723e */ /* 0x000fe200020006ff */
[----:B------:R-:W-:Y:S02]  /*b0f0*/  IMAD.MOV.U32 R45, RZ, RZ, R22 ;  /* 0x000000ffff2d7224 */ /* 0x000fe400078e0016 */
[----:B------:R-:W-:Y:S02]  /*b100*/  IMAD.MOV.U32 R46, RZ, RZ, R24 ;  /* 0x000000ffff2e7224 */ /* 0x000fe400078e0018 */
[----:B------:R-:W-:Y:S02]  /*b110*/  IMAD.MOV.U32 R47, RZ, RZ, R26 ;  /* 0x000000ffff2f7224 */ /* 0x000fe400078e001a */
[----:B------:R-:W-:Y:S02]  /*b120*/  IMAD.MOV.U32 R121, RZ, RZ, R30 ;  /* 0x000000ffff797224 */ /* 0x000fe400078e001e */
[----:B-1----:R-:W-:-:S02]  /*b130*/  IMAD.MOV.U32 R122, RZ, RZ, R36 ;  /* 0x000000ffff7a7224 */ /* 0x002fc400078e0024 */
[----:B------:R-:W-:Y:S01]  /*b140*/  IMAD.MOV.U32 R123, RZ, RZ, R38 ;  /* 0x000000ffff7b7224 */ /* 0x000fe200078e0026 */
[-C--:B------:R-:W-:Y:S01]  /*b150*/  HMMA.16816.F32 R44, R44, R8.reuse, R112 ;  /* 0x000000082c2c723c */ /* 0x080fe20000001870 */
[----:B------:R-:W0:Y:S05]  /*b160*/  LDSM.16.MT88.4 R112, [R32+UR7+0x2800] ;  /* 0x002800072070783b */ /* 0x000e2a0008004200 */
[----:B------:R-:W-:Y:S01]  /*b170*/  HMMA.16816.F32 R40, R120, R8, R40 ;  /* 0x000000087828723c */ /* 0x000fe20000001828 */
[----:B------:R-:W1:Y:S01]  /*b180*/  LDSM.16.MT88.4 R120, [R4+UR7+0x2800] ;  /* 0x002800070478783b */ /* 0x000e620008004200 */
        /* <DEDUP_REMOVED lines=8> */
[----:B------:R-:W-:Y:S01]  /*b210*/  IMAD.MOV.U32 R26, RZ, RZ, R37 ;  /* 0x000000ffff1a7224 */ /* 0x000fe200078e0025 */
[----:B------:R-:W-:Y:S01]  /*b220*/  F2FP.F16.E4M3.UNPACK_B R8, R130 ;  /* 0x00000082ff08723e */ /* 0x000fe200020006ff */
[----:B------:R-:W-:Y:S01]  /*b230*/  IMAD.MOV.U32 R27, RZ, RZ, R39 ;  /* 0x000000ffff1b7224 */ /* 0x000fe200078e0027 */
[----:B------:R-:W-:Y:S01]  /*b240*/  F2FP.F16.E4M3.UNPACK_B R9, R131 ;  /* 0x00000083ff09723e */ /* 0x000fe200020006ff */
[-C--:B------:R-:W-:Y:S01]  /*b250*/  HMMA.16816.F32 R20, R20, R128.reuse, R44 ;  /* 0x000000801414723c */ /* 0x080fe2000000182c */
[----:B------:R-:W3:Y:S04]  /*b260*/  LDSM.16.MT88.4 R28, [R32+UR7+0x3000] ;  /* 0x00300007201c783b */ /* 0x000ee80008004200 */
[----:B------:R-:W4:Y:S01]  /*b270*/  LDSM.16.MT88.4 R36, [R32+UR7+0x3400] ;  /* 0x003400072024783b */ /* 0x000f220008004200 */
[----:B------:R-:W-:Y:S01]  /*b280*/  HMMA.16816.F32 R40, R24, R128, R40 ;  /* 0x000000801828723c */ /* 0x000fe20000001828 */
[----:B--2---:R-:W-:-:S06]  /*b290*/  IMAD.MOV.U32 R46, RZ, RZ, R124 ;  /* 0x000000ffff2e7224 */ /* 0x004fcc00078e007c */
[----:B------:R-:W-:Y:S02]  /*b2a0*/  IMAD.MOV.U32 R26, RZ, RZ, R116 ;  /* 0x000000ffff1a7224 */ /* 0x000fe400078e0074 */
[----:B------:R-:W-:Y:S02]  /*b2b0*/  IMAD.MOV.U32 R27, RZ, RZ, R118 ;  /* 0x000000ffff1b7224 */ /* 0x000fe400078e0076 */
[----:B0-----:R-:W-:Y:S02]  /*b2c0*/  IMAD.MOV.U32 R24, RZ, RZ, R112 ;  /* 0x000000ffff187224 */ /* 0x001fe400078e0070 */
[----:B------:R-:W-:Y:S02]  /*b2d0*/  IMAD.MOV.U32 R25, RZ, RZ, R114 ;  /* 0x000000ffff197224 */ /* 0x000fe400078e0072 */
[----:B------:R-:W-:Y:S02]  /*b2e0*/  IMAD.MOV.U32 R47, RZ, RZ, R126 ;  /* 0x000000ffff2f7224 */ /* 0x000fe400078e007e */
[----:B-1----:R-:W-:-:S02]  /*b2f0*/  IMAD.MOV.U32 R44, RZ, RZ, R120 ;  /* 0x000000ffff2c7224 */ /* 0x002fc400078e0078 */
[----:B------:R-:W-:Y:S01]  /*b300*/  IMAD.MOV.U32 R45, RZ, RZ, R122 ;  /* 0x000000ffff2d7224 */ /* 0x000fe200078e007a */
[-C--:B------:R-:W-:Y:S01]  /*b310*/  HMMA.16816.F32 R20, R24, R8.reuse, R20 ;  /* 0x000000081814723c */ /* 0x080fe20000001814 */
[----:B------:R-:W0:Y:S05]  /*b320*/  LDSM.16.M88.4 R24, [R2+UR7+0x8080] ;  /* 0x008080070218783b */ /* 0x000e2a0008000200 */
        /* <DEDUP_REMOVED lines=8> */
[----:B------:R-:W-:Y:S02]  /*b3b0*/  IMAD.MOV.U32 R115, RZ, RZ, R119 ;  /* 0x000000ffff737224 */ /* 0x000fe400078e0077 */
[----:B------:R-:W-:Y:S01]  /*b3c0*/  IMAD.MOV.U32 R120, RZ, RZ, R121 ;  /* 0x000000ffff787224 */ /* 0x000fe200078e0079 */
[----:B------:R-:W-:Y:S01]  /*b3d0*/  LDSM.16.MT88.4 R116, [R4+UR7+0x3c00] ;  /* 0x003c00070474783b */ /* 0x000fe20008004200 */
[----:B------:R-:W-:-:S02]  /*b3e0*/  IMAD.MOV.U32 R121, RZ, RZ, R123 ;  /* 0x000000ffff797224 */ /* 0x000fc400078e007b */
[----:B------:R-:W-:Y:S01]  /*b3f0*/  IMAD.MOV.U32 R122, RZ, RZ, R125 ;  /* 0x000000ffff7a7224 */ /* 0x000fe200078e007d */
[----:B------:R-:W-:Y:S01]  /*b400*/  HMMA.16816.F32 R20, R112, R8, R20 ;  /* 0x000000087014723c */ /* 0x000fe20000001814 */
[----:B------:R-:W-:-:S07]  /*b410*/  IMAD.MOV.U32 R123, RZ, RZ, R127 ;  /* 0x000000ffff7b7224 */ /* 0x000fce00078e007f */
[----:B------:R-:W-:Y:S01]  /*b420*/  HMMA.16816.F32 R120, R120, R8, R40 ;  /* 0x000000087878723c */ /* 0x000fe20000001828 */
[----:B---3--:R-:W-:Y:S01]  /*b430*/  IMAD.MOV.U32 R124, RZ, RZ, R28 ;  /* 0x000000ffff7c7224 */ /* 0x008fe200078e001c */
[----:B------:R-:W3:Y:S01]  /*b440*/  LDSM.16.MT88.4 R40, [R32+UR7+0x3c00] ;  /* 0x003c00072028783b */ /* 0x000ee20008004200 */
[----:B------:R-:W-:Y:S02]  /*b450*/  IMAD.MOV.U32 R125, RZ, RZ, R30 ;  /* 0x000000ffff7d7224 */ /* 0x000fe400078e001e */
[----:B----4-:R-:W-:Y:S02]  /*b460*/  IMAD.MOV.U32 R126, RZ, RZ, R36 ;  /* 0x000000ffff7e7224 */ /* 0x010fe400078e0024 */
[----:B0-----:R-:W-:Y:S01]  /*b470*/  F2FP.F16.E4M3.UNPACK_B R8, R24 ;  /* 0x00000018ff08723e */ /* 0x001fe200020006ff */
[----:B------:R-:W-:Y:S01]  /*b480*/  IMAD.MOV.U32 R127, RZ, RZ, R38 ;  /* 0x000000ffff7f7224 */ /* 0x000fe200078e0026 */
[----:B------:R-:W-:Y:S01]  /*b490*/  F2FP.F16.E4M3.UNPACK_B R9, R25 ;  /* 0x00000019ff09723e */ /* 0x000fe200020006ff */
[----:B-1----:R-:W-:-:S02]  /*b4a0*/  IMAD.MOV.U32 R112, RZ, RZ, R44 ;  /* 0x000000ffff707224 */ /* 0x002fc400078e002c */
[----:B------:R-:W-:-:S04]  /*b4b0*/  IMAD.MOV.U32 R113, RZ, RZ, R46 ;  /* 0x000000ffff717224 */ /* 0x000fc800078e002e */
[----:B------:R-:W-:Y:S01]  /*b4c0*/  HMMA.16816.F32 R124, R124, R8, R20 ;  /* 0x000000087c7c723c */ /* 0x000fe20000001814 */
[----:B------:R-:W0:Y:S01]  /*b4d0*/  LDSM.16.MT88.4 R20, [R32+UR7+0x3800] ;  /* 0x003800072014783b */ /* 0x000e220008004200 */
[----:B--2---:R-:W-:Y:S02]  /*b4e0*/  IMAD.MOV.U32 R114, RZ, RZ, R128 ;  /* 0x000000ffff727224 */ /* 0x004fe400078e0080 */
[----:B------:R-:W-:-:S07]  /*b4f0*/  IMAD.MOV.U32 R115, RZ, RZ, R130 ;  /* 0x000000ffff737224 */ /* 0x000fce00078e0082 */
[----:B------:R-:W-:Y:S01]  /*b500*/  HMMA.16816.F32 R120, R112, R8, R120 ;  /* 0x000000087078723c */ /* 0x000fe20000001878 */
[----:B------:R-:W1:Y:S01]  /*b510*/  LDSM.16.MT88.4 R112, [R4+UR7+0x3800] ;  /* 0x003800070470783b */ /* 0x000e620008004200 */
[----:B------:R-:W-:Y:S01]  /*b520*/  IMAD.MOV.U32 R28, RZ, RZ, R29 ;  /* 0x000000ffff1c7224 */ /* 0x000fe200078e001d */
[----:B------:R-:W-:Y:S01]  /*b530*/  F2FP.F16.E4M3.UNPACK_B R24, R24.H1 ;  /* 0x00000018ff18723e */ /* 0x000fe200030006ff */
[----:B------:R-:W-:Y:S01]  /*b540*/  IMAD.MOV.U32 R29, RZ, RZ, R31 ;  /* 0x000000ffff1d7224 */ /* 0x000fe200078e001f */
[----:B------:R-:W-:Y:S01]  /*b550*/  F2FP.F16.E4M3.UNPACK_B R25, R25.H1 ;  /* 0x00000019ff19723e */ /* 0x000fe200030006ff */
[----:B------:R-:W-:Y:S02]  /*b560*/  IMAD.MOV.U32 R30, RZ, RZ, R37 ;  /* 0x000000ffff1e7224 */ /* 0x000fe400078e0025 */
[----:B------:R-:W-:Y:S02]  /*b570*/  IMAD.MOV.U32 R31, RZ, RZ, R39 ;  /* 0x000000ffff1f7224 */ /* 0x000fe400078e0027 */
[----:B------:R-:W-:-:S02]  /*b580*/  IMAD.MOV.U32 R36, RZ, RZ, R45 ;  /* 0x000000ffff247224 */ /* 0x000fc400078e002d */
[----:B------:R-:W-:Y:S02]  /*b590*/  IMAD.MOV.U32 R37, RZ, RZ, R47 ;  /* 0x000000ffff257224 */ /* 0x000fe400078e002f */
[----:B------:R-:W-:Y:S01]  /*b5a0*/  IMAD.MOV.U32 R38, RZ, RZ, R129 ;  /* 0x000000ffff267224 */ /* 0x000fe200078e0081 */
[-C--:B------:R-:W-:Y:S01]  /*b5b0*/  HMMA.16816.F32 R28, R28, R24.reuse, R124 ;  /* 0x000000181c1c723c */ /* 0x080fe2000000187c */
[----:B------:R-:W-:Y:S01]  /*b5c0*/  IMAD.MOV.U32 R39, RZ, RZ, R131 ;  /* 0x000000ffff277224 */ /* 0x000fe200078e0083 */
[----:B------:R-:W-:Y:S01]  /*b5d0*/  F2FP.F16.E4M3.UNPACK_B R8, R26 ;  /* 0x0000001aff08723e */ /* 0x000fe200020006ff */
[----:B---3--:R-:W-:Y:S01]  /*b5e0*/  IMAD.MOV.U32 R130, RZ, RZ, R40 ;  /* 0x000000ffff827224 */ /* 0x008fe200078e0028 */
[----:B------:R-:W-:Y:S01]  /*b5f0*/  F2FP.F16.E4M3.UNPACK_B R9, R27 ;  /* 0x0000001bff09723e */ /* 0x000fe200020006ff */
[----:B------:R-:W-:Y:S04]  /*b600*/  LDSM.16.M88.4 R44, [R3+UR7+0x8100] ;  /* 0x00810007032c783b */ /* 0x000fe80008000200 */
[----:B------:R-:W-:Y:S01]  /*b610*/  HMMA.16816.F32 R36, R36, R24, R120 ;  /* 0x000000182424723c */ /* 0x000fe20000001878 */
[----:B------:R-:W-:Y:S01]  /*b620*/  IMAD.MOV.U32 R131, RZ, RZ, R42 ;  /* 0x000000ffff837224 */ /* 0x000fe200078e002a */
[----:B------:R-:W-:Y:S01]  /*b630*/  LDSM.16.MT88.4 R124, [R32+UR7+0x4400] ;  /* 0x00440007207c783b */ /* 0x000fe20008004200 */
[----:B0-----:R-:W-:-:S02]  /*b640*/  IMAD.MOV.U32 R128, RZ, RZ, R20 ;  /* 0x000000ffff807224 */ /* 0x001fc400078e0014 */
[----:B------:R-:W-:Y:S02]  /*b650*/  IMAD.MOV.U32 R129, RZ, RZ, R22 ;  /* 0x000000ffff817224 */ /* 0x000fe400078e0016 */
[----:B------:R-:W-:Y:S02]  /*b660*/  IMAD.MOV.U32 R122, RZ, RZ, R116 ;  /* 0x000000ffff7a7224 */ /* 0x000fe400078e0074 */
[----:B------:R-:W-:-:S06]  /*b670*/  IMAD.MOV.U32 R123, RZ, RZ, R118 ;  /* 0x000000ffff7b7224 */ /* 0x000fcc00078e0076 */
[----:B------:R-:W-:Y:S01]  /*b680*/  HMMA.16816.F32 R128, R128, R8, R28 ;  /* 0x000000088080723c */ /* 0x000fe2000000181c */
[----:B------:R-:W-:Y:S01]  /*b690*/  LDSM.16.MT88.4 R28, [R32+UR7+0x4000] ;  /* 0x00400007201c783b */ /* 0x000fe20008004200 */
[----:B-1----:R-:W-:Y:S02]  /*b6a0*/  IMAD.MOV.U32 R120, RZ, RZ, R112 ;  /* 0x000000ffff787224 */ /* 0x002fe400078e0070 */
[----:B------:R-:W-:-:S07]  /*b6b0*/  IMAD.MOV.U32 R121, RZ, RZ, R114 ;  /* 0x000000ffff797224 */ /* 0x000fce00078e0072 */
[----:B------:R-:W-:Y:S01]  /*b6c0*/  HMMA.16816.F32 R36, R120, R8, R36 ;  /* 0x000000087824723c */ /* 0x000fe20000001824 */
[----:B------:R-:W0:Y:S06]  /*b6d0*/  LDSM.16.MT88.4 R120, [R4+UR7+0x4000] ;  /* 0x004000070478783b */ /* 0x000e2c0008004200 */
[----:B------:R-:W-:Y:S02]  /*b6e0*/  F2FP.F16.E4M3.UNPACK_B R8, R26.H1 ;  /* 0x0000001aff08723e */ /* 0x000fe400030006ff */
[----:B------:R-:W-:Y:S02]  /*b6f0*/  F2FP.F16.E4M3.UNPACK_B R9, R27.H1 ;  /* 0x0000001bff09723e */ /* 0x000fe400030006ff */
[----:B------:R-:W1:Y:S01]  /*b700*/  LDSM.16.MT88.4 R24, [R4+UR7+0x4400] ;  /* 0x004400070418783b */ /* 0x000e620008004200 */
[----:B------:R-:W-:-:S02]  /*b710*/  IMAD.MOV.U32 R20, RZ, RZ, R21 ;  /* 0x000000ffff147224 */ /* 0x000fc400078e0015 */
[----:B------:R-:W-:Y:S02]  /*b720*/  IMAD.MOV.U32 R21, RZ, RZ, R23 ;  /* 0x000000ffff157224 */ /* 0x000fe400078e0017 */
[----:B------:R-:W-:Y:S02]  /*b730*/  IMAD.MOV.U32 R22, RZ, RZ, R41 ;  /* 0x000000ffff167224 */ /* 0x000fe400078e0029 */
[----:B------:R-:W-:-:S07]  /*b740*/  IMAD.MOV.U32 R23, RZ, RZ, R43 ;  /* 0x000000ffff177224 */ /* 0x000fce00078e002b */
[----:B------:R-:W-:Y:S07]  /*b750*/  HMMA.16816.F32 R128, R20, R8, R128 ;  /* 0x000000081480723c */ /* 0x000fee0000001880 */
[----:B------:R-:W-:Y:S02]  /*b760*/  IMAD.MOV.U32 R20, RZ, RZ, R113 ;  /* 0x000000ffff147224 */ /* 0x000fe400078e0071 */
[----:B------:R-:W-:Y:S02]  /*b770*/  IMAD.MOV.U32 R21, RZ, RZ, R115 ;  /* 0x000000ffff157224 */ /* 0x000fe400078e0073 */
[----:B------:R-:W-:Y:S01]  /*b780*/  IMAD.MOV.U32 R22, RZ, RZ, R117 ;  /* 0x000000ffff167224 */ /* 0x000fe200078e0075 */
[----:B------:R-:W2:Y:S01]  /*b790*/  LDSM.16.MT88.4 R112, [R4+UR7+0x4c00] ;  /* 0x004c00070470783b */ /* 0x000ea20008004200 */
[----:B------:R-:W-:-:S07]  /*b7a0*/  IMAD.MOV.U32 R23, RZ, RZ, R119 ;  /* 0x000000ffff177224 */ /* 0x000fce00078e0077 */
[----:B------:R-:W-:Y:S01]  /*b7b0*/  HMMA.16816.F32 R116, R20, R8, R36 ;  /* 0x000000081474723c */ /* 0x000fe20000001824 */
[----:B0-----:R-:W-:Y:S01]  /*b7c0*/  IMAD.MOV.U32 R40, RZ, RZ, R120 ;  /* 0x000000ffff287224 */ /* 0x001fe200078e0078 */
[----:B------:R-:W0:Y:S05]  /*b7d0*/  LDSM.16.MT88.4 R36, [R32+UR7+0x4800] ;  /* 0x004800072024783b */ /* 0x000e2a0008004200 */
[----:B------:R-:W-:Y:S01]  /*b7e0*/  F2FP.F16.E4M3.UNPACK_B R8, R44 ;  /* 0x0000002cff08723e */ /* 0x000fe200020006ff */
[----:B------:R-:W-:Y:S01]  /*b7f0*/  IMAD.MOV.U32 R20, RZ, RZ, R28 ;  /* 0x000000ffff147224 */ /* 0x000fe200078e001c */
[----:B------:R-:W-:Y:S01]  /*b800*/  F2FP.F16.E4M3.UNPACK_B R9, R45 ;  /* 0x0000002dff09723e */ /* 0x000fe200020006ff */
[----:B------:R-:W-:-:S02]  /*b810*/  IMAD.MOV.U32 R21, RZ, RZ, R30 ;  /* 0x000000ffff157224 */ /* 0x000fc400078e001e */
[----:B------:R-:W-:Y:S02]  /*b820*/  IMAD.MOV.U32 R22, RZ, RZ, R124 ;  /* 0x000000ffff167224 */ /* 0x000fe400078e007c */
[----:B------:R-:W-:Y:S02]  /*b830*/  IMAD.MOV.U32 R23, RZ, RZ, R126 ;  /* 0x000000ffff177224 */ /* 0x000fe400078e007e */
[----:B------:R-:W-:Y:S02]  /*b840*/  IMAD.MOV.U32 R41, RZ, RZ, R122 ;  /* 0x000000ffff297224 */ /* 0x000fe400078e007a */
[----:B-1----:R-:W-:Y:S02]  /*b850*/  IMAD.MOV.U32 R42, RZ, RZ, R24 ;  /* 0x000000ffff2a7224 */ /* 0x002fe400078e0018 */
[----:B------:R-:W-:Y:S01]  /*b860*/  IMAD.MOV.U32 R43, RZ, RZ, R26 ;  /* 0x000000ffff2b7224 */ /* 0x000fe200078e001a */
[-C--:B------:R-:W-:Y:S01]  /*b870*/  HMMA.16816.F32 R128, R20, R8.reuse, R128 ;  /* 0x000000081480723c */ /* 0x080fe20000001880 */
[----:B------:R-:W1:Y:S05]  /*b880*/  LDSM.16.MT88.4 R20, [R32+UR7+0x4c00] ;  /* 0x004c00072014783b */ /* 0x000e6a0008004200 */
[----:B------:R-:W-:Y:S01]  /*b890*/  HMMA.16816.F32 R116, R40, R8, R116 ;  /* 0x000000082874723c */ /* 0x000fe20000001874 */
[----:B------:R-:W3:Y:S01]  /*b8a0*/  LDSM.16.MT88.4 R40, [R4+UR7+0x4800] ;  /* 0x004800070428783b */ /* 0x000ee20008004200 */
[----:B------:R-:W-:Y:S01]  /*b8b0*/  IMAD.MOV.U32 R28, RZ, RZ, R29 ;  /* 0x000000ffff1c7224 */ /* 0x000fe200078e001d */
[----:B------:R-:W-:Y:S01]  /*b8c0*/  F2FP.F16.E4M3.UNPACK_B R44, R44.H1 ;  /* 0x0000002cff2c723e */ /* 0x000fe200030006ff */
[----:B------:R-:W-:Y:S01]  /*b8d0*/  IMAD.MOV.U32 R29, RZ, RZ, R31 ;  /* 0x000000ffff1d7224 */ /* 0x000fe200078e001f */
[----:B------:R-:W-:Y:S01]  /*b8e0*/  F2FP.F16.E4M3.UNPACK_B R45, R45.H1 ;  /* 0x0000002dff2d723e */ /* 0x000fe200030006ff */
[----:B------:R-:W-:-:S02]  /*b8f0*/  IMAD.MOV.U32 R30, RZ, RZ, R125 ;  /* 0x000000ffff1e7224 */ /* 0x000fc400078e007d */
[----:B------:R-:W-:Y:S01]  /*b900*/  IMAD.MOV.U32 R31, RZ, RZ, R127 ;  /* 0x000000ffff1f7224 */ /* 0x000fe200078e007f */
[----:B------:R-:W-:Y:S01]  /*b910*/  F2FP.F16.E4M3.UNPACK_B R8, R46 ;  /* 0x0000002eff08723e */ /* 0x000fe200020006ff */
[----:B--2---:R-:W-:Y:S01]  /*b920*/  IMAD.MOV.U32 R122, RZ, RZ, R112 ;  /* 0x000000ffff7a7224 */ /* 0x004fe200078e0070 */
[----:B------:R-:W-:Y:S01]  /*b930*/  F2FP.F16.E4M3.UNPACK_B R9, R47 ;  /* 0x0000002fff09723e */ /* 0x000fe200020006ff */
[----:B------:R-:W-:Y:S06]  /*b940*/  LDSM.16.MT88.4 R124, [R32+UR7+0x5400] ;  /* 0x00540007207c783b */ /* 0x000fec0008004200 */
[----:B------:R-:W-:Y:S07]  /*b950*/  HMMA.16816.F32 R128, R28, R44, R128 ;  /* 0x0000002c1c80723c */ /* 0x000fee0000001880 */
[----:B------:R-:W-:-:S02]  /*b960*/  IMAD.MOV.U32 R28, RZ, RZ, R121 ;  /* 0x000000ffff1c7224 */ /* 0x000fc400078e0079 */
[----:B------:R-:W-:Y:S02]  /*b970*/  IMAD.MOV.U32 R29, RZ, RZ, R123 ;  /* 0x000000ffff1d7224 */ /* 0x000fe400078e007b */
[----:B------:R-:W-:Y:S02]  /*b980*/  IMAD.MOV.U32 R30, RZ, RZ, R25 ;  /* 0x000000ffff1e7224 */ /* 0x000fe400078e0019 */
[----:B------:R-:W-:-:S07]  /*b990*/  IMAD.MOV.U32 R31, RZ, RZ, R27 ;  /* 0x000000ffff1f7224 */ /* 0x000fce00078e001b */
[----:B------:R-:W-:Y:S01]  /*b9a0*/  HMMA.16816.F32 R28, R28, R44, R116 ;  /* 0x0000002c1c1c723c */ /* 0x000fe20000001874 */
[----:B0-----:R-:W-:Y:S01]  /*b9b0*/  IMAD.MOV.U32 R24, RZ, RZ, R36 ;  /* 0x000000ffff187224 */ /* 0x001fe200078e0024 */
[----:B------:R-:W0:Y:S01]  /*b9c0*/  LDSM.16.M88.4 R116, [R2+UR7+0x8100] ;  /* 0x008100070274783b */ /* 0x000e220008000200 */
[----:B------:R-:W-:Y:S02]  /*b9d0*/  IMAD.MOV.U32 R25, RZ, RZ, R38 ;  /* 0x000000ffff197224 */ /* 0x000fe400078e0026 */
[----:B-1----:R-:W-:Y:S02]  /*b9e0*/  IMAD.MOV.U32 R26, RZ, RZ, R20 ;  /* 0x000000ffff1a7224 */ /* 0x002fe400078e0014 */
[----:B------:R-:W-:Y:S02]  /*b9f0*/  IMAD.MOV.U32 R27, RZ, RZ, R22 ;  /* 0x000000ffff1b7224 */ /* 0x000fe400078e0016 */
[----:B---3--:R-:W-:Y:S02]  /*ba00*/  IMAD.MOV.U32 R120, RZ, RZ, R40 ;  /* 0x000000ffff787224 */ /* 0x008fe400078e0028 */
[----:B------:R-:W-:-:S02]  /*ba10*/  IMAD.MOV.U32 R121, RZ, RZ, R42 ;  /* 0x000000ffff797224 */ /* 0x000fc400078e002a */
[----:B------:R-:W-:Y:S01]  /*ba20*/  IMAD.MOV.U32 R123, RZ, RZ, R114 ;  /* 0x000000ffff7b7224 */ /* 0x000fe200078e0072 */
[----:B------:R-:W-:Y:S01]  /*ba30*/  HMMA.16816.F32 R128, R24, R8, R128 ;  /* 0x000000081880723c */ /* 0x000fe20000001880 */
[----:B------:R-:W1:Y:S01]  /*ba40*/  LDSM.16.MT88.4 R24, [R32+UR7+0x5000] ;  /* 0x005000072018783b */ /* 0x000e620008004200 */
[----:B------:R-:W-:-:S08]  /*ba50*/  IMAD.MOV.U32 R36, RZ, RZ, R37 ;  /* 0x000000ffff247224 */ /* 0x000fd000078e0025 */
[----:B------:R-:W-:Y:S01]  /*ba60*/  HMMA.16816.F32 R28, R120, R8, R28 ;  /* 0x00000008781c723c */ /* 0x000fe2000000181c */
[----:B------:R-:W2:Y:S06]  /*ba70*/  LDSM.16.MT88.4 R120, [R4+UR7+0x5000] ;  /* 0x005000070478783b */ /* 0x000eac0008004200 */
[----:B------:R-:W-:Y:S02]  /*ba80*/  F2FP.F16.E4M3.UNPACK_B R8, R46.H1 ;  /* 0x0000002eff08723e */ /* 0x000fe400030006ff */
[----:B------:R-:W-:Y:S02]  /*ba90*/  F2FP.F16.E4M3.UNPACK_B R9, R47.H1 ;  /* 0x0000002fff09723e */ /* 0x000fe400030006ff */
[----:B------:R-:W3:Y:S01]  /*baa0*/  LDSM.16.MT88.4 R44, [R4+UR7+0x5400] ;  /* 0x00540007042c783b */ /* 0x000ee20008004200 */
[----:B------:R-:W-:-:S02]  /*bab0*/  IMAD.MOV.U32 R37, RZ, RZ, R39 ;  /* 0x000000ffff257224 */ /* 0x000fc400078e0027 */
[----:B------:R-:W-:Y:S02]  /*bac0*/  IMAD.MOV.U32 R38, RZ, RZ, R21 ;  /* 0x000000ffff267224 */ /* 0x000fe400078e0015 */
[----:B------:R-:W-:Y:S02]  /*bad0*/  IMAD.MOV.U32 R39, RZ, RZ, R23 ;  /* 0x000000ffff277224 */ /* 0x000fe400078e0017 */
[----:B------:R-:W-:Y:S02]  /*bae0*/  IMAD.MOV.U32 R20, RZ, RZ, R41 ;  /* 0x000000ffff147224 */ /* 0x000fe400078e0029 */
[----:B------:R-:W-:Y:S02]  /*baf0*/  IMAD.MOV.U32 R21, RZ, RZ, R43 ;  /* 0x000000ffff157224 */ /* 0x000fe400078e002b */
[----:B------:R-:W-:Y:S01]  /*bb00*/  IMAD.MOV.U32 R22, RZ, RZ, R113 ;  /* 0x000000ffff167224 */ /* 0x000fe200078e0071 */
[-C--:B------:R-:W-:Y:S01]  /*bb10*/  HMMA.16816.F32 R128, R36, R8.reuse, R128 ;  /* 0x000000082480723c */ /* 0x080fe20000001880 */
[----:B------:R-:W-:Y:S01]  /*bb20*/  IMAD.MOV.U32 R23, RZ, RZ, R115 ;  /* 0x000000ffff177224 */ /* 0x000fe200078e0073 */
[----:B------:R-:W-:Y:S04]  /*bb30*/  LDSM.16.MT88.4 R40, [R4+UR7+0x5800] ;  /* 0x005800070428783b */ /* 0x000fe80008004200 */
[----:B------:R-:W4:Y:S02]  /*bb40*/  LDSM.16.MT88.4 R112, [R32+UR7+0x5c00] ;  /* 0x005c00072070783b */ /* 0x000f240008004200 */
[----:B------:R-:W-:Y:S07]  /*bb50*/  HMMA.16816.F32 R28, R20, R8, R28 ;  /* 0x00000008141c723c */ /* 0x000fee000000181c */
[----:B0-----:R-:W-:Y:S01]  /*bb60*/  F2FP.F16.E4M3.UNPACK_B R8, R116 ;  /* 0x00000074ff08723e */ /* 0x001fe200020006ff */
[----:B-1----:R-:W-:Y:S01]  /*bb70*/  IMAD.MOV.U32 R20, RZ, RZ, R24 ;  /* 0x000000ffff147224 */ /* 0x002fe200078e0018 */
[----:B------:R-:W-:Y:S01]  /*bb80*/  F2FP.F16.E4M3.UNPACK_B R9, R117 ;  /* 0x00000075ff09723e */ /* 0x000fe200020006ff */
[----:B------:R-:W-:-:S02]  /*bb90*/  IMAD.MOV.U32 R21, RZ, RZ, R26 ;  /* 0x000000ffff157224 */ /* 0x000fc400078e001a */
[----:B------:R-:W-:Y:S02]  /*bba0*/  IMAD.MOV.U32 R22, RZ, RZ, R124 ;  /* 0x000000ffff167224 */ /* 0x000fe400078e007c */
[----:B------:R-:W-:Y:S02]  /*bbb0*/  IMAD.MOV.U32 R23, RZ, RZ, R126 ;  /* 0x000000ffff177224 */ /* 0x000fe400078e007e */
[----:B--2---:R-:W-:Y:S02]  /*bbc0*/  IMAD.MOV.U32 R36, RZ, RZ, R120 ;  /* 0x000000ffff247224 */ /* 0x004fe400078e0078 */
[----:B------:R-:W-:Y:S02]  /*bbd0*/  IMAD.MOV.U32 R37, RZ, RZ, R122 ;  /* 0x000000ffff257224 */ /* 0x000fe400078e007a */
[----:B---3--:R-:W-:Y:S01]  /*bbe0*/  IMAD.MOV.U32 R38, RZ, RZ, R44 ;  /* 0x000000ffff267224 */ /* 0x008fe200078e002c */
[----:B------:R-:W-:Y:S01]  /*bbf0*/  HMMA.16816.F32 R128, R20, R8, R128 ;  /* 0x000000081480723c */ /* 0x000fe20000001880 */
[----:B------:R-:W0:Y:S01]  /*bc00*/  LDSM.16.MT88.4 R20, [R32+UR7+0x5800] ;  /* 0x005800072014783b */ /* 0x000e220008004200 */
        /* <DEDUP_REMOVED lines=15> */
[----:B------:R-:W-:Y:S06]  /*bd00*/  LDSM.16.MT88.4 R128, [R32+UR7+0x6400] ;  /* 0x006400072080783b */ /* 0x000fec0008004200 */
[----:B------:R-:W-:Y:S01]  /*bd10*/  HMMA.16816.F32 R44, R120, R116, R28 ;  /* 0x00000074782c723c */ /* 0x000fe2000000181c */
[----:B------:R-:W-:Y:S01]  /*bd20*/  F2FP.F16.E4M3.UNPACK_B R9, R119 ;  /* 0x00000077ff09723e */ /* 0x000fe200020006ff */
[----:B------:R-:W-:Y:S05]  /*bd30*/  LDSM.16.M88.4 R120, [R3+UR7+0x8180] ;  /* 0x008180070378783b */ /* 0x000fea0008000200 */
[----:B----4-:R-:W-:-:S02]  /*bd40*/  IMAD.MOV.U32 R30, RZ, RZ, R112 ;  /* 0x000000ffff1e7224 */ /* 0x010fc400078e0070 */
[----:B0-----:R-:W-:Y:S02]  /*bd50*/  IMAD.MOV.U32 R28, RZ, RZ, R20 ;  /* 0x000000ffff1c7224 */ /* 0x001fe400078e0014 */
[----:B------:R-:W-:Y:S02]  /*bd60*/  IMAD.MOV.U32 R29, RZ, RZ, R22 ;  /* 0x000000ffff1d7224 */ /* 0x000fe400078e0016 */
[----:B------:R-:W-:Y:S02]  /*bd70*/  IMAD.MOV.U32 R31, RZ, RZ, R114 ;  /* 0x000000ffff1f7224 */ /* 0x000fe400078e0072 */
[----:B------:R-:W-:Y:S02]  /*bd80*/  IMAD.MOV.U32 R124, RZ, RZ, R40 ;  /* 0x000000ffff7c7224 */ /* 0x000fe400078e0028 */
[----:B------:R-:W-:Y:S02]  /*bd90*/  IMAD.MOV.U32 R125, RZ, RZ, R42 ;  /* 0x000000ffff7d7224 */ /* 0x000fe400078e002a */
[----:B-1----:R-:W-:Y:S01]  /*bda0*/  IMAD.MOV.U32 R126, RZ, RZ, R36 ;  /* 0x000000ffff7e7224 */ /* 0x002fe200078e0024 */
[----:B------:R-:W-:Y:S01]  /*bdb0*/  HMMA.16816.F32 R24, R28, R8, R24 ;  /* 0x000000081c18723c */ /* 0x000fe20000001818 */
[----:B------:R-:W0:Y:S01]  /*bdc0*/  LDSM.16.MT88.4 R28, [R32+UR7+0x6000] ;  /* 0x00600007201c783b */ /* 0x000e220008004200 */
[----:B------:R-:W-:-:S07]  /*bdd0*/  IMAD.MOV.U32 R127, RZ, RZ, R38 ;  /* 0x000000ffff7f7224 */ /* 0x000fce00078e0026 */
[----:B------:R-:W-:Y:S01]  /*bde0*/  HMMA.16816.F32 R44, R124, R8, R44 ;  /* 0x000000087c2c723c */ /* 0x000fe2000000182c */
[----:B------:R-:W1:Y:S06]  /*bdf0*/  LDSM.16.MT88.4 R124, [R4+UR7+0x6000] ;  /* 0x00600007047c783b */ /* 0x000e6c0008004200 */
[----:B------:R-:W-:Y:S02]  /*be00*/  F2FP.F16.E4M3.UNPACK_B R8, R118.H1 ;  /* 0x00000076ff08723e */ /* 0x000fe400030006ff */
[----:B------:R-:W-:Y:S02]  /*be10*/  F2FP.F16.E4M3.UNPACK_B R9, R119.H1 ;  /* 0x00000077ff09723e */ /* 0x000fe400030006ff */
[----:B------:R-:W2:Y:S01]  /*be20*/  LDSM.16.MT88.4 R116, [R4+UR7+0x6400] ;  /* 0x006400070474783b */ /* 0x000ea20008004200 */
        /* <DEDUP_REMOVED lines=8> */
[----:B------:R-:W3:Y:S01]  /*beb0*/  LDSM.16.MT88.4 R40, [R4+UR7+0x6c00] ;  /* 0x006c00070428783b */ /* 0x000ee20008004200 */
[----:B------:R-:W-:-:S07]  /*bec0*/  IMAD.MOV.U32 R27, RZ, RZ, R39 ;  /* 0x000000ffff1b7224 */ /* 0x000fce00078e0027 */
[----:B------:R-:W-:Y:S01]  /*bed0*/  HMMA.16816.F32 R24, R24, R8, R44 ;  /* 0x000000081818723c */ /* 0x000fe2000000182c */
[----:B0-----:R-:W-:Y:S01]  /*bee0*/  IMAD.MOV.U32 R112, RZ, RZ, R28 ;  /* 0x000000ffff707224 */ /* 0x001fe200078e001c */
[----:B------:R-:W-:Y:S01]  /*bef0*/  LDSM.16.MT88.4 R44, [R32+UR7+0x6c00] ;  /* 0x006c0007202c783b */ /* 0x000fe20008004200 */
        /* <DEDUP_REMOVED lines=20> */
[----:B------:R-:W-:-:S03]  /*c040*/  IMAD.MOV.U32 R125, RZ, RZ, R127 ;  /* 0x000000ffff7d7224 */ /* 0x000fc600078e007f */
[-C--:B------:R-:W-:Y:S01]  /*c050*/  HMMA.16816.F32 R28, R28, R120.reuse, R112 ;  /* 0x000000781c1c723c */ /* 0x080fe20000001870 */
[----:B------:R-:W-:Y:S01]  /*c060*/  IMAD.MOV.U32 R126, RZ, RZ, R117 ;  /* 0x000000ffff7e7224 */ /* 0x000fe200078e0075 */
[----:B------:R-:W-:Y:S01]  /*c070*/  F2FP.F16.E4M3.UNPACK_B R8, R122 ;  /* 0x0000007aff08723e */ /* 0x000fe200020006ff */
[----:B------:R-:W-:Y:S01]  /*c080*/  IMAD.MOV.U32 R127, RZ, RZ, R119 ;  /* 0x000000ffff7f7224 */ /* 0x000fe200078e0077 */
[----:B------:R-:W-:Y:S01]  /*c090*/  F2FP.F16.E4M3.UNPACK_B R9, R123 ;  /* 0x0000007bff09723e */ /* 0x000fe200020006ff */
[----:B------:R-:W-:Y:S01]  /*c0a0*/  LDSM.16.MT88.4 R112, [R32+UR7+0x7000] ;  /* 0x007000072070783b */ /* 0x000fe20008004200 */
[----:B---3--:R-:W-:Y:S02]  /*c0b0*/  IMAD.MOV.U32 R130, RZ, RZ, R40 ;  /* 0x000000ffff827224 */ /* 0x008fe400078e0028 */
[----:B------:R-:W-:Y:S01]  /*c0c0*/  IMAD.MOV.U32 R131, RZ, RZ, R42 ;  /* 0x000000ffff837224 */ /* 0x000fe200078e002a */
[----:B------:R-:W-:Y:S01]  /*c0d0*/  LDSM.16.MT88.4 R116, [R32+UR7+0x7400] ;  /* 0x007400072074783b */ /* 0x000fe20008004200 */
[----:B------:R-:W-:Y:S07]  /*c0e0*/  HMMA.16816.F32 R124, R124, R120, R24 ;  /* 0x000000787c7c723c */ /* 0x000fee0000001818 */
[----:B0-----:R-:W-:-:S02]  /*c0f0*/  IMAD.MOV.U32 R24, RZ, RZ, R20 ;  /* 0x000000ffff187224 */ /* 0x001fc400078e0014 */
[----:B------:R-:W-:Y:S02]  /*c100*/  IMAD.MOV.U32 R25, RZ, RZ, R22 ;  /* 0x000000ffff197224 */ /* 0x000fe400078e0016 */
[----:B------:R-:W-:Y:S02]  /*c110*/  IMAD.MOV.U32 R26, RZ, RZ, R44 ;  /* 0x000000ffff1a7224 */ /* 0x000fe400078e002c */
[----:B------:R-:W-:Y:S02]  /*c120*/  IMAD.MOV.U32 R27, RZ, RZ, R46 ;  /* 0x000000ffff1b7224 */ /* 0x000fe400078e002e */
[----:B-1----:R-:W-:Y:S02]  /*c130*/  IMAD.MOV.U32 R128, RZ, RZ, R36 ;  /* 0x000000ffff807224 */ /* 0x002fe400078e0024 */
[----:B------:R-:W-:-:S03]  /*c140*/  IMAD.MOV.U32 R129, RZ, RZ, R38 ;  /* 0x000000ffff817224 */ /* 0x000fc600078e0026 */
[----:B------:R-:W-:Y:S01]  /*c150*/  HMMA.16816.F32 R24, R24, R8, R28 ;  /* 0x000000081818723c */ /* 0x000fe2000000181c */
[----:B------:R0:W1:Y:S01]  /*c160*/  LDSM.16.M88.4 R28, [R2+UR7+0x8180] ;  /* 0x00818007021c783b */ /* 0x0000620008000200 */
[----:B------:R-:W-:-:S04]  /*c170*/  F2FP.F16.E4M3.UNPACK_B R3, R123.H1 ;  /* 0x0000007bff03723e */ /* 0x000fc800030006ff */
[----:B------:R-:W-:Y:S01]  /*c180*/  HMMA.16816.F32 R124, R128, R8, R124 ;  /* 0x00000008807c723c */ /* 0x000fe2000000187c */
[----:B------:R-:W2:Y:S01]  /*c190*/  LDSM.16.MT88.4 R128, [R4+UR7+0x7000] ;  /* 0x007000070480783b */ /* 0x000ea20008004200 */
[----:B0-----:R-:W-:-:S03]  /*c1a0*/  F2FP.F16.E4M3.UNPACK_B R2, R122.H1 ;  /* 0x0000007aff02723e */ /* 0x001fc600030006ff */
[----:B------:R-:W0:Y:S01]  /*c1b0*/  LDSM.16.MT88.4 R120, [R4+UR7+0x7400] ;  /* 0x007400070478783b */ /* 0x000e220008004200 */
[----:B------:R-:W-:Y:S02]  /*c1c0*/  IMAD.MOV.U32 R20, RZ, RZ, R21 ;  /* 0x000000ffff147224 */ /* 0x000fe400078e0015 */
[----:B------:R-:W-:Y:S02]  /*c1d0*/  IMAD.MOV.U32 R21, RZ, RZ, R23 ;  /* 0x000000ffff157224 */ /* 0x000fe400078e0017 */
[----:B------:R-:W-:Y:S02]  /*c1e0*/  IMAD.MOV.U32 R22, RZ, RZ, R45 ;  /* 0x000000ffff167224 */ /* 0x000fe400078e002d */
[----:B------:R-:W-:-:S07]  /*c1f0*/  IMAD.MOV.U32 R23, RZ, RZ, R47 ;  /* 0x000000ffff177224 */ /* 0x000fce00078e002f */
[----:B------:R-:W-:Y:S07]  /*c200*/  HMMA.16816.F32 R20, R20, R2, R24 ;  /* 0x000000021414723c */ /* 0x000fee0000001818 */
[----:B------:R-:W-:Y:S02]  /*c210*/  IMAD.MOV.U32 R24, RZ, RZ, R37 ;  /* 0x000000ffff187224 */ /* 0x000fe400078e0025 */
[----:B------:R-:W-:Y:S02]  /*c220*/  IMAD.MOV.U32 R25, RZ, RZ, R39 ;  /* 0x000000ffff197224 */ /* 0x000fe400078e0027 */
[----:B------:R-:W-:-:S02]  /*c230*/  IMAD.MOV.U32 R26, RZ, RZ, R41 ;  /* 0x000000ffff1a7224 */ /* 0x000fc400078e0029 */
[----:B------:R-:W-:Y:S02]  /*c240*/  IMAD.MOV.U32 R27, RZ, RZ, R43 ;  /* 0x000000ffff1b7224 */ /* 0x000fe400078e002b */
[----:B------:R-:W-:Y:S05]  /*c250*/  LDSM.16.MT88.4 R40, [R4+UR7+0x7c00] ;  /* 0x007c00070428783b */ /* 0x000fea0008004200 */
[----:B------:R-:W-:Y:S07]  /*c260*/  HMMA.16816.F32 R124, R24, R2, R124 ;  /* 0x00000002187c723c */ /* 0x000fee000000187c */
[----:B-1----:R-:W-:Y:S01]  /*c270*/  F2FP.F16.E4M3.UNPACK_B R2, R28 ;  /* 0x0000001cff02723e */ /* 0x002fe200020006ff */
[----:B------:R-:W-:Y:S01]  /*c280*/  IMAD.MOV.U32 R24, RZ, RZ, R112 ;  /* 0x000000ffff187224 */ /* 0x000fe200078e0070 */
[----:B------:R-:W-:Y:S01]  /*c290*/  F2FP.F16.E4M3.UNPACK_B R3, R29 ;  /* 0x0000001dff03723e */ /* 0x000fe200020006ff */
[----:B------:R-:W-:-:S02]  /*c2a0*/  IMAD.MOV.U32 R25, RZ, RZ, R114 ;  /* 0x000000ffff197224 */ /* 0x000fc400078e0072 */
[----:B------:R-:W-:Y:S02]  /*c2b0*/  IMAD.MOV.U32 R26, RZ, RZ, R116 ;  /* 0x000000ffff1a7224 */ /* 0x000fe400078e0074 */
[----:B------:R-:W-:Y:S02]  /*c2c0*/  IMAD.MOV.U32 R27, RZ, RZ, R118 ;  /* 0x000000ffff1b7224 */ /* 0x000fe400078e0076 */
[----:B--2---:R-:W-:Y:S02]  /*c2d0*/  IMAD.MOV.U32 R36, RZ, RZ, R128 ;  /* 0x000000ffff247224 */ /* 0x004fe400078e0080 */
[----:B------:R-:W-:-:S03]  /*c2e0*/  IMAD.MOV.U32 R37, RZ, RZ, R130 ;  /* 0x000000ffff257224 */ /* 0x000fc600078e0082 */
[-C--:B------:R-:W-:Y:S01]  /*c2f0*/  HMMA.16816.F32 R20, R24, R2.reuse, R20 ;  /* 0x000000021814723c */ /* 0x080fe20000001814 */
[----:B------:R-:W1:Y:S01]  /*c300*/  LDSM.16.MT88.4 R24, [R32+UR7+0x7800] ;  /* 0x007800072018783b */ /* 0x000e620008004200 */
[----:B0-----:R-:W-:Y:S02]  /*c310*/  IMAD.MOV.U32 R38, RZ, RZ, R120 ;  /* 0x000000ffff267224 */ /* 0x001fe400078e0078 */
[----:B------:R-:W-:Y:S01]  /*c320*/  IMAD.MOV.U32 R39, RZ, RZ, R122 ;  /* 0x000000ffff277224 */ /* 0x000fe200078e007a */
[----:B------:R-:W0:Y:S06]  /*c330*/  LDSM.16.MT88.4 R32, [R32+UR7+0x7c00] ;  /* 0x007c00072020783b */ /* 0x000e2c0008004200 */
[----:B------:R-:W-:Y:S01]  /*c340*/  HMMA.16816.F32 R124, R36, R2, R124 ;  /* 0x00000002247c723c */ /* 0x000fe2000000187c */
[----:B------:R-:W2:Y:S01]  /*c350*/  LDSM.16.MT88.4 R36, [R4+UR7+0x7800] ;  /* 0x007800070424783b */ /* 0x000ea20008004200 */
[----:B------:R-:W-:Y:S01]  /*c360*/  F2FP.F16.E4M3.UNPACK_B R28, R28.H1 ;  /* 0x0000001cff1c723e */ /* 0x000fe200030006ff */
[----:B------:R-:W-:Y:S01]  /*c370*/  IMAD.MOV.U32 R44, RZ, RZ, R113 ;  /* 0x000000ffff2c7224 */ /* 0x000fe200078e0071 */
[----:B------:R-:W-:Y:S01]  /*c380*/  F2FP.F16.E4M3.UNPACK_B R29, R29.H1 ;  /* 0x0000001dff1d723e */ /* 0x000fe200030006ff */
[----:B------:R-:W-:-:S02]  /*c390*/  IMAD.MOV.U32 R45, RZ, RZ, R115 ;  /* 0x000000ffff2d7224 */ /* 0x000fc400078e0073 */
[----:B------:R-:W-:Y:S02]  /*c3a0*/  IMAD.MOV.U32 R46, RZ, RZ, R117 ;  /* 0x000000ffff2e7224 */ /* 0x000fe400078e0075 */
[----:B------:R-:W-:-:S07]  /*c3b0*/  IMAD.MOV.U32 R47, RZ, RZ, R119 ;  /* 0x000000ffff2f7224 */ /* 0x000fce00078e0077 */
[----:B------:R-:W-:Y:S07]  /*c3c0*/  HMMA.16816.F32 R20, R44, R28, R20 ;  /* 0x0000001c2c14723c */ /* 0x000fee0000001814 */
[----:B------:R-:W-:Y:S02]  /*c3d0*/  IMAD.MOV.U32 R44, RZ, RZ, R129 ;  /* 0x000000ffff2c7224 */ /* 0x000fe400078e0081 */
[----:B------:R-:W-:Y:S02]  /*c3e0*/  IMAD.MOV.U32 R45, RZ, RZ, R131 ;  /* 0x000000ffff2d7224 */ /* 0x000fe400078e0083 */
[----:B------:R-:W-:-:S02]  /*c3f0*/  IMAD.MOV.U32 R46, RZ, RZ, R121 ;  /* 0x000000ffff2e7224 */ /* 0x000fc400078e0079 */
[----:B------:R-:W-:-:S07]  /*c400*/  IMAD.MOV.U32 R47, RZ, RZ, R123 ;  /* 0x000000ffff2f7224 */ /* 0x000fce00078e007b */
[----:B------:R-:W-:Y:S01]  /*c410*/  HMMA.16816.F32 R44, R44, R28, R124 ;  /* 0x0000001c2c2c723c */ /* 0x000fe2000000187c */
[----:B------:R-:W-:Y:S01]  /*c420*/  F2FP.F16.E4M3.UNPACK_B R2, R30 ;  /* 0x0000001eff02723e */ /* 0x000fe200020006ff */
[----:B-1----:R-:W-:Y:S01]  /*c430*/  IMAD.MOV.U32 R112, RZ, RZ, R24 ;  /* 0x000000ffff707224 */ /* 0x002fe200078e0018 */
[----:B------:R-:W-:Y:S01]  /*c440*/  F2FP.F16.E4M3.UNPACK_B R3, R31 ;  /* 0x0000001fff03723e */ /* 0x000fe200020006ff */
[----:B------:R-:W-:Y:S02]  /*c450*/  IMAD.MOV.U32 R113, RZ, RZ, R26 ;  /* 0x000000ffff717224 */ /* 0x000fe400078e001a */
[----:B0-----:R-:W-:Y:S02]  /*c460*/  IMAD.MOV.U32 R114, RZ, RZ, R32 ;  /* 0x000000ffff727224 */ /* 0x001fe400078e0020 */
[----:B------:R-:W-:-:S07]  /*c470*/  IMAD.MOV.U32 R115, RZ, RZ, R34 ;  /* 0x000000ffff737224 */ /* 0x000fce00078e0022 */
[----:B------:R-:W-:Y:S07]  /*c480*/  HMMA.16816.F32 R20, R112, R2, R20 ;  /* 0x000000027014723c */ /* 0x000fee0000001814 */
[----:B--2---:R-:W-:Y:S02]  /*c490*/  IMAD.MOV.U32 R112, RZ, RZ, R36 ;  /* 0x000000ffff707224 */ /* 0x004fe400078e0024 */
[----:B------:R-:W-:Y:S02]  /*c4a0*/  IMAD.MOV.U32 R113, RZ, RZ, R38 ;  /* 0x000000ffff717224 */ /* 0x000fe400078e0026 */
[----:B------:R-:W-:-:S02]  /*c4b0*/  IMAD.MOV.U32 R114, RZ, RZ, R40 ;  /* 0x000000ffff727224 */ /* 0x000fc400078e0028 */
[----:B------:R-:W-:-:S07]  /*c4c0*/  IMAD.MOV.U32 R115, RZ, RZ, R42 ;  /* 0x000000ffff737224 */ /* 0x000fce00078e002a */
[----:B------:R-:W-:Y:S01]  /*c4d0*/  HMMA.16816.F32 R44, R112, R2, R44 ;  /* 0x00000002702c723c */ /* 0x000fe2000000182c */
[----:B------:R-:W-:Y:S01]  /*c4e0*/  IMAD.MOV.U32 R24, RZ, RZ, R25 ;  /* 0x000000ffff187224 */ /* 0x000fe200078e0019 */
[----:B------:R-:W-:Y:S01]  /*c4f0*/  F2FP.F16.E4M3.UNPACK_B R30, R30.H1 ;  /* 0x0000001eff1e723e */ /* 0x000fe200030006ff */
[----:B------:R-:W-:Y:S01]  /*c500*/  IMAD.MOV.U32 R25, RZ, RZ, R27 ;  /* 0x000000ffff197224 */ /* 0x000fe200078e001b */
[----:B------:R-:W-:Y:S01]  /*c510*/  F2FP.F16.E4M3.UNPACK_B R31, R31.H1 ;  /* 0x0000001fff1f723e */ /* 0x000fe200030006ff */
[----:B------:R-:W-:Y:S02]  /*c520*/  IMAD.MOV.U32 R26, RZ, RZ, R33 ;  /* 0x000000ffff1a7224 */ /* 0x000fe400078e0021 */
[----:B------:R-:W-:-:S07]  /*c530*/  IMAD.MOV.U32 R27, RZ, RZ, R35 ;  /* 0x000000ffff1b7224 */ /* 0x000fce00078e0023 */
[----:B------:R-:W-:Y:S07]  /*c540*/  HMMA.16816.F32 R20, R24, R30, R20 ;  /* 0x0000001e1814723c */ /* 0x000fee0000001814 */
[----:B------:R-:W-:Y:S02]  /*c550*/  IMAD.MOV.U32 R24, RZ, RZ, R37 ;  /* 0x000000ffff187224 */ /* 0x000fe400078e0025 */
[----:B------:R-:W-:Y:S02]  /*c560*/  IMAD.MOV.U32 R25, RZ, RZ, R39 ;  /* 0x000000ffff197224 */ /* 0x000fe400078e0027 */
[----:B------:R-:W-:-:S02]  /*c570*/  IMAD.MOV.U32 R26, RZ, RZ, R41 ;  /* 0x000000ffff1a7224 */ /* 0x000fc400078e0029 */
[----:B------:R-:W-:Y:S01]  /*c580*/  IMAD.MOV.U32 R27, RZ, RZ, R43 ;  /* 0x000000ffff1b7224 */ /* 0x000fe200078e002b */
[----:B------:R-:W-:-:S06]  /*c590*/  LOP3.LUT R2, R218, 0x3, RZ, 0xc0, !PT ;  /* 0x00000003da027812 */ /* 0x000fcc00078ec0ff */
[----:B------:R-:W-:Y:S01]  /*c5a0*/  HMMA.16816.F32 R24, R24, R30, R44 ;  /* 0x0000001e1818723c */ /* 0x000fe2000000182c */
[----:B------:R-:W-:Y:S01]  /*c5b0*/  IMAD.SHL.U32 R2, R2, 0x2, RZ ;  /* 0x0000000202027824 */ /* 0x000fe200078e00ff */
[----:B------:R-:W-:-:S04]  /*c5c0*/  LOP3.LUT R3, R218, 0xe0, RZ, 0xc0, !PT ;  /* 0x000000e0da037812 */ /* 0x000fc800078ec0ff */
[----:B------:R-:W-:Y:S01]  /*c5d0*/  LEA.HI R2, R3, R2, RZ, 0x1e ;  /* 0x0000000203027211 */ /* 0x000fe200078ff0ff */
[----:B------:R-:W-:-:S04]  /*c5e0*/  FMUL R5, R21, UR14 ;  /* 0x0000000e15057c20 */ /* 0x000fc80008400000 */
[----:B------:R-:W-:Y:S02]  /*c5f0*/  VIADD R2, R2, UR6 ;  /* 0x0000000602027c36 */ /* 0x000fe40008000000 */
[----:B------:R-:W-:Y:S01]  /*c600*/  FMUL R3, R20, UR14 ;  /* 0x0000000e14037c20 */ /* 0x000fe20008400000 */
[----:B------:R-:W-:Y:S01]  /*c610*/  FMUL R4, R22, UR14 ;  /* 0x0000000e16047c20 */ /* 0x000fe20008400000 */
[----:B------:R-:W-:Y:S01]  /*c620*/  FMUL R21, R23, UR14 ;  /* 0x0000000e17157c20 */ /* 0x000fe20008400000 */
[CC--:B------:R-:W-:Y:S02]  /*c630*/  ISETP.GT.AND P6, PT, R227.reuse, R2.reuse, PT ;  /* 0x00000002e300720c */ /* 0x0c0fe40003fc4270 */
[-C--:B------:R-:W-:Y:S02]  /*c640*/  ISETP.GE.AND P5, PT, R227, R2.reuse, PT ;  /* 0x00000002e300720c */ /* 0x080fe40003fa6270 */
[CC--:B------:R-:W-:Y:S02]  /*c650*/  ISETP.GE.AND P2, PT, R225.reuse, R2.reuse, PT ;  /* 0x00000002e100720c */ /* 0x0c0fe40003f46270 */
[----:B------:R-:W-:-:S02]  /*c660*/  ISETP.GT.AND P3, PT, R225, R2, PT ;  /* 0x00000002e100720c */ /* 0x000fc40003f64270 */
[----:B------:R-:W-:Y:S01]  /*c670*/  FSEL R5, R5, -INF , P6 ;  /* 0xff80000005057808 */ /* 0x000fe20003000000 */
[----:B------:R-:W-:Y:S01]  /*c680*/  FMUL R26, R26, UR14 ;  /* 0x0000000e1a1a7c20 */ /* 0x000fe20008400000 */
[----:B------:R-:W-:Y:S01]  /*c690*/  FSEL R3, R3, -INF , P5 ;  /* 0xff80000003037808 */ /* 0x000fe20002800000 */
[----:B------:R-:W-:Y:S01]  /*c6a0*/  FMUL R24, R24, UR14 ;  /* 0x0000000e18187c20 */ /* 0x000fe20008400000 */
[-C--:B------:R-:W-:Y:S01]  /*c6b0*/  ISETP.GE.AND P6, PT, R219, R2.reuse, PT ;  /* 0x00000002db00720c */ /* 0x080fe20003fc6270 */
[----:B------:R-:W-:Y:S01]  /*c6c0*/  FMUL R8, R25, UR14 ;  /* 0x0000000e19087c20 */ /* 0x000fe20008400000 */
[CC--:B------:R-:W-:Y:S02]  /*c6d0*/  ISETP.GE.AND P4, PT, R221.reuse, R2.reuse, PT ;  /* 0x00000002dd00720c */ /* 0x0c0fe40003f86270 */
[----:B------:R-:W-:Y:S02]  /*c6e0*/  ISETP.GT.AND P5, PT, R221, R2, PT ;  /* 0x00000002dd00720c */ /* 0x000fe40003fa4270 */
[----:B------:R-:W-:-:S02]  /*c6f0*/  FSEL R4, R4, -INF , P2 ;  /* 0xff80000004047808 */ /* 0x000fc40001000000 */
[----:B------:R-:W-:Y:S01]  /*c700*/  FSEL R21, R21, -INF , P3 ;  /* 0xff80000015157808 */ /* 0x000fe20001800000 */
[----:B------:R-:W-:Y:S01]  /*c710*/  FMUL R20, R27, UR14 ;  /* 0x0000000e1b147c20 */ /* 0x000fe20008400000 */
[----:B------:R-:W-:Y:S02]  /*c720*/  FSEL R28, R26, -INF , P6 ;  /* 0xff8000001a1c7808 */ /* 0x000fe40003000000 */
[----:B------:R-:W-:Y:S02]  /*c730*/  ISETP.GT.AND P2, PT, R219, R2, PT ;  /* 0x00000002db00720c */ /* 0x000fe40003f44270 */
[----:B------:R-:W-:Y:S02]  /*c740*/  FSEL R30, R24, -INF , P4 ;  /* 0xff800000181e7808 */ /* 0x000fe40002000000 */
[----:B------:R-:W-:Y:S02]  /*c750*/  FSEL R8, R8, -INF , P5 ;  /* 0xff80000008087808 */ /* 0x000fe40002800000 */
[----:B------:R-:W-:-:S02]  /*c760*/  FMNMX R26, R4, R21, !PT ;  /* 0x00000015041a7209 */ /* 0x000fc40007800000 */
[----:B------:R-:W-:Y:S02]  /*c770*/  FSEL R20, R20, -INF , P2 ;  /* 0xff80000014147808 */ /* 0x000fe40001000000 */
[----:B------:R-:W-:Y:S01]  /*c780*/  FMNMX R22, R30, R8, !PT ;  /* 0x000000081e167209 */ /* 0x000fe20007800000 */
[----:B------:R-:W0:Y:S01]  /*c790*/  SHFL.BFLY PT, R24, R26, 0x2, 0x1f ;  /* 0x0c401f001a187f89 */ /* 0x000e2200000e0000 */
[----:B------:R-:W-:-:S03]  /*c7a0*/  FMNMX R2, R28, R20, !PT ;  /* 0x000000141c027209 */ /* 0x000fc60007800000 */
[----:B------:R-:W1:Y:S04]  /*c7b0*/  SHFL.BFLY PT, R9, R22, 0x2, 0x1f ;  /* 0x0c401f0016097f89 */ /* 0x000e6800000e0000 */
[----:B------:R-:W2:Y:S01]  /*c7c0*/  SHFL.BFLY PT, R6, R2, 0x2, 0x1f ;  /* 0x0c401f0002067f89 */ /* 0x000ea200000e0000 */
[----:B------:R-:W-:-:S05]  /*c7d0*/  FMNMX R23, R3, R5, !PT ;  /* 0x0000000503177209 */ /* 0x000fca0007800000 */
[----:B------:R-:W3:Y:S01]  /*c7e0*/  SHFL.BFLY PT, R25, R23, 0x2, 0x1f ;  /* 0x0c401f0017197f89 */ /* 0x000ee200000e0000 */
[----:B------:R-:W4:Y:S01]  /*c7f0*/  S2R R29, SR_TID.X ;  /* 0x00000000001d7919 */ /* 0x000f220000002100 */
[----:B0-----:R-:W-:Y:S02]  /*c800*/  FMNMX R26, R26, R24, !PT ;  /* 0x000000181a1a7209 */ /* 0x001fe40007800000 */
[----:B-1----:R-:W-:-:S03]  /*c810*/  FMNMX R22, R22, R9, !PT ;  /* 0x0000000916167209 */ /* 0x002fc60007800000 */
[----:B------:R-:W0:Y:S01]  /*c820*/  SHFL.BFLY PT, R24, R26, 0x1, 0x1f ;  /* 0x0c201f001a187f89 */ /* 0x000e2200000e0000 */
[----:B--2---:R-:W-:-:S03]  /*c830*/  FMNMX R2, R2, R6, !PT ;  /* 0x0000000602027209 */ /* 0x004fc60007800000 */
[----:B------:R-:W1:Y:S01]  /*c840*/  SHFL.BFLY PT, R6, R22, 0x1, 0x1f ;  /* 0x0c201f0016067f89 */ /* 0x000e6200000e0000 */
[----:B---3--:R-:W-:-:S03]  /*c850*/  FMNMX R23, R23, R25, !PT ;  /* 0x0000001917177209 */ /* 0x008fc60007800000 */
[----:B------:R-:W2:Y:S04]  /*c860*/  SHFL.BFLY PT, R9, R2, 0x1, 0x1f ;  /* 0x0c201f0002097f89 */ /* 0x000ea800000e0000 */
[----:B------:R-:W3:Y:S01]  /*c870*/  SHFL.BFLY PT, R25, R23, 0x1, 0x1f ;  /* 0x0c201f0017197f89 */ /* 0x000ee200000e0000 */
[----:B------:R-:W-:Y:S02]  /*c880*/  LOP3.LUT R189, R218, 0x1c, RZ, 0xc0, !PT ;  /* 0x0000001cdabd7812 */ /* 0x000fe400078ec0ff */
[----:B0-----:R-:W-:Y:S02]  /*c890*/  FMNMX R26, R26, R24, !PT ;  /* 0x000000181a1a7209 */ /* 0x001fe40007800000 */
[----:B------:R-:W-:Y:S02]  /*c8a0*/  SHF.R.U32.HI R24, RZ, 0x2, R218 ;  /* 0x00000002ff187819 */ /* 0x000fe400000116da */
[----:B----4-:R-:W-:-:S02]  /*c8b0*/  LOP3.LUT R29, R29, 0xff, RZ, 0xc0, !PT ;  /* 0x000000ff1d1d7812 */ /* 0x010fc400078ec0ff */
[----:B-1----:R-:W-:Y:S02]  /*c8c0*/  FMNMX R22, R22, R6, !PT ;  /* 0x0000000616167209 */ /* 0x002fe40007800000 */
[----:B------:R-:W-:Y:S02]  /*c8d0*/  SGXT.U32 R6, R24, 0x3 ;  /* 0x000000031806781a */ /* 0x000fe40000000000 */
[----:B------:R-:W-:Y:S02]  /*c8e0*/  SHF.R.U32.HI R27, RZ, 0x3, R29 ;  /* 0x00000003ff1b7819 */ /* 0x000fe4000001161d */
[----:B------:R-:W-:Y:S02]  /*c8f0*/  LOP3.LUT R119, R6, 0x8, RZ, 0xfc, !PT ;  /* 0x0000000806777812 */ /* 0x000fe400078efcff */
[----:B--2---:R-:W-:Y:S02]  /*c900*/  FMNMX R2, R2, R9, !PT ;  /* 0x0000000902027209 */ /* 0x004fe40007800000 */
[----:B------:R-:W-:-:S02]  /*c910*/  LEA R189, R189, UR7, 0x3 ;  /* 0x00000007bdbd7c11 */ /* 0x000fc4000f8e18ff */
[C---:B------:R-:W-:Y:S02]  /*c920*/  LOP3.LUT R9, R6.reuse, 0x10, RZ, 0xfc, !PT ;  /* 0x0000001006097812 */ /* 0x040fe400078efcff */
[----:B------:R-:W-:Y:S02]  /*c930*/  LOP3.LUT R27, R27, 0x1c, RZ, 0xc0, !PT ;  /* 0x0000001c1b1b7812 */ /* 0x000fe400078ec0ff */
[----:B------:R-:W-:Y:S01]  /*c940*/  LEA R119, R119, UR7, 0x5 ;  /* 0x0000000777777c11 */ /* 0x000fe2000f8e28ff */
[----:B------:R-:W-:Y:S01]  /*c950*/  BSSY B0, `(.L_x_1) ;  /* 0x000000b000007945 */ /* 0x000fe20003800000 */
[----:B------:R-:W-:Y:S01]  /*c960*/  LOP3.LUT R6, R6, 0x18, RZ, 0xfc, !PT ;  /* 0x0000001806067812 */ /* 0x000fe200078efcff */
[----:B------:R-:W-:Y:S01]  /*c970*/  IMAD.IADD R24, R189, 0x1, R27 ;  /* 0x00000001bd187824 */ /* 0x000fe200078e021b */
[----:B---3--:R-:W-:Y:S01]  /*c980*/  FMNMX R23, R23, R25, !PT ;  /* 0x0000001917177209 */ /* 0x008fe20007800000 */
[----:B------:R-:W-:Y:S01]  /*c990*/  IMAD.IADD R25, R27, 0x1, R119 ;  /* 0x000000011b197824 */ /* 0x000fe200078e0277 */
[----:B------:R-:W-:-:S02]  /*c9a0*/  LEA R9, R9, UR7, 0x5 ;  /* 0x0000000709097c11 */ /* 0x000fc4000f8e28ff */
[----:B------:R-:W-:Y:S01]  /*c9b0*/  LEA R6, R6, UR7, 0x5 ;  /* 0x0000000706067c11 */ /* 0x000fe2000f8e28ff */
[----:B------:R-:W-:Y:S06]  /*c9c0*/  BAR.SYNC.DEFER_BLOCKING 0x0 ;  /* 0x0000000000007b1d */ /* 0x000fec0000010000 */
[----:B------:R-:W-:Y:S05]  /*c9d0*/  @P0 BRA `(.L_x_2) ;  /* 0x0000000000080947 */ /* 0x000fea0003800000 */
[----:B------:R0:W-:Y:S04]  /*c9e0*/  STS [R24+0x8000], R23 ;  /* 0x0080001718007388 */ /* 0x0001e80000000800 */
[----:B------:R0:W-:Y:S02]  /*c9f0*/  STS [R25+0x8000], R26 ;  /* 0x0080001a19007388 */ /* 0x0001e40000000800 */
.L_x_2:
[----:B------:R-:W-:Y:S05]  /*ca00*/  BSYNC B0 ;  /* 0x0000000000007941 */ /* 0x000fea0003800000 */
.L_x_1:
[----:B------:R-:W-:Y:S01]  /*ca10*/  BSSY B0, `(.L_x_3) ;  /* 0x0000007000007945 */ /* 0x000fe20003800000 */
[----:B0-----:R-:W-:Y:S01]  /*ca20*/  IMAD.IADD R26, R27, 0x1, R9 ;  /* 0x000000011b1a7824 */ /* 0x001fe200078e0209 */
[----:B------:R-:W-:Y:S01]  /*ca30*/  LEA R23, R29, UR7, 0x2 ;  /* 0x000000071d177c11 */ /* 0x000fe2000f8e10ff */
[----:B------:R-:W-:Y:S01]  /*ca40*/  IMAD.IADD R27, R27, 0x1, R6 ;  /* 0x000000011b1b7824 */ /* 0x000fe200078e0206 */
[----:B------:R-:W-:Y:S06]  /*ca50*/  @P0 BRA `(.L_x_4) ;  /* 0x0000000000080947 */ /* 0x000fec0003800000 */
[----:B------:R0:W-:Y:S04]  /*ca60*/  STS [R26+0x8000], R22 ;  /* 0x008000161a007388 */ /* 0x0001e80000000800 */
[----:B------:R0:W-:Y:S02]  /*ca70*/  @!P0 STS [R27+0x8000], R2 ;  /* 0x008000021b008388 */ /* 0x0001e40000000800 */
.L_x_4:
[----:B------:R-:W-:Y:S05]  /*ca80*/  BSYNC B0 ;  /* 0x0000000000007941 */ /* 0x000fea0003800000 */
.L_x_3:
[----:B------:R-:W-:Y:S06]  /*ca90*/  BAR.SYNC.DEFER_BLOCKING 0x0 ;  /* 0x0000000000007b1d */ /* 0x000fec0000010000 */
[----:B------:R-:W-:Y:S01]  /*caa0*/  BSSY B0, `(.L_x_5) ;  /* 0x000004c000007945 */ /* 0x000fe20003800000 */
[----:B0-----:R-:W0:Y:S04]  /*cab0*/  LDS R2, [R23+0x8000] ;  /* 0x0080000017027984 */ /* 0x001e280000000800 */
[----:B0-----:R-:W0:Y:S02]  /*cac0*/  SHFL.BFLY PT, R22, R2, 0x4, 0x1f ;  /* 0x0c801f0002167f89 */ /* 0x001e2400000e0000 */
[----:B0-----:R-:W-:-:S05]  /*cad0*/  FMNMX R22, R2, R22, !PT ;  /* 0x0000001602167209 */ /* 0x001fca0007800000 */
[----:B------:R-:W0:Y:S02]  /*cae0*/  SHFL.BFLY PT, R2, R22, 0x2, 0x1f ;  /* 0x0c401f0016027f89 */ /* 0x000e2400000e0000 */
[----:B0-----:R-:W-:-:S05]  /*caf0*/  FMNMX R2, R22, R2, !PT ;  /* 0x0000000216027209 */ /* 0x001fca0007800000 */
[----:B------:R-:W0:Y:S02]  /*cb00*/  SHFL.BFLY PT, R22, R2, 0x1, 0x1f ;  /* 0x0c201f0002167f89 */ /* 0x000e2400000e0000 */
[----:B0-----:R-:W-:-:S05]  /*cb10*/  FMNMX R22, R2, R22, !PT ;  /* 0x0000001602167209 */ /* 0x001fca0007800000 */
[----:B------:R-:W-:Y:S01]  /*cb20*/  @!P1 STS [R23+0x8000], R22 ;  /* 0x0080001617009388 */ /* 0x000fe20000000800 */
[----:B------:R-:W-:Y:S06]  /*cb30*/  BAR.SYNC.DEFER_BLOCKING 0x0 ;  /* 0x0000000000007b1d */ /* 0x000fec0000010000 */
[----:B------:R-:W0:Y:S04]  /*cb40*/  LDS R2, [R189+0x8000] ;  /* 0x00800000bd027984 */ /* 0x000e280000000800 */
[----:B------:R-:W1:Y:S04]  /*cb50*/  LDS R22, [R119+0x8000] ;  /* 0x0080000077167984 */ /* 0x000e680000000800 */
[----:B------:R-:W2:Y:S04]  /*cb60*/  LDS R31, [R9+0x8000] ;  /* 0x00800000091f7984 */ /* 0x000ea80000000800 */
[----:B------:R-:W3:Y:S01]  /*cb70*/  LDS R29, [R6+0x8000] ;  /* 0x00800000061d7984 */ /* 0x000ee20000000800 */
[----:B0-----:R-:W-:-:S05]  /*cb80*/  FMNMX R2, R2, R7, !PT ;  /* 0x0000000702027209 */ /* 0x001fca0007800000 */
[--C-:B------:R-:W-:Y:S01]  /*cb90*/  FADD R5, R5, -R2.reuse ;  /* 0x8000000205057221 */ /* 0x100fe20000000000 */
[----:B------:R-:W-:Y:S01]  /*cba0*/  FADD R32, R3, -R2 ;  /* 0x8000000203207221 */ /* 0x000fe20000000000 */
[----:B-1----:R-:W-:Y:S01]  /*cbb0*/  FMNMX R3, R22, R19, !PT ;  /* 0x0000001316037209 */ /* 0x002fe20007800000 */
[----:B------:R-:W-:Y:S01]  /*cbc0*/  FADD R7, -R2, R7 ;  /* 0x0000000702077221 */ /* 0x000fe20000000100 */
[----:B------:R-:W-:Y:S01]  /*cbd0*/  FMUL R5, R5, 1.4426950216293334961 ;  /* 0x3fb8aa3b05057820 */ /* 0x000fe20000400000 */
[----:B------:R-:W-:Y:S02]  /*cbe0*/  FMUL R22, R32, 1.4426950216293334961 ;  /* 0x3fb8aa3b20167820 */ /* 0x000fe40000400000 */
[----:B------:R-:W-:Y:S01]  /*cbf0*/  FADD R4, R4, -R3 ;  /* 0x8000000304047221 */ /* 0x000fe20000000000 */
[----:B------:R0:W-:Y:S01]  /*cc00*/  MUFU.EX2 R155, R5 ;  /* 0x00000005009b7308 */ /* 0x0001e20000000800 */
[----:B------:R-:W-:Y:S01]  /*cc10*/  FADD R19, -R3, R19 ;  /* 0x0000001303137221 */ /* 0x000fe20000000100 */
[----:B------:R-:W-:Y:S01]  /*cc20*/  FMUL R7, R7, 1.4426950216293334961 ;  /* 0x3fb8aa3b07077820 */ /* 0x000fe20000400000 */
[----:B------:R-:W-:-:S05]  /*cc30*/  FMUL R4, R4, 1.4426950216293334961 ;  /* 0x3fb8aa3b04047820 */ /* 0x000fca0000400000 */
[----:B------:R-:W1:Y:S01]  /*cc40*/  MUFU.EX2 R22, R22 ;  /* 0x0000001600167308 */ /* 0x000e620000000800 */
[----:B0-----:R-:W-:-:S04]  /*cc50*/  FADD R5, R21, -R3 ;  /* 0x8000000315057221 */ /* 0x001fc80000000000 */
[----:B------:R-:W-:-:S03]  /*cc60*/  FMUL R5, R5, 1.4426950216293334961 ;  /* 0x3fb8aa3b05057820 */ /* 0x000fc60000400000 */
[----:B------:R2:W-:Y:S08]  /*cc70*/  MUFU.EX2 R21, R4 ;  /* 0x0000000400157308 */ /* 0x0005f00000000800 */
[----:B------:R3:W0:Y:S01]  /*cc80*/  MUFU.EX2 R154, R5 ;  /* 0x00000005009a7308 */ /* 0x0006220000000800 */
[----:B--2---:R-:W-:Y:S01]  /*cc90*/  FMNMX R4, R31, R11, !PT ;  /* 0x0000000b1f047209 */ /* 0x004fe20007800000 */
[----:B-1----:R-:W-:-:S04]  /*cca0*/  FADD R35, R22, R155 ;  /* 0x0000009b16237221 */ /* 0x002fc80000000000 */
[--C-:B------:R-:W-:Y:S01]  /*ccb0*/  FADD R30, R30, -R4.reuse ;  /* 0x800000041e1e7221 */ /* 0x100fe20000000000 */
[----:B------:R-:W1:Y:S01]  /*ccc0*/  SHFL.BFLY PT, R32, R35, 0x2, 0x1f ;  /* 0x0c401f0023207f89 */ /* 0x000e6200000e0000 */
[----:B------:R-:W-:Y:S01]  /*ccd0*/  MUFU.EX2 R7, R7 ;  /* 0x0000000700077308 */ /* 0x000fe20000000800 */
[----:B---3--:R-:W-:Y:S01]  /*cce0*/  FMNMX R5, R29, R17, !PT ;  /* 0x000000111d057209 */ /* 0x008fe20007800000 */
[----:B------:R-:W-:Y:S01]  /*ccf0*/  FADD R29, R8, -R4 ;  /* 0x80000004081d7221 */ /* 0x000fe20000000000 */
[----:B------:R-:W-:-:S03]  /*cd00*/  FMUL R30, R30, 1.4426950216293334961 ;  /* 0x3fb8aa3b1e1e7820 */ /* 0x000fc60000400000 */
[----:B------:R-:W-:Y:S01]  /*cd10*/  FMUL R29, R29, 1.4426950216293334961 ;  /* 0x3fb8aa3b1d1d7820 */ /* 0x000fe20000400000 */
[----:B------:R-:W-:Y:S01]  /*cd20*/  FADD R28, R28, -R5 ;  /* 0x800000051c1c7221 */ /* 0x000fe20000000000 */
[----:B------:R-:W-:Y:S01]  /*cd30*/  MUFU.EX2 R8, R30 ;  /* 0x0000001e00087308 */ /* 0x000fe20000000800 */
[----:B0-----:R-:W-:Y:S01]  /*cd40*/  FADD R33, R21, R154 ;  /* 0x0000009a15217221 */ /* 0x001fe20000000000 */
[----:B------:R-:W-:Y:S01]  /*cd50*/  FADD R17, -R5, R17 ;  /* 0x0000001105117221 */ /* 0x000fe20000000100 */
[----:B------:R-:W-:-:S03]  /*cd60*/  FMUL R28, R28, 1.4426950216293334961 ;  /* 0x3fb8aa3b1c1c7820 */ /* 0x000fc60000400000 */
[----:B------:R-:W0:Y:S01]  /*cd70*/  SHFL.BFLY PT, R34, R33, 0x2, 0x1f ;  /* 0x0c401f0021227f89 */ /* 0x000e2200000e0000 */
[----:B------:R-:W-:Y:S01]  /*cd80*/  FMUL R17, R17, 1.4426950216293334961 ;  /* 0x3fb8aa3b11117820 */ /* 0x000fe20000400000 */
[----:B------:R2:W3:Y:S01]  /*cd90*/  MUFU.EX2 R153, R29 ;  /* 0x0000001d00997308 */ /* 0x0004e20000000800 */
[----:B-1----:R-:W-:Y:S01]  /*cda0*/  FADD R32, R35, R32 ;  /* 0x0000002023207221 */ /* 0x002fe20000000000 */
[----:B------:R-:W-:Y:S01]  /*cdb0*/  FMUL R35, R19, 1.4426950216293334961 ;  /* 0x3fb8aa3b13237820 */ /* 0x000fe20000400000 */
[----:B--2---:R-:W-:Y:S01]  /*cdc0*/  FADD R29, R20, -R5 ;  /* 0x80000005141d7221 */ /* 0x004fe20000000000 */
[----:B------:R-:W-:-:S04]  /*cdd0*/  FADD R19, -R4, R11 ;  /* 0x0000000b04137221 */ /* 0x000fc80000000100 */
[----:B------:R3:W-:Y:S01]  /*cde0*/  MUFU.EX2 R20, R28 ;  /* 0x0000001c00147308 */ /* 0x0007e20000000800 */
[----:B------:R-:W-:Y:S01]  /*cdf0*/  FMUL R29, R29, 1.4426950216293334961 ;  /* 0x3fb8aa3b1d1d7820 */ /* 0x000fe20000400000 */
[----:B------:R-:W-:-:S06]  /*ce00*/  FMUL R19, R19, 1.4426950216293334961 ;  /* 0x3fb8aa3b13137820 */ /* 0x000fcc0000400000 */
[----:B------:R-:W1:Y:S01]  /*ce10*/  MUFU.EX2 R152, R29 ;  /* 0x0000001d00987308 */ /* 0x000e620000000800 */
[----:B---3--:R-:W-:Y:S01]  /*ce20*/  FADD R28, R8, R153 ;  /* 0x00000099081c7221 */ /* 0x008fe20000000000 */
[----:B0-----:R-:W-:Y:S02]  /*ce30*/  FADD R34, R33, R34 ;  /* 0x0000002221227221 */ /* 0x001fe40000000000 */
[----:B------:R-:W0:Y:S04]  /*ce40*/  SHFL.BFLY PT, R33, R32, 0x1, 0x1f ;  /* 0x0c201f0020217f89 */ /* 0x000e2800000e0000 */
[----:B------:R2:W3:Y:S01]  /*ce50*/  MUFU.EX2 R11, R35 ;  /* 0x00000023000b7308 */ /* 0x0004e20000000800 */
[----:B------:R-:W4:Y:S07]  /*ce60*/  SHFL.BFLY PT, R30, R28, 0x2, 0x1f ;  /* 0x0c401f001c1e7f89 */ /* 0x000f2e00000e0000 */
[----:B------:R-:W3:Y:S01]  /*ce70*/  MUFU.EX2 R19, R19 ;  /* 0x0000001300137308 */ /* 0x000ee20000000800 */
[----:B-1----:R-:W-:Y:S01]  /*ce80*/  FADD R29, R20, R152 ;  /* 0x00000098141d7221 */ /* 0x002fe20000000000 */
[----:B--2---:R-:W1:Y:S04]  /*ce90*/  SHFL.BFLY PT, R35, R34, 0x1, 0x1f ;  /* 0x0c201f0022237f89 */ /* 0x004e6800000e0000 */
[----:B------:R-:W2:Y:S02]  /*cea0*/  SHFL.BFLY PT, R31, R29, 0x2, 0x1f ;  /* 0x0c401f001d1f7f89 */ /* 0x000ea400000e0000 */
[----:B------:R-:W1:Y:S01]  /*ceb0*/  MUFU.EX2 R17, R17 ;  /* 0x0000001100117308 */ /* 0x000e620000000800 */
[----:B0-----:R-:W-:Y:S01]  /*cec0*/  FADD R33, R32, R33 ;  /* 0x0000002120217221 */ /* 0x001fe20000000000 */
[----:B----4-:R-:W-:-:S05]  /*ced0*/  FADD R30, R28, R30 ;  /* 0x0000001e1c1e7221 */ /* 0x010fca0000000000 */
[----:B------:R0:W4:Y:S01]  /*cee0*/  SHFL.BFLY PT, R28, R30, 0x1, 0x1f ;  /* 0x0c201f001e1c7f89 */ /* 0x00012200000e0000 */
[----:B-1----:R-:W-:Y:S01]  /*cef0*/  FADD R35, R34, R35 ;  /* 0x0000002322237221 */ /* 0x002fe20000000000 */
[----:B--2---:R-:W-:-:S05]  /*cf00*/  FADD R31, R29, R31 ;  /* 0x0000001f1d1f7221 */ /* 0x004fca0000000000 */
[----:B------:R0:W1:Y:S01]  /*cf10*/  SHFL.BFLY PT, R29, R31, 0x1, 0x1f ;  /* 0x0c201f001f1d7f89 */ /* 0x00006200000e0000 */
[----:B------:R-:W-:Y:S06]  /*cf20*/  BAR.SYNC.DEFER_BLOCKING 0x0 ;  /* 0x0000000000007b1d */ /* 0x000fec0000010000 */
[----:B---3--:R-:W-:Y:S05]  /*cf30*/  @P0 BRA `(.L_x_6) ;  /* 0x0000000000080947 */ /* 0x008fea0003800000 */
[----:B------:R2:W-:Y:S04]  /*cf40*/  STS [R24+0x8000], R33 ;  /* 0x0080002118007388 */ /* 0x0005e80000000800 */
[----:B------:R2:W-:Y:S02]  /*cf50*/  STS [R25+0x8000], R35 ;  /* 0x0080002319007388 */ /* 0x0005e40000000800 */
.L_x_6:
[----:B------:R-:W-:Y:S05]  /*cf60*/  BSYNC B0 ;  /* 0x0000000000007941 */ /* 0x000fea0003800000 */
.L_x_5:
[----:B------:R-:W-:Y:S01]  /*cf70*/  BSSY B0, `(.L_x_7) ;  /* 0x0000006000007945 */ /* 0x000fe20003800000 */
[----:B----4-:R-:W-:Y:S01]  /*cf80*/  FADD R28, R30, R28 ;  /* 0x0000001c1e1c7221 */ /* 0x010fe20000000000 */
[----:B-1----:R-:W-:Y:S02]  /*cf90*/  FADD R29, R31, R29 ;  /* 0x0000001d1f1d7221 */ /* 0x002fe40000000000 */
[----:B------:R-:W-:Y:S05]  /*cfa0*/  @P0 BRA `(.L_x_8) ;  /* 0x0000000000080947 */ /* 0x000fea0003800000 */
[----:B------:R1:W-:Y:S04]  /*cfb0*/  STS [R26+0x8000], R28 ;  /* 0x0080001c1a007388 */ /* 0x0003e80000000800 */
[----:B------:R1:W-:Y:S02]  /*cfc0*/  @!P0 STS [R27+0x8000], R29 ;  /* 0x0080001d1b008388 */ /* 0x0003e40000000800 */
.L_x_8:
[----:B------:R-:W-:Y:S05]  /*cfd0*/  BSYNC B0 ;  /* 0x0000000000007941 */ /* 0x000fea0003800000 */
.L_x_7:
[----:B-1----:R-:W3:Y:S04]  /*cfe0*/  LDL R28, [R1+0x380] ;  /* 0x00038000011c7983 */ /* 0x002ee80000100800 */
[----:B------:R-:W4:Y:S01]  /*cff0*/  LDL R32, [R1+0x38c] ;  /* 0x00038c0001207983 */ /* 0x000f220000100800 */
[----:B------:R-:W-:Y:S06]  /*d000*/  BAR.SYNC.DEFER_BLOCKING 0x0 ;  /* 0x0000000000007b1d */ /* 0x000fec0000010000 */
[----:B------:R-:W5:Y:S04]  /*d010*/  LDL R27, [R1+0x384] ;  /* 0x00038400011b7983 */ /* 0x000f680000100800 */
[----:B------:R-:W5:Y:S04]  /*d020*/  LDL R34, [R1+0x388] ;  /* 0x0003880001227983 */ /* 0x000f680000100800 */
[----:B0-----:R-:W5:Y:S04]  /*d030*/  LDL R31, [R1+0x398] ;  /* 0x00039800011f7983 */ /* 0x001f680000100800 */
[----:B--2---:R-:W2:Y:S04]  /*d040*/  LDL R33, [R1+0x390] ;  /* 0x0003900001217983 */ /* 0x004ea80000100800 */
[----:B------:R-:W0:Y:S04]  /*d050*/  LDS R24, [R23+0x8000] ;  /* 0x0080000017187984 */ /* 0x000e280000000800 */
[----:B------:R-:W2:Y:S01]  /*d060*/  LDL R30, [R1+0x39c] ;  /* 0x00039c00011e7983 */ /* 0x000ea20000100800 */
[----:B------:R-:W-:-:S02]  /*d070*/  USHF.R.S32.HI UR8, URZ, 0x1f, UR5 ;  /* 0x0000001f3f087899 */ /* 0x000fc40008011405 */
[----:B------:R-:W-:Y:S02]  /*d080*/  IADD3 RZ, P2, R199, UR5, RZ ;  /* 0x00000005c7ff7c10 */ /* 0x000fe4000ff5e0ff */
[----:B------:R-:W-:Y:S01]  /*d090*/  IADD3 RZ, P4, R205, UR5, RZ ;  /* 0x00000005cdff7c10 */ /* 0x000fe2000ff9e0ff */
[----:B------:R-:W2:Y:S01]  /*d0a0*/  LDL R35, [R1+0x3a4] ;  /* 0x0003a40001237983 */ /* 0x000ea20000100800 */
[----:B------:R-:W-:-:S03]  /*d0b0*/  IADD3 RZ, P3, R203, UR5, RZ ;  /* 0x00000005cbff7c10 */ /* 0x000fc6000ff7e0ff */
[----:B------:R-:W2:Y:S04]  /*d0c0*/  LDL R37, [R1+0x394] ;  /* 0x0003940001257983 */ /* 0x000ea80000100800 */
[----:B------:R-:W2:Y:S04]  /*d0d0*/  LDL R36, [R1+0x3b0] ;  /* 0x0003b00001247983 */ /* 0x000ea80000100800 */
[----:B------:R-:W2:Y:S04]  /*d0e0*/  LDL R39, [R1+0x3c4] ;  /* 0x0003c40001277983 */ /* 0x000ea80000100800 */
[----:B------:R-:W2:Y:S01]  /*d0f0*/  LDL R41, [R1+0x3b8] ;  /* 0x0003b80001297983 */ /* 0x000ea20000100800 */
[----:B------:R-:W-:-:S03]  /*d100*/  USHF.R.S32.HI UR9, URZ, 0x1f, UR5 ;  /* 0x0000001f3f097899 */ /* 0x000fc60008011405 */
[----:B------:R-:W2:Y:S04]  /*d110*/  LDL R38, [R1+0x3d4] ;  /* 0x0003d40001267983 */ /* 0x000ea80000100800 */
[----:B------:R-:W2:Y:S04]  /*d120*/  LDL R40, [R1+0x3c8] ;  /* 0x0003c80001287983 */ /* 0x000ea80000100800 */
[----:B------:R-:W2:Y:S04]  /*d130*/  LDL R120, [R1+0x4cc] ;  /* 0x0004cc0001787983 */ /* 0x000ea80000100800 */
[----:B0-----:R-:W0:Y:S04]  /*d140*/  SHFL.BFLY PT, R25, R24, 0x4, 0x1f ;  /* 0x0c801f0018197f89 */ /* 0x001e2800000e0000 */
[----:B------:R-:W2:Y:S04]  /*d150*/  LDL R122, [R1+0x4dc] ;  /* 0x0004dc00017a7983 */ /* 0x000ea80000100800 */
[----:B------:R-:W2:Y:S04]  /*d160*/  LDL R121, [R1+0x4fc] ;  /* 0x0004fc0001797983 */ /* 0x000ea80000100800 */
[----:B------:R-:W2:Y:S04]  /*d170*/  LDL R124, [R1+0x50c] ;  /* 0x00050c00017c7983 */ /* 0x000ea80000100800 */
[----:B------:R-:W2:Y:S04]  /*d180*/  LDL R123, [R1+0x500] ;  /* 0x00050000017b7983 */ /* 0x000ea80000100800 */
[----:B------:R-:W2:Y:S01]  /*d190*/  LDL R129, [R1+0x52c] ;  /* 0x00052c0001817983 */ /* 0x000ea20000100800 */
[----:B0-----:R-:W-:-:S03]  /*d1a0*/  FADD R25, R24, R25 ;  /* 0x0000001918197221 */ /* 0x001fc60000000000 */
[----:B------:R-:W2:Y:S04]  /*d1b0*/  LDL R126, [R1+0x53c] ;  /* 0x00053c00017e7983 */ /* 0x000ea80000100800 */
[----:B------:R-:W0:Y:S04]  /*d1c0*/  SHFL.BFLY PT, R24, R25, 0x2, 0x1f ;  /* 0x0c401f0019187f89 */ /* 0x000e2800000e0000 */
        /* <DEDUP_REMOVED lines=15> */
[----:B------:R0:W-:Y:S01]  /*d2c0*/  @!P1 STS [R23+0x8000], R26 ;  /* 0x0080001a17009388 */ /* 0x0001e20000000800 */
[----:B------:R-:W-:Y:S06]  /*d2d0*/  BAR.SYNC.DEFER_BLOCKING 0x0 ;  /* 0x0000000000007b1d */ /* 0x000fec0000010000 */
[----:B0-----:R-:W2:Y:S01]  /*d2e0*/  LDL R23, [R1+0x3a0] ;  /* 0x0003a00001177983 */ /* 0x001ea20000100800 */
[----:B------:R-:W-:-:S03]  /*d2f0*/  VIADD R24, R199, UR5 ;  /* 0x00000005c7187c36 */ /* 0x000fc60008000000 */
[----:B------:R-:W2:Y:S04]  /*d300*/  LDL R176, [R1+0x5a0] ;  /* 0x0005a00001b07983 */ /* 0x000ea80000100800 */
        /* <DEDUP_REMOVED lines=29> */
[----:B------:R-:W2:Y:S01]  /*d4e0*/  LDL R224, [R1+0x6c4] ;  /* 0x0006c40001e07983 */ /* 0x000ea20000100800 */
[----:B---3--:R-:W-:Y:S01]  /*d4f0*/  IADD3.X R25, R28, UR8, RZ, P2, !PT ;  /* 0x000000081c197c10 */ /* 0x008fe200097fe4ff */
[----:B------:R-:W-:-:S02]  /*d500*/  VIADD R26, R203, UR5 ;  /* 0x00000005cb1a7c36 */ /* 0x000fc40008000000 */
[----:B------:R-:W3:Y:S04]  /*d510*/  LDL R228, [R1+0x6cc] ;  /* 0x0006cc0001e47983 */ /* 0x000ee80000100800 */
[----:B------:R4:W3:Y:S04]  /*d520*/  LDG.E.U8 R183, desc[UR10][R24.64] ;  /* 0x0000000a18b77981 */ /* 0x0008e8000c1e1100 */
[----:B------:R-:W3:Y:S04]  /*d530*/  LDL R230, [R1+0x6dc] ;  /* 0x0006dc0001e67983 */ /* 0x000ee80000100800 */
[----:B------:R-:W3:Y:S01]  /*d540*/  LDL R232, [R1+0x6e4] ;  /* 0x0006e40001e87983 */ /* 0x000ee20000100800 */
[----:B----4-:R-:W-:-:S03]  /*d550*/  IADD3.X R25, R32, UR8, RZ, P4, !PT ;  /* 0x0000000820197c10 */ /* 0x010fc6000a7fe4ff */
[----:B------:R-:W4:Y:S01]  /*d560*/  LDL R32, [R1+0x378] ;  /* 0x0003780001207983 */ /* 0x000f220000100800 */
[----:B------:R-:W-:-:S03]  /*d570*/  IADD3 RZ, P2, R201, UR5, RZ ;  /* 0x00000005c9ff7c10 */ /* 0x000fc6000ff5e0ff */
[----:B------:R-:W3:Y:S01]  /*d580*/  LDL R234, [R1+0x6ec] ;  /* 0x0006ec0001ea7983 */ /* 0x000ee20000100800 */
[----:B-----5:R-:W-:Y:S02]  /*d590*/  IADD3.X R29, R27, UR8, RZ, P2, !PT ;  /* 0x000000081b1d7c10 */ /* 0x020fe400097fe4ff */
[----:B------:R-:W-:Y:S01]  /*d5a0*/  IADD3.X R27, R34, UR8, RZ, P3, !PT ;  /* 0x00000008221b7c10 */ /* 0x000fe20009ffe4ff */
[----:B------:R-:W5:Y:S01]  /*d5b0*/  LDL R236, [R1+0x738] ;  /* 0x0007380001ec7983 */ /* 0x000f620000100800 */
[----:B------:R-:W-:Y:S01]  /*d5c0*/  IADD3 RZ, P3, R211, UR5, RZ ;  /* 0x00000005d3ff7c10 */ /* 0x000fe2000ff7e0ff */
[----:B------:R-:W-:Y:S01]  /*d5d0*/  VIADD R28, R201, UR5 ;  /* 0x00000005c91c7c36 */ /* 0x000fe20008000000 */
[----:B------:R-:W-:Y:S01]  /*d5e0*/  IADD3 RZ, P2, R207, UR5, RZ ;  /* 0x00000005cfff7c10 */ /* 0x000fe2000ff5e0ff */
[----:B------:R0:W5:Y:S01]  /*d5f0*/  LDG.E.U8 R179, desc[UR10][R26.64] ;  /* 0x0000000a1ab37981 */ /* 0x000162000c1e1100 */
[----:B------:R-:W-:Y:S01]  /*d600*/  VIADD R24, R205, UR5 ;  /* 0x00000005cd187c36 */ /* 0x000fe20008000000 */
[----:B------:R-:W-:-:S02]  /*d610*/  IADD3 RZ, P4, R213, UR5, RZ ;  /* 0x00000005d5ff7c10 */ /* 0x000fc4000ff9e0ff */
[----:B------:R-:W3:Y:S04]  /*d620*/  LDL R34, [R1+0x3ac] ;  /* 0x0003ac0001227983 */ /* 0x000ee80000100800 */
[----:B------:R1:W5:Y:S01]  /*d630*/  LDG.E.U8 R181, desc[UR10][R28.64] ;  /* 0x0000000a1cb57981 */ /* 0x000362000c1e1100 */
[----:B0-----:R-:W-:-:S03]  /*d640*/  IADD3.X R27, R31, UR8, RZ, P3, !PT ;  /* 0x000000081f1b7c10 */ /* 0x001fc60009ffe4ff */
[----:B------:R-:W3:Y:S01]  /*d650*/  LDL R31, [R1+0x37c] ;  /* 0x00037c00011f7983 */ /* 0x000ee20000100800 */
[----:B------:R-:W-:-:S03]  /*d660*/  IADD3 RZ, P3, R215, UR5, RZ ;  /* 0x00000005d7ff7c10 */ /* 0x000fc6000ff7e0ff */
[----:B------:R0:W5:Y:S01]  /*d670*/  LDG.E.U8 R177, desc[UR10][R24.64] ;  /* 0x0000000a18b17981 */ /* 0x000162000c1e1100 */
[----:B-1----:R-:W-:Y:S01]  /*d680*/  VIADD R28, R207, UR5 ;  /* 0x00000005cf1c7c36 */ /* 0x002fe20008000000 */
[----:B--2---:R-:W-:Y:S02]  /*d690*/  IADD3.X R29, R33, UR8, RZ, P2, !PT ;  /* 0x00000008211d7c10 */ /* 0x004fe400097fe4ff */
[----:B------:R-:W2:Y:S04]  /*d6a0*/  LDL R238, [R1+0x73c] ;  /* 0x00073c0001ee7983 */ /* 0x000ea80000100800 */
[----:B------:R-:W5:Y:S01]  /*d6b0*/  LDL R33, [R1+0x3b4] ;  /* 0x0003b40001217983 */ /* 0x000f620000100800 */
[----:B0-----:R-:W-:-:S03]  /*d6c0*/  IADD3.X R25, R30, UR8, RZ, P4, !PT ;  /* 0x000000081e197c10 */ /* 0x001fc6000a7fe4ff */
[----:B------:R-:W2:Y:S04]  /*d6d0*/  LDL R30, [R1+0x3a8] ;  /* 0x0003a800011e7983 */ /* 0x000ea80000100800 */
[----:B------:R0:W5:Y:S01]  /*d6e0*/  LDG.E.U8 R175, desc[UR10][R28.64] ;  /* 0x0000000a1caf7981 */ /* 0x000162000c1e1100 */
[----:B------:R-:W-:Y:S01]  /*d6f0*/  VIADD R24, R213, UR5 ;  /* 0x00000005d5187c36 */ /* 0x000fe20008000000 */
[----:B------:R-:W-:Y:S02]  /*d700*/  IADD3 RZ, P2, R191, UR5, RZ ;  /* 0x00000005bfff7c10 */ /* 0x000fe4000ff5e0ff */
[----:B------:R-:W5:Y:S04]  /*d710*/  LDL R242, [R1+0x740] ;  /* 0x0007400001f27983 */ /* 0x000f680000100800 */
[----:B------:R4:W5:Y:S04]  /*d720*/  LDG.E.U8 R169, desc[UR10][R24.64] ;  /* 0x0000000a18a97981 */ /* 0x000968000c1e1100 */
[----:B------:R-:W5:Y:S04]  /*d730*/  LDL R244, [R1+0x744] ;  /* 0x0007440001f47983 */ /* 0x000f680000100800 */
[----:B------:R-:W5:Y:S04]  /*d740*/  LDL R240, [R1+0x710] ;  /* 0x0007100001f07983 */ /* 0x000f680000100800 */
[----:B------:R-:W5:Y:S04]  /*d750*/  LDL R246, [R1+0x704] ;  /* 0x0007040001f67983 */ /* 0x000f680000100800 */
[----:B------:R-:W1:Y:S01]  /*d760*/  LDS R189, [R189+0x8000] ;  /* 0x00800000bdbd7984 */ /* 0x000e620000000800 */
[----:B------:R-:W-:-:S02]  /*d770*/  F2FP.SATFINITE.E4M3.F32.PACK_AB_MERGE_C R154, R154, R21, RZ ;  /* 0x000000159a9a723e */ /* 0x000fc400048070ff */
[----:B------:R-:W-:Y:S01]  /*d780*/  F2FP.SATFINITE.E4M3.F32.PACK_AB_MERGE_C R22, R155, R22, RZ ;  /* 0x000000169b16723e */ /* 0x000fe200048070ff */
[----:B------:R-:W-:Y:S04]  /*d790*/  LDS R119, [R119+0x8000] ;  /* 0x0080000077777984 */ /* 0x000fe80000000800 */
[----:B------:R-:W-:Y:S04]  /*d7a0*/  LDS R9, [R9+0x8000] ;  /* 0x0080000009097984 */ /* 0x000fe80000000800 */
[----:B------:R-:W-:Y:S01]  /*d7b0*/  LDS R6, [R6+0x8000] ;  /* 0x0080000006067984 */ /* 0x000fe20000000800 */
[----:B0-----:R-:W-:-:S03]  /*d7c0*/  IADD3.X R29, R23, UR8, RZ, P3, !PT ;  /* 0x00000008171d7c10 */ /* 0x001fc60009ffe4ff */
[----:B------:R-:W5:Y:S01]  /*d7d0*/  LDL R23, [R1+0x3bc] ;  /* 0x0003bc0001177983 */ /* 0x000f620000100800 */
[----:B----4-:R-:W-:-:S03]  /*d7e0*/  IADD3.X R25, R32, UR8, RZ, P2, !PT ;  /* 0x0000000820197c10 */ /* 0x010fc600097fe4ff */
[----:B------:R-:W4:Y:S01]  /*d7f0*/  LDL R32, [R1+0x3cc] ;  /* 0x0003cc0001207983 */ /* 0x000f220000100800 */
[----:B------:R-:W-:Y:S01]  /*d800*/  VIADD R26, R211, UR5 ;  /* 0x00000005d31a7c36 */ /* 0x000fe20008000000 */
[----:B------:R-:W-:Y:S01]  /*d810*/  IADD3 RZ, P4, R217, UR5, RZ ;  /* 0x00000005d9ff7c10 */ /* 0x000fe2000ff9e0ff */
[----:B------:R-:W-:-:S03]  /*d820*/  VIADD R24, R191, UR5 ;  /* 0x00000005bf187c36 */ /* 0x000fc60008000000 */
[----:B------:R0:W4:Y:S01]  /*d830*/  LDG.E.U8 R171, desc[UR10][R26.64] ;  /* 0x0000000a1aab7981 */ /* 0x000122000c1e1100 */
[----:B------:R-:W-:Y:S01]  /*d840*/  IADD3 RZ, P2, R193, UR5, RZ ;  /* 0x00000005c1ff7c10 */ /* 0x000fe2000ff5e0ff */
[----:B------:R-:W-:Y:S01]  /*d850*/  VIADD R28, R215, UR5 ;  /* 0x00000005d71c7c36 */ /* 0x000fe20008000000 */
[----:B------:R-:W-:Y:S01]  /*d860*/  IADD3 RZ, P3, R209, UR5, RZ ;  /* 0x00000005d1ff7c10 */ /* 0x000fe2000ff7e0ff */
[----:B------:R1:W4:Y:S04]  /*d870*/  LDG.E.U8 R187, desc[UR10][R24.64] ;  /* 0x0000000a18bb7981 */ /* 0x000328000c1e1100 */
[----:B------:R3:W4:Y:S01]  /*d880*/  LDG.E.U8 R167, desc[UR10][R28.64] ;  /* 0x0000000a1ca77981 */ /* 0x000722000c1e1100 */
[----:B0-----:R-:W-:Y:S01]  /*d890*/  IADD3.X R27, R35, UR9, RZ, P4, !PT ;  /* 0x00000009231b7c10 */ /* 0x001fe2000a7fe4ff */
[----:B------:R-:W-:-:S02]  /*d8a0*/  VIADD R26, R217, UR5 ;  /* 0x00000005d91a7c36 */ /* 0x000fc40008000000 */
[----:B------:R-:W4:Y:S01]  /*d8b0*/  LDL R35, [R1+0x3c0] ;  /* 0x0003c00001237983 */ /* 0x000f220000100800 */
[----:B-1----:R-:W-:-:S03]  /*d8c0*/  VIADD R24, R193, UR5 ;  /* 0x00000005c1187c36 */ /* 0x002fc60008000000 */
[----:B------:R0:W4:Y:S01]  /*d8d0*/  LDG.E.U8 R165, desc[UR10][R26.64] ;  /* 0x0000000a1aa57981 */ /* 0x000122000c1e1100 */
[----:B---3--:R-:W-:-:S03]  /*d8e0*/  IADD3.X R25, R31, UR8, RZ, P2, !PT ;  /* 0x000000081f197c10 */ /* 0x008fc600097fe4ff */
[----:B------:R-:W3:Y:S01]  /*d8f0*/  LDL R31, [R1+0x3dc] ;  /* 0x0003dc00011f7983 */ /* 0x000ee20000100800 */
[----:B------:R-:W-:Y:S01]  /*d900*/  VIADD R28, R209, UR5 ;  /* 0x00000005d11c7c36 */ /* 0x000fe20008000000 */
[----:B------:R-:W-:Y:S02]  /*d910*/  IADD3.X R29, R37, UR8, RZ, P3, !PT ;  /* 0x00000008251d7c10 */ /* 0x000fe40009ffe4ff */
[----:B------:R-:W3:Y:S01]  /*d920*/  LDL R37, [R1+0x3e4] ;  /* 0x0003e40001257983 */ /* 0x000ee20000100800 */
[----:B0-----:R-:W-:-:S03]  /*d930*/  IADD3 R26, P2, R34, UR5, RZ ;  /* 0x00000005221a7c10 */ /* 0x001fc6000ff5e0ff */
[----:B------:R-:W3:Y:S04]  /*d940*/  LDL R34, [R1+0x3d0] ;  /* 0x0003d00001227983 */ /* 0x000ee80000100800 */
[----:B------:R5:W3:Y:S01]  /*d950*/  LDG.E.U8 R185, desc[UR10][R24.64] ;  /* 0x0000000a18b97981 */ /* 0x000ae2000c1e1100 */
[----:B--2---:R-:W-:-:S03]  /*d960*/  IADD3.X R27, R30, UR9, RZ, P2, !PT ;  /* 0x000000091e1b7c10 */ /* 0x004fc600097fe4ff */
[----:B------:R-:W2:Y:S04]  /*d970*/  LDL R30, [R1+0x3ec] ;  /* 0x0003ec00011e7983 */ /* 0x000ea80000100800 */
[----:B------:R-:W2:Y:S01]  /*d980*/  LDG.E.U8 R173, desc[UR10][R28.64] ;  /* 0x0000000a1cad7981 */ /* 0x000ea2000c1e1100 */
[----:B-----5:R-:W-:-:S03]  /*d990*/  IADD3 R24, P3, R33, UR5, RZ ;  /* 0x0000000521187c10 */ /* 0x020fc6000ff7e0ff */
[----:B------:R-:W5:Y:S01]  /*d9a0*/  LDL R33, [R1+0x3d8] ;  /* 0x0003d80001217983 */ /* 0x000f620000100800 */
[----:B------:R-:W-:-:S03]  /*d9b0*/  IADD3.X R25, R36, UR9, RZ, P3, !PT ;  /* 0x0000000924197c10 */ /* 0x000fc60009ffe4ff */
[----:B------:R-:W2:Y:S04]  /*d9c0*/  LDL R36, [R1+0x3f4] ;  /* 0x0003f40001247983 */ /* 0x000ea80000100800 */
[----:B------:R0:W2:Y:S04]  /*d9d0*/  LDG.E.U8 R164, desc[UR10][R26.64] ;  /* 0x0000000a1aa47981 */ /* 0x0000a8000c1e1100 */
[----:B------:R4:W2:Y:S01]  /*d9e0*/  LDG.E.U8 R163, desc[UR10][R24.64] ;  /* 0x0000000a18a37981 */ /* 0x0008a2000c1e1100 */
[----:B0-----:R-:W-:-:S03]  /*d9f0*/  IADD3 R26, P3, R39, UR5, RZ ;  /* 0x00000005271a7c10 */ /* 0x001fc6000ff7e0ff */
[----:B------:R-:W2:Y:S01]  /*da00*/  LDL R39, [R1+0x3e8] ;  /* 0x0003e80001277983 */ /* 0x000ea20000100800 */
[----:B------:R-:W-:-:S03]  /*da10*/  IADD3 R28, P2, R23, UR5, RZ ;  /* 0x00000005171c7c10 */ /* 0x000fc6000ff5e0ff */
[----:B------:R-:W2:Y:S01]  /*da20*/  LDL R23, [R1+0x3e0] ;  /* 0x0003e00001177983 */ /* 0x000ea20000100800 */
[----:B------:R-:W-:-:S03]  /*da30*/  IADD3.X R29, R41, UR9, RZ, P2, !PT ;  /* 0x00000009291d7c10 */ /* 0x000fc600097fe4ff */
[----:B------:R-:W2:Y:S04]  /*da40*/  LDL R41, [R1+0x3fc] ;  /* 0x0003fc0001297983 */ /* 0x000ea80000100800 */
[----:B------:R0:W2:Y:S01]  /*da50*/  LDG.E.U8 R162, desc[UR10][R28.64] ;  /* 0x0000000a1ca27981 */ /* 0x0000a2000c1e1100 */
[----:B----4-:R-:W-:-:S03]  /*da60*/  IADD3 R24, P2, R32, UR5, RZ ;  /* 0x0000000520187c10 */ /* 0x010fc6000ff5e0ff */
[----:B------:R-:W4:Y:S01]  /*da70*/  LDL R32, [R1+0x3f0] ;  /* 0x0003f00001207983 */ /* 0x000f220000100800 */
[----:B------:R-:W-:-:S03]  /*da80*/  IADD3.X R25, R40, UR9, RZ, P2, !PT ;  /* 0x0000000928197c10 */ /* 0x000fc600097fe4ff */
[----:B------:R-:W4:Y:S04]  /*da90*/  LDL R40, [R1+0x40c] ;  /* 0x00040c0001287983 */ /* 0x000f280000100800 */
[----:B------:R-:W4:Y:S01]  /*daa0*/  LDG.E.U8 R151, desc[UR10][R24.64] ;  /* 0x0000000a18977981 */ /* 0x000f22000c1e1100 */
[----:B------:R-:W-:-:S03]  /*dab0*/  IADD3.X R27, R35, UR9, RZ, P3, !PT ;  /* 0x00000009231b7c10 */ /* 0x000fc60009ffe4ff */
[----:B------:R-:W4:Y:S01]  /*dac0*/  LDL R35, [R1+0x404] ;  /* 0x0004040001237983 */ /* 0x000f220000100800 */
[----:B0-----:R-:W-:-:S03]  /*dad0*/  IADD3 R28, P3, R38, UR5, RZ ;  /* 0x00000005261c7c10 */ /* 0x001fc6000ff7e0ff */
[----:B------:R-:W4:Y:S04]  /*dae0*/  LDL R38, [R1+0x3f8] ;  /* 0x0003f80001267983 */ /* 0x000f280000100800 */
[----:B------:R0:W4:Y:S01]  /*daf0*/  LDG.E.U8 R118, desc[UR10][R26.64] ;  /* 0x0000000a1a767981 */ /* 0x000122000c1e1100 */
[----:B---3--:R-:W-:-:S03]  /*db00*/  IADD3.X R29, R34, UR9, RZ, P3, !PT ;  /* 0x00000009221d7c10 */ /* 0x008fc60009ffe4ff */
[----:B------:R-:W3:Y:S01]  /*db10*/  LDL R34, [R1+0x414] ;  /* 0x0004140001227983 */ /* 0x000ee20000100800 */
[----:B0-----:R-:W-:-:S03]  /*db20*/  IADD3 R26, P2, R31, UR5, RZ ;  /* 0x000000051f1a7c10 */ /* 0x001fc6000ff5e0ff */
[----:B------:R-:W3:Y:S01]  /*db30*/  LDL R31, [R1+0x400] ;  /* 0x00040000011f7983 */ /* 0x000ee20000100800 */
[----:B------:R-:W-:-:S03]  /*db40*/  IADD3 R24, P3, R37, UR5, RZ ;  /* 0x0000000525187c10 */ /* 0x000fc6000ff7e0ff */
[----:B------:R-:W3:Y:S04]  /*db50*/  LDL R37, [R1+0x408] ;  /* 0x0004080001257983 */ /* 0x000ee80000100800 */
[----:B------:R2:W3:Y:S01]  /*db60*/  LDG.E.U8 R117, desc[UR10][R28.64] ;  /* 0x0000000a1c757981 */ /* 0x0004e2000c1e1100 */
[----:B-----5:R-:W-:-:S03]  /*db70*/  IADD3.X R27, R33, UR9, RZ, P2, !PT ;  /* 0x00000009211b7c10 */ /* 0x020fc600097fe4ff */
[----:B------:R-:W5:Y:S04]  /*db80*/  LDL R33, [R1+0x41c] ;  /* 0x00041c0001217983 */ /* 0x000f680000100800 */
[----:B------:R0:W5:Y:S01]  /*db90*/  LDG.E.U8 R150, desc[UR10][R26.64] ;  /* 0x0000000a1a967981 */ /* 0x000162000c1e1100 */
[----:B--2---:R-:W-:-:S03]  /*dba0*/  IADD3 R28, P2, R30, UR5, RZ ;  /* 0x000000051e1c7c10 */ /* 0x004fc6000ff5e0ff */
[----:B------:R-:W2:Y:S01]  /*dbb0*/  LDL R30, [R1+0x410] ;  /* 0x00041000011e7983 */ /* 0x000ea20000100800 */
[----:B------:R-:W-:-:S03]  /*dbc0*/  IADD3.X R29, R39, UR9, RZ, P2, !PT ;  /* 0x00000009271d7c10 */ /* 0x000fc600097fe4ff */
[----:B------:R-:W5:Y:S04]  /*dbd0*/  LDL R39, [R1+0x42c] ;  /* 0x00042c0001277983 */ /* 0x000f680000100800 */
[----:B------:R-:W5:Y:S01]  /*dbe0*/  LDG.E.U8 R149, desc[UR10][R28.64] ;  /* 0x0000000a1c957981 */ /* 0x000f62000c1e1100 */
[----:B------:R-:W-:-:S03]  /*dbf0*/  IADD3.X R25, R23, UR9, RZ, P3, !PT ;  /* 0x0000000917197c10 */ /* 0x000fc60009ffe4ff */
[----:B------:R-:W5:Y:S01]  /*dc00*/  LDL R23, [R1+0x424] ;  /* 0x0004240001177983 */ /* 0x000f620000100800 */
[----:B0-----:R-:W-:-:S03]  /*dc10*/  IADD3 R26, P3, R36, UR5, RZ ;  /* 0x00000005241a7c10 */ /* 0x001fc6000ff7e0ff */
[----:B------:R-:W5:Y:S04]  /*dc20*/  LDL R36, [R1+0x418] ;  /* 0x0004180001247983 */ /* 0x000f680000100800 */
[----:B------:R0:W5:Y:S02]  /*dc30*/  LDG.E.U8 R116, desc[UR10][R24.64] ;  /* 0x0000000a18747981 */ /* 0x000164000c1e1100 */
[----:B0-----:R-:W-:Y:S02]  /*dc40*/  IADD3 R24, P2, R41, UR5, RZ ;  /* 0x0000000529187c10 */ /* 0x001fe4000ff5e0ff */
[----:B------:R-:W5:Y:S01]  /*dc50*/  LDL R41, [R1+0x420] ;  /* 0x0004200001297983 */ /* 0x000f620000100800 */
[----:B----4-:R-:W-:-:S03]  /*dc60*/  IADD3.X R27, R32, UR9, RZ, P3, !PT ;  /* 0x00000009201b7c10 */ /* 0x010fc60009ffe4ff */
[----:B------:R-:W4:Y:S04]  /*dc70*/  LDL R32, [R1+0x434] ;  /* 0x0004340001207983 */ /* 0x000f280000100800 */
[----:B------:R0:W4:Y:S01]  /*dc80*/  LDG.E.U8 R115, desc[UR10][R26.64] ;  /* 0x0000000a1a737981 */ /* 0x000122000c1e1100 */
[----:B------:R-:W-:-:S03]  /*dc90*/  IADD3 R28, P3, R35, UR5, RZ ;  /* 0x00000005231c7c10 */ /* 0x000fc6000ff7e0ff */
[----:B------:R-:W4:Y:S01]  /*dca0*/  LDL R35, [R1+0x428] ;  /* 0x0004280001237983 */ /* 0x000f220000100800 */
        /* <DEDUP_REMOVED lines=9> */
[----:B------:R-:W-:-:S03]  /*dd40*/  IADD3.X R27, R37, UR9, RZ, P2, !PT ;  /* 0x00000009251b7c10 */ /* 0x000fc600097fe4ff */
[----:B------:R-:W3:Y:S04]  /*dd50*/  LDL R37, [R1+0x44c] ;  /* 0x00044c0001257983 */ /* 0x000ee80000100800 */
[----:B------:R5:W3:Y:S04]  /*dd60*/  LDG.E.U8 R114, desc[UR10][R28.64] ;  /* 0x0000000a1c727981 */ /* 0x000ae8000c1e1100 */
[----:B------:R0:W3:Y:S01]  /*dd70*/  LDG.E.U8 R147, desc[UR10][R26.64] ;  /* 0x0000000a1a937981 */ /* 0x0000e2000c1e1100 */
[----:B--2---:R-:W-:-:S03]  /*dd80*/  IADD3.X R25, R30, UR9, RZ, P3, !PT ;  /* 0x000000091e197c10 */ /* 0x004fc60009ffe4ff */
[----:B------:R-:W2:Y:S01]  /*dd90*/  LDL R30, [R1+0x454] ;  /* 0x00045400011e7983 */ /* 0x000ea20000100800 */
[----:B-----5:R-:W-:-:S03]  /*dda0*/  IADD3 R28, P2, R33, UR5, RZ ;  /* 0x00000005211c7c10 */ /* 0x020fc6000ff5e0ff */
[----:B------:R-:W5:Y:S04]  /*ddb0*/  LDL R33, [R1+0x440] ;  /* 0x0004400001217983 */ /* 0x000f680000100800 */
[----:B------:R1:W2:Y:S01]  /*ddc0*/  LDG.E.U8 R113, desc[UR10][R24.64] ;  /* 0x0000000a18717981 */ /* 0x0002a2000c1e1100 */
[----:B0-----:R-:W-:-:S03]  /*ddd0*/  IADD3 R26, P3, R23, UR5, RZ ;  /* 0x00000005171a7c10 */ /* 0x001fc6000ff7e0ff */
[----:B------:R-:W2:Y:S01]  /*dde0*/  LDL R23, [R1+0x448] ;  /* 0x0004480001177983 */ /* 0x000ea20000100800 */
[----:B------:R-:W-:-:S03]  /*ddf0*/  IADD3.X R29, R36, UR9, RZ, P2, !PT ;  /* 0x00000009241d7c10 */ /* 0x000fc600097fe4ff */
[----:B------:R-:W2:Y:S01]  /*de00*/  LDL R36, [R1+0x45c] ;  /* 0x00045c0001247983 */ /* 0x000ea20000100800 */
[----:B-1----:R-:W-:-:S03]  /*de10*/  IADD3 R24, P2, R39, UR5, RZ ;  /* 0x0000000527187c10 */ /* 0x002fc6000ff5e0ff */
[----:B------:R-:W2:Y:S04]  /*de20*/  LDL R39, [R1+0x450] ;  /* 0x0004500001277983 */ /* 0x000ea80000100800 */
[----:B------:R4:W2:Y:S01]  /*de30*/  LDG.E.U8 R146, desc[UR10][R28.64] ;  /* 0x0000000a1c927981 */ /* 0x0008a2000c1e1100 */
[----:B------:R-:W-:-:S03]  /*de40*/  IADD3.X R27, R41, UR9, RZ, P3, !PT ;  /* 0x00000009291b7c10 */ /* 0x000fc60009ffe4ff */
[----:B------:R-:W2:Y:S04]  /*de50*/  LDL R41, [R1+0x464] ;  /* 0x0004640001297983 */ /* 0x000ea80000100800 */
[----:B------:R0:W2:Y:S01]  /*de60*/  LDG.E.U8 R112, desc[UR10][R26.64] ;  /* 0x0000000a1a707981 */ /* 0x0000a2000c1e1100 */
[----:B----4-:R-:W-:-:S03]  /*de70*/  IADD3 R28, P3, R32, UR5, RZ ;  /* 0x00000005201c7c10 */ /* 0x010fc6000ff7e0ff */
[----:B------:R-:W4:Y:S01]  /*de80*/  LDL R32, [R1+0x458] ;  /* 0x0004580001207983 */ /* 0x000f220000100800 */
[----:B------:R-:W-:-:S03]  /*de90*/  IADD3.X R25, R35, UR9, RZ, P2, !PT ;  /* 0x0000000923197c10 */ /* 0x000fc600097fe4ff */
[----:B------:R-:W4:Y:S01]  /*dea0*/  LDL R35, [R1+0x46c] ;  /* 0x00046c0001237983 */ /* 0x000f220000100800 */
[----:B0-----:R-:W-:-:S03]  /*deb0*/  IADD3 R26, P2, R38, UR5, RZ ;  /* 0x00000005261a7c10 */ /* 0x001fc6000ff5e0ff */
[----:B------:R-:W4:Y:S01]  /*dec0*/  LDL R38, [R1+0x460] ;  /* 0x0004600001267983 */ /* 0x000f220000100800 */
[----:B------:R-:W-:-:S03]  /*ded0*/  IADD3.X R29, R40, UR9, RZ, P3, !PT ;  /* 0x00000009281d7c10 */ /* 0x000fc60009ffe4ff */
[----:B------:R-:W4:Y:S04]  /*dee0*/  LDL R40, [R1+0x474] ;  /* 0x0004740001287983 */ /* 0x000f280000100800 */
[----:B------:R3:W4:Y:S04]  /*def0*/  LDG.E.U8 R145, desc[UR10][R24.64] ;  /* 0x0000000a18917981 */ /* 0x000728000c1e1100 */
[----:B------:R0:W4:Y:S01]  /*df00*/  LDG.E.U8 R47, desc[UR10][R28.64] ;  /* 0x0000000a1c2f7981 */ /* 0x000122000c1e1100 */
[----:B---3--:R-:W-:-:S03]  /*df10*/  IADD3 R24, P3, R31, UR5, RZ ;  /* 0x000000051f187c10 */ /* 0x008fc6000ff7e0ff */
[----:B------:R-:W3:Y:S01]  /*df20*/  LDL R31, [R1+0x468] ;  /* 0x00046800011f7983 */ /* 0x000ee20000100800 */
[----:B------:R-:W-:-:S03]  /*df30*/  IADD3.X R27, R34, UR9, RZ, P2, !PT ;  /* 0x00000009221b7c10 */ /* 0x000fc600097fe4ff */
[----:B------:R-:W3:Y:S01]  /*df40*/  LDL R34, [R1+0x47c] ;  /* 0x00047c0001227983 */ /* 0x000ee20000100800 */
[----:B0-----:R-:W-:-:S03]  /*df50*/  IADD3 R28, P2, R37, UR5, RZ ;  /* 0x00000005251c7c10 */ /* 0x001fc6000ff5e0ff */
[----:B------:R-:W3:Y:S04]  /*df60*/  LDL R37, [R1+0x470] ;  /* 0x0004700001257983 */ /* 0x000ee80000100800 */
[----:B------:R2:W3:Y:S01]  /*df70*/  LDG.E.U8 R144, desc[UR10][R26.64] ;  /* 0x0000000a1a907981 */ /* 0x0004e2000c1e1100 */
[----:B-----5:R-:W-:-:S03]  /*df80*/  IADD3.X R25, R33, UR9, RZ, P3, !PT ;  /* 0x0000000921197c10 */ /* 0x020fc60009ffe4ff */
[----:B------:R-:W5:Y:S01]  /*df90*/  LDL R33, [R1+0x484] ;  /* 0x0004840001217983 */ /* 0x000f620000100800 */
[----:B--2---:R-:W-:-:S03]  /*dfa0*/  IADD3 R26, P3, R30, UR5, RZ ;  /* 0x000000051e1a7c10 */ /* 0x004fc6000ff7e0ff */
[----:B------:R-:W2:Y:S04]  /*dfb0*/  LDL R30, [R1+0x478] ;  /* 0x00047800011e7983 */ /* 0x000ea80000100800 */
[----:B------:R0:W2:Y:S01]  /*dfc0*/  LDG.E.U8 R46, desc[UR10][R24.64] ;  /* 0x0000000a182e7981 */ /* 0x0000a2000c1e1100 */
[----:B------:R-:W-:-:S03]  /*dfd0*/  IADD3.X R29, R23, UR9, RZ, P2, !PT ;  /* 0x00000009171d7c10 */ /* 0x000fc600097fe4ff */
[----:B------:R-:W2:Y:S01]  /*dfe0*/  LDL R23, [R1+0x48c] ;  /* 0x00048c0001177983 */ /* 0x000ea20000100800 */
[----:B0-----:R-:W-:-:S03]  /*dff0*/  IADD3 R24, P2, R36, UR5, RZ ;  /* 0x0000000524187c10 */ /* 0x001fc6000ff5e0ff */
[----:B------:R-:W2:Y:S01]  /*e000*/  LDL R36, [R1+0x480] ;  /* 0x0004800001247983 */ /* 0x000ea20000100800 */
[----:B------:R-:W-:-:S03]  /*e010*/  IADD3.X R27, R39, UR9, RZ, P3, !PT ;  /* 0x00000009271b7c10 */ /* 0x000fc60009ffe4ff */
[----:B------:R-:W2:Y:S04]  /*e020*/  LDL R39, [R1+0x494] ;  /* 0x0004940001277983 */ /* 0x000ea80000100800 */
[----:B------:R0:W2:Y:S04]  /*e030*/  LDG.E.U8 R143, desc[UR10][R28.64] ;  /* 0x0000000a1c8f7981 */ /* 0x0000a8000c1e1100 */
[----:B------:R1:W2:Y:S01]  /*e040*/  LDG.E.U8 R45, desc[UR10][R26.64] ;  /* 0x0000000a1a2d7981 */ /* 0x0002a2000c1e1100 */
[----:B0-----:R-:W-:-:S03]  /*e050*/  IADD3 R28, P3, R41, UR5, RZ ;  /* 0x00000005291c7c10 */ /* 0x001fc6000ff7e0ff */
[----:B------:R-:W2:Y:S01]  /*e060*/  LDL R41, [R1+0x488] ;  /* 0x0004880001297983 */ /* 0x000ea20000100800 */
[----:B----4-:R-:W-:-:S03]  /*e070*/  IADD3.X R25, R32, UR9, RZ, P2, !PT ;  /* 0x0000000920197c10 */ /* 0x010fc600097fe4ff */
[----:B------:R-:W4:Y:S04]  /*e080*/  LDL R32, [R1+0x49c] ;  /* 0x00049c0001207983 */ /* 0x000f280000100800 */
[----:B------:R0:W4:Y:S01]  /*e090*/  LDG.E.U8 R142, desc[UR10][R24.64] ;  /* 0x0000000a188e7981 */ /* 0x000122000c1e1100 */
[----:B-1----:R-:W-:-:S03]  /*e0a0*/  IADD3 R26, P2, R35, UR5, RZ ;  /* 0x00000005231a7c10 */ /* 0x002fc6000ff5e0ff */
        /* <DEDUP_REMOVED lines=14> */
[----:B-----5:R-:W-:-:S03]  /*e190*/  IADD3 R26, P3, R33, UR5, RZ ;  /* 0x00000005211a7c10 */ /* 0x020fc6000ff7e0ff */
[----:B------:R-:W5:Y:S01]  /*e1a0*/  LDL R33, [R1+0x4a8] ;  /* 0x0004a80001217983 */ /* 0x000f620000100800 */
[----:B--2---:R-:W-:-:S03]  /*e1b0*/  IADD3.X R29, R30, UR9, RZ, P2, !PT ;  /* 0x000000091e1d7c10 */ /* 0x004fc600097fe4ff */
[----:B------:R-:W2:Y:S04]  /*e1c0*/  LDL R30, [R1+0x4bc] ;  /* 0x0004bc00011e7983 */ /* 0x000ea80000100800 */
        /* <DEDUP_REMOVED lines=8> */
[----:B------:R-:W-:-:S05]  /*e250*/  IADD3.X R25, R41, UR9, RZ, P2, !PT ;  /* 0x0000000929197c10 */ /* 0x000fca00097fe4ff */
        /* <DEDUP_REMOVED lines=27> */
[----:B------:R0:W2:Y:S04]  /*e410*/  LDG.E.U8 R39, desc[UR10][R26.64] ;  /* 0x0000000a1a277981 */ /* 0x0000a8000c1e1100 */
[----:B------:R1:W2:Y:S01]  /*e420*/  LDG.E.U8 R136, desc[UR10][R24.64] ;  /* 0x0000000a18887981 */ /* 0x0002a2000c1e1100 */
[----:B0-----:R-:W-:-:S03]  /*e430*/  IADD3 R26, P2, R120, UR5, RZ ;  /* 0x00000005781a7c10 */ /* 0x001fc6000ff5e0ff */
[----:B------:R-:W2:Y:S01]  /*e440*/  LDL R120, [R1+0x4f0] ;  /* 0x0004f00001787983 */ /* 0x000ea20000100800 */
[----:B----4-:R-:W-:-:S03]  /*e450*/  IADD3.X R29, R32, UR9, RZ, P3, !PT ;  /* 0x00000009201d7c10 */ /* 0x010fc60009ffe4ff */
[----:B------:R-:W4:Y:S01]  /*e460*/  LDL R32, [R1+0x504] ;  /* 0x0005040001207983 */ /* 0x000f220000100800 */
[----:B-1----:R-:W-:-:S03]  /*e470*/  IADD3 R24, P3, R35, UR5, RZ ;  /* 0x0000000523187c10 */ /* 0x002fc6000ff7e0ff */
[----:B------:R-:W4:Y:S01]  /*e480*/  LDL R35, [R1+0x4f8] ;  /* 0x0004f80001237983 */ /* 0x000f220000100800 */
[----:B------:R-:W-:-:S03]  /*e490*/  IADD3.X R27, R38, UR9, RZ, P2, !PT ;  /* 0x00000009261b7c10 */ /* 0x000fc600097fe4ff */
[----:B------:R0:W4:Y:S04]  /*e4a0*/  LDG.E.U8 R38, desc[UR10][R28.64] ;  /* 0x0000000a1c267981 */ /* 0x000128000c1e1100 */
[----:B------:R1:W4:Y:S01]  /*e4b0*/  LDG.E.U8 R135, desc[UR10][R26.64] ;  /* 0x0000000a1a877981 */ /* 0x000322000c1e1100 */
[----:B0-----:R-:W-:-:S03]  /*e4c0*/  IADD3 R28, P2, R122, UR5, RZ ;  /* 0x000000057a1c7c10 */ /* 0x001fc6000ff5e0ff */
[----:B------:R-:W4:Y:S01]  /*e4d0*/  LDL R122, [R1+0x51c] ;  /* 0x00051c00017a7983 */ /* 0x000f220000100800 */
[----:B---3--:R-:W-:-:S03]  /*e4e0*/  IADD3.X R25, R31, UR9, RZ, P3, !PT ;  /* 0x000000091f197c10 */ /* 0x008fc60009ffe4ff */
[----:B------:R-:W3:Y:S01]  /*e4f0*/  LDL R31, [R1+0x514] ;  /* 0x00051400011f7983 */ /* 0x000ee20000100800 */
[----:B-1----:R-:W-:-:S03]  /*e500*/  IADD3 R26, P3, R34, UR5, RZ ;  /* 0x00000005221a7c10 */ /* 0x002fc6000ff7e0ff */
[----:B------:R-:W3:Y:S01]  /*e510*/  LDL R34, [R1+0x508] ;  /* 0x0005080001227983 */ /* 0x000ee20000100800 */
[----:B------:R-:W-:-:S03]  /*e520*/  IADD3.X R29, R37, UR9, RZ, P2, !PT ;  /* 0x00000009251d7c10 */ /* 0x000fc600097fe4ff */
[----:B------:R5:W3:Y:S04]  /*e530*/  LDG.E.U8 R37, desc[UR10][R24.64] ;  /* 0x0000000a18257981 */ /* 0x000ae8000c1e1100 */
[----:B------:R0:W3:Y:S01]  /*e540*/  LDG.E.U8 R134, desc[UR10][R28.64] ;  /* 0x0000000a1c867981 */ /* 0x0000e2000c1e1100 */
[----:B-----5:R-:W-:-:S03]  /*e550*/  IADD3 R24, P2, R33, UR5, RZ ;  /* 0x0000000521187c10 */ /* 0x020fc6000ff5e0ff */
[----:B------:R-:W5:Y:S01]  /*e560*/  LDL R33, [R1+0x510] ;  /* 0x0005100001217983 */ /* 0x000f620000100800 */
[----:B--2---:R-:W-:-:S03]  /*e570*/  IADD3.X R27, R30, UR9, RZ, P3, !PT ;  /* 0x000000091e1b7c10 */ /* 0x004fc60009ffe4ff */
        /* <DEDUP_REMOVED lines=8> */
[----:B------:R-:W-:-:S03]  /*e600*/  IADD3.X R29, R120, UR9, RZ, P3, !PT ;  /* 0x00000009781d7c10 */ /* 0x000fc60009ffe4ff */
[----:B------:R-:W2:Y:S01]  /*e610*/  LDL R120, [R1+0x534] ;  /* 0x0005340001787983 */ /* 0x000ea20000100800 */
[----:B----4-:R-:W-:-:S03]  /*e620*/  IADD3 R24, P3, R32, UR5, RZ ;  /* 0x0000000520187c10 */ /* 0x010fc6000ff7e0ff */
[----:B------:R-:W4:Y:S01]  /*e630*/  LDL R32, [R1+0x528] ;  /* 0x0005280001207983 */ /* 0x000f220000100800 */
[----:B------:R-:W-:-:S03]  /*e640*/  IADD3.X R25, R123, UR9, RZ, P3, !PT ;  /* 0x000000097b197c10 */ /* 0x000fc60009ffe4ff */
[----:B------:R-:W4:Y:S01]  /*e650*/  LDL R123, [R1+0x54c] ;  /* 0x00054c00017b7983 */ /* 0x000f220000100800 */
[----:B------:R-:W-:-:S03]  /*e660*/  IADD3.X R27, R35, UR9, RZ, P2, !PT ;  /* 0x00000009231b7c10 */ /* 0x000fc600097fe4ff */
[----:B------:R0:W4:Y:S04]  /*e670*/  LDG.E.U8 R35, desc[UR10][R28.64] ;  /* 0x0000000a1c237981 */ /* 0x000128000c1e1100 */
[----:B------:R3:W4:Y:S01]  /*e680*/  LDG.E.U8 R132, desc[UR10][R26.64] ;  /* 0x0000000a1a847981 */ /* 0x000722000c1e1100 */
[----:B0-----:R-:W-:-:S03]  /*e690*/  IADD3 R28, P2, R124, UR5, RZ ;  /* 0x000000057c1c7c10 */ /* 0x001fc6000ff5e0ff */
[----:B------:R-:W4:Y:S01]  /*e6a0*/  LDL R124, [R1+0x55c] ;  /* 0x00055c00017c7983 */ /* 0x000f220000100800 */
[----:B---3--:R-:W-:-:S03]  /*e6b0*/  IADD3 R26, P3, R31, UR5, RZ ;  /* 0x000000051f1a7c10 */ /* 0x008fc6000ff7e0ff */
[----:B------:R-:W3:Y:S01]  /*e6c0*/  LDL R31, [R1+0x538] ;  /* 0x00053800011f7983 */ /* 0x000ee20000100800 */
[----:B------:R-:W-:-:S03]  /*e6d0*/  IADD3.X R29, R34, UR9, RZ, P2, !PT ;  /* 0x00000009221d7c10 */ /* 0x000fc600097fe4ff */
[----:B------:R0:W3:Y:S04]  /*e6e0*/  LDG.E.U8 R34, desc[UR10][R24.64] ;  /* 0x0000000a18227981 */ /* 0x0000e8000c1e1100 */
[----:B------:R2:W3:Y:S01]  /*e6f0*/  LDG.E.U8 R131, desc[UR10][R28.64] ;  /* 0x0000000a1c837981 */ /* 0x0004e2000c1e1100 */
[----:B0-----:R-:W-:-:S03]  /*e700*/  IADD3 R24, P2, R122, UR5, RZ ;  /* 0x000000057a187c10 */ /* 0x001fc6000ff5e0ff */
[----:B------:R-:W3:Y:S01]  /*e710*/  LDL R122, [R1+0x554] ;  /* 0x00055400017a7983 */ /* 0x000ee20000100800 */
[----:B-----5:R-:W-:Y:S02]  /*e720*/  IADD3.X R27, R33, UR9, RZ, P3, !PT ;  /* 0x00000009211b7c10 */ /* 0x020fe40009ffe4ff */
[----:B--2---:R-:W-:-:S03]  /*e730*/  IADD3 R28, P3, R30, UR5, RZ ;  /* 0x000000051e1c7c10 */ /* 0x004fc6000ff7e0ff */
[----:B------:R0:W2:Y:S04]  /*e740*/  LDG.E.U8 R33, desc[UR10][R26.64] ;  /* 0x0000000a1a217981 */ /* 0x0000a8000c1e1100 */
[----:B------:R-:W5:Y:S01]  /*e750*/  LDL R30, [R1+0x548] ;  /* 0x00054800011e7983 */ /* 0x000f620000100800 */
[----:B------:R-:W-:-:S03]  /*e760*/  IADD3.X R25, R23, UR9, RZ, P2, !PT ;  /* 0x0000000917197c10 */ /* 0x000fc600097fe4ff */
[----:B------:R-:W2:Y:S01]  /*e770*/  LDL R23, [R1+0x550] ;  /* 0x0005500001177983 */ /* 0x000ea20000100800 */
[----:B0-----:R-:W-:-:S03]  /*e780*/  IADD3 R26, P2, R129, UR5, RZ ;  /* 0x00000005811a7c10 */ /* 0x001fc6000ff5e0ff */
[----:B------:R0:W2:Y:S01]  /*e790*/  LDG.E.U8 R130, desc[UR10][R24.64] ;  /* 0x0000000a18827981 */ /* 0x0000a2000c1e1100 */
[----:B------:R-:W-:-:S03]  /*e7a0*/  IADD3.X R29, R121, UR9, RZ, P3, !PT ;  /* 0x00000009791d7c10 */ /* 0x000fc60009ffe4ff */
[----:B------:R-:W2:Y:S01]  /*e7b0*/  LDL R121, [R1+0x558] ;  /* 0x0005580001797983 */ /* 0x000ea20000100800 */
[----:B----4-:R-:W-:-:S03]  /*e7c0*/  IADD3.X R27, R32, UR9, RZ, P2, !PT ;  /* 0x00000009201b7c10 */ /* 0x010fc600097fe4ff */
[----:B------:R1:W4:Y:S01]  /*e7d0*/  LDG.E.U8 R32, desc[UR10][R28.64] ;  /* 0x0000000a1c207981 */ /* 0x000322000c1e1100 */
[----:B0-----:R-:W-:-:S03]  /*e7e0*/  IADD3 R24, P3, R120, UR5, RZ ;  /* 0x0000000578187c10 */ /* 0x001fc6000ff7e0ff */
[----:B------:R-:W4:Y:S04]  /*e7f0*/  LDL R120, [R1+0x56c] ;  /* 0x00056c0001787983 */ /* 0x000f280000100800 */
[----:B------:R0:W4:Y:S01]  /*e800*/  LDG.E.U8 R129, desc[UR10][R26.64] ;  /* 0x0000000a1a817981 */ /* 0x000122000c1e1100 */
[----:B-1----:R-:W-:-:S03]  /*e810*/  IADD3 R28, P2, R126, UR5, RZ ;  /* 0x000000057e1c7c10 */ /* 0x002fc6000ff5e0ff */
[----:B------:R-:W4:Y:S01]  /*e820*/  LDL R126, [R1+0x560] ;  /* 0x00056000017e7983 */ /* 0x000f220000100800 */
[----:B------:R-:W-:Y:S02]  /*e830*/  IADD3.X R25, R128, UR9, RZ, P3, !PT ;  /* 0x0000000980197c10 */ /* 0x000fe40009ffe4ff */
[----:B0-----:R-:W-:Y:S02]  /*e840*/  IADD3 R26, P3, R125, UR5, RZ ;  /* 0x000000057d1a7c10 */ /* 0x001fe4000ff7e0ff */
[----:B------:R-:W4:Y:S02]  /*e850*/  LDL R125, [R1+0x57c] ;  /* 0x00057c00017d7983 */ /* 0x000f240000100800 */
[----:B------:R-:W-:Y:S02]  /*e860*/  IADD3.X R27, R127, UR9, RZ, P3, !PT ;  /* 0x000000097f1b7c10 */ /* 0x000fe40009ffe4ff */
[----:B---3--:R-:W-:Y:S02]  /*e870*/  IADD3.X R29, R31, UR9, RZ, P2, !PT ;  /* 0x000000091f1d7c10 */ /* 0x008fe400097fe4ff */
[----:B------:R0:W3:Y:S04]  /*e880*/  LDG.E.U8 R31, desc[UR10][R24.64] ;  /* 0x0000000a181f7981 */ /* 0x0000e8000c1e1100 */
[----:B------:R1:W3:Y:S01]  /*e890*/  LDG.E.U8 R128, desc[UR10][R28.64] ;  /* 0x0000000a1c807981 */ /* 0x0002e2000c1e1100 */
[----:B0-----:R-:W-:-:S03]  /*e8a0*/  IADD3 R24, P2, R123, UR5, RZ ;  /* 0x000000057b187c10 */ /* 0x001fc6000ff5e0ff */
[----:B------:R-:W3:Y:S01]  /*e8b0*/  LDL R123, [R1+0x570] ;  /* 0x00057000017b7983 */ /* 0x000ee20000100800 */
[----:B-1----:R-:W-:-:S03]  /*e8c0*/  IADD3 R28, P3, R122, UR5, RZ ;  /* 0x000000057a1c7c10 */ /* 0x002fc6000ff7e0ff */
[----:B------:R-:W3:Y:S01]  /*e8d0*/  LDL R122, [R1+0x584] ;  /* 0x00058400017a7983 */ /* 0x000ee20000100800 */
[----:B-----5:R-:W-:-:S03]  /*e8e0*/  IADD3.X R25, R30, UR9, RZ, P2, !PT ;  /* 0x000000091e197c10 */ /* 0x020fc600097fe4ff */
[----:B------:R0:W5:Y:S04]  /*e8f0*/  LDG.E.U8 R30, desc[UR10][R26.64] ;  /* 0x0000000a1a1e7981 */ /* 0x000168000c1e1100 */
[----:B------:R1:W5:Y:S01]  /*e900*/  LDG.E.U8 R127, desc[UR10][R24.64] ;  /* 0x0000000a187f7981 */ /* 0x000362000c1e1100 */
[----:B0-----:R-:W-:-:S03]  /*e910*/  IADD3 R26, P2, R124, UR5, RZ ;  /* 0x000000057c1a7c10 */ /* 0x001fc6000ff5e0ff */
[----:B------:R-:W5:Y:S01]  /*e920*/  LDL R124, [R1+0x58c] ;  /* 0x00058c00017c7983 */ /* 0x000f620000100800 */
[----:B--2---:R-:W-:-:S03]  /*e930*/  IADD3.X R29, R23, UR9, RZ, P3, !PT ;  /* 0x00000009171d7c10 */ /* 0x004fc60009ffe4ff */
[----:B------:R-:W2:Y:S01]  /*e940*/  LDL R23, [R1+0x580] ;  /* 0x0005800001177983 */ /* 0x000ea20000100800 */
[----:B-1----:R-:W-:-:S03]  /*e950*/  IADD3 R24, P3, R156, UR5, RZ ;  /* 0x000000059c187c10 */ /* 0x002fc6000ff7e0ff */
[----:B------:R-:W2:Y:S04]  /*e960*/  LDL R156, [R1+0x5a4] ;  /* 0x0005a400019c7983 */ /* 0x000ea80000100800 */
[----:B------:R-:W2:Y:S01]  /*e970*/  LDG.E.U8 R29, desc[UR10][R28.64] ;  /* 0x0000000a1c1d7981 */ /* 0x000ea2000c1e1100 */
[----:B------:R-:W-:Y:S02]  /*e980*/  IADD3.X R27, R121, UR9, RZ, P2, !PT ;  /* 0x00000009791b7c10 */ /* 0x000fe400097fe4ff */
[----:B----4-:R-:W-:-:S03]  /*e990*/  IADD3.X R25, R126, UR9, RZ, P3, !PT ;  /* 0x000000097e197c10 */ /* 0x010fc60009ffe4ff */
[----:B------:R0:W4:Y:S01]  /*e9a0*/  LDG.E.U8 R126, desc[UR10][R26.64] ;  /* 0x0000000a1a7e7981 */ /* 0x000122000c1e1100 */
[----:B------:R-:W-:-:S03]  /*e9b0*/  IADD3 R120, P2, R120, UR5, RZ ;  /* 0x0000000578787c10 */ /* 0x000fc6000ff5e0ff */
[----:B------:R1:W4:Y:S01]  /*e9c0*/  LDG.E.U8 R28, desc[UR10][R24.64] ;  /* 0x0000000a181c7981 */ /* 0x000322000c1e1100 */
[----:B0-----:R-:W-:-:S03]  /*e9d0*/  IADD3 R26, P3, R166, UR5, RZ ;  /* 0x00000005a61a7c10 */ /* 0x001fc6000ff7e0ff */
[----:B------:R-:W4:Y:S01]  /*e9e0*/  LDL R166, [R1+0x5bc] ;  /* 0x0005bc0001a67983 */ /* 0x000f220000100800 */
[----:B------:R-:W-:Y:S02]  /*e9f0*/  IADD3.X R121, R161, UR9, RZ, P2, !PT ;  /* 0x00000009a1797c10 */ /* 0x000fe400097fe4ff */
[----:B-1----:R-:W-:Y:S01]  /*ea00*/  IADD3 R24, P2, R125, UR5, RZ ;  /* 0x000000057d187c10 */ /* 0x002fe2000ff5e0ff */
[----:B------:R-:W4:Y:S03]  /*ea10*/  LDL R161, [R1+0x5b0] ;  /* 0x0005b00001a17983 */ /* 0x000f260000100800 */
[----:B------:R-:W-:Y:S01]  /*ea20*/  IADD3.X R25, R160, UR9, RZ, P2, !PT ;  /* 0x00000009a0197c10 */ /* 0x000fe200097fe4ff */
[----:B------:R5:W4:Y:S04]  /*ea30*/  LDG.E.U8 R125, desc[UR10][R120.64] ;  /* 0x0000000a787d7981 */ /* 0x000b28000c1e1100 */
[----:B------:R-:W4:Y:S01]  /*ea40*/  LDL R160, [R1+0x5c4] ;  /* 0x0005c40001a07983 */ /* 0x000f220000100800 */
[----:B---3--:R-:W-:-:S02]  /*ea50*/  IADD3.X R27, R123, UR9, RZ, P3, !PT ;  /* 0x000000097b1b7c10 */ /* 0x008fc40009ffe4ff */
[----:B------:R-:W-:-:S04]  /*ea60*/  IADD3 R122, P3, R122, UR5, RZ ;  /* 0x000000057a7a7c10 */ /* 0x000fc8000ff7e0ff */
[----:B------:R-:W3:Y:S01]  /*ea70*/  LDG.E.U8 R27, desc[UR10][R26.64] ;  /* 0x0000000a1a1b7981 */ /* 0x000ee2000c1e1100 */
[----:B-----5:R-:W-:-:S03]  /*ea80*/  IADD3 R120, P2, R124, UR5, RZ ;  /* 0x000000057c787c10 */ /* 0x020fc6000ff5e0ff */
[----:B------:R0:W5:Y:S01]  /*ea90*/  LDG.E.U8 R124, desc[UR10][R24.64] ;  /* 0x0000000a187c7981 */ /* 0x000162000c1e1100 */
[----:B------:R-:W-:Y:S02]  /*eaa0*/  IADD3.X R121, R159, UR9, RZ, P2, !PT ;  /* 0x000000099f797c10 */ /* 0x000fe400097fe4ff */
[----:B------:R-:W-:-:S04]  /*eab0*/  IADD3 R158, P2, R158, UR5, RZ ;  /* 0x000000059e9e7c10 */ /* 0x000fc8000ff5e0ff */
[----:B------:R-:W-:Y:S02]  /*eac0*/  IADD3.X R159, R174, UR9, RZ, P2, !PT ;  /* 0x00000009ae9f7c10 */ /* 0x000fe400097fe4ff */
[----:B------:R-:W3:Y:S01]  /*ead0*/  LDL R174, [R1+0x5d0] ;  /* 0x0005d00001ae7983 */ /* 0x000ee20000100800 */
[----:B--2---:R-:W-:Y:S02]  /*eae0*/  IADD3.X R123, R23, UR9, RZ, P3, !PT ;  /* 0x00000009177b7c10 */ /* 0x004fe40009ffe4ff */
[----:B0-----:R-:W-:Y:S01]  /*eaf0*/  IADD3 R24, P3, R170, UR5, RZ ;  /* 0x00000005aa187c10 */ /* 0x001fe2000ff7e0ff */
[----:B------:R-:W2:Y:S04]  /*eb00*/  LDL R23, [R1+0x5b8] ;  /* 0x0005b80001177983 */ /* 0x000ea80000100800 */
[----:B------:R-:W5:Y:S01]  /*eb10*/  LDL R170, [R1+0x5c0] ;  /* 0x0005c00001aa7983 */ /* 0x000f620000100800 */
[----:B------:R-:W-:-:S02]  /*eb20*/  IADD3.X R25, R157, UR9, RZ, P3, !PT ;  /* 0x000000099d197c10 */ /* 0x000fc40009ffe4ff */
[----:B------:R-:W-:Y:S01]  /*eb30*/  IADD3 R156, P3, R156, UR5, RZ ;  /* 0x000000059c9c7c10 */ /* 0x000fe2000ff7e0ff */
[----:B------:R-:W3:Y:S03]  /*eb40*/  LDG.E.U8 R26, desc[UR10][R122.64] ;  /* 0x0000000a7a1a7981 */ /* 0x000ee6000c1e1100 */
[----:B------:R-:W-:Y:S01]  /*eb50*/  IADD3.X R157, R176, UR9, RZ, P3, !PT ;  /* 0x00000009b09d7c10 */ /* 0x000fe20009ffe4ff */
[----:B------:R-:W3:Y:S04]  /*eb60*/  LDG.E.U8 R25, desc[UR10][R24.64] ;  /* 0x0000000a18197981 */ /* 0x000ee8000c1e1100 */
[----:B------:R-:W3:Y:S04]  /*eb70*/  LDL R176, [R1+0x5dc] ;  /* 0x0005dc0001b07983 */ /* 0x000ee80000100800 */
[----:B------:R0:W3:Y:S04]  /*eb80*/  LDG.E.U8 R123, desc[UR10][R120.64] ;  /* 0x0000000a787b7981 */ /* 0x0000e8000c1e1100 */
[----:B------:R1:W3:Y:S04]  /*eb90*/  LDG.E.U8 R122, desc[UR10][R158.64] ;  /* 0x0000000a9e7a7981 */ /* 0x0002e8000c1e1100 */
[----:B------:R4:W3:Y:S01]  /*eba0*/  LDG.E.U8 R24, desc[UR10][R156.64] ;  /* 0x0000000a9c187981 */ /* 0x0008e2000c1e1100 */
[----:B0-----:R-:W-:-:S03]  /*ebb0*/  IADD3 R120, P2, R180, UR5, RZ ;  /* 0x00000005b4787c10 */ /* 0x001fc6000ff5e0ff */
[----:B------:R-:W3:Y:S01]  /*ebc0*/  LDL R180, [R1+0x5d8] ;  /* 0x0005d80001b47983 */ /* 0x000ee20000100800 */
[----:B-1----:R-:W-:-:S03]  /*ebd0*/  IADD3 R158, P3, R178, UR5, RZ ;  /* 0x00000005b29e7c10 */ /* 0x002fc6000ff7e0ff */
[----:B------:R-:W3:Y:S01]  /*ebe0*/  LDL R178, [R1+0x5e4] ;  /* 0x0005e40001b27983 */ /* 0x000ee20000100800 */
[----:B------:R-:W-:-:S03]  /*ebf0*/  IADD3.X R121, R168, UR9, RZ, P2, !PT ;  /* 0x00000009a8797c10 */ /* 0x000fc600097fe4ff */
[----:B------:R-:W3:Y:S04]  /*ec00*/  LDL R168, [R1+0x5e8] ;  /* 0x0005e80001a87983 */ /* 0x000ee80000100800 */
[----:B------:R-:W3:Y:S01]  /*ec10*/  LDG.E.U8 R121, desc[UR10][R120.64] ;  /* 0x0000000a78797981 */ /* 0x000ee2000c1e1100 */
[----:B----4-:R-:W-:-:S03]  /*ec20*/  IADD3 R156, P2, R166, UR5, RZ ;  /* 0x00000005a69c7c10 */ /* 0x010fc6000ff5e0ff */
[----:B------:R-:W4:Y:S01]  /*ec30*/  LDL R166, [R1+0x5e0] ;  /* 0x0005e00001a67983 */ /* 0x000f220000100800 */
[----:B------:R-:W-:Y:S02]  /*ec40*/  IADD3.X R159, R161, UR9, RZ, P3, !PT ;  /* 0x00000009a19f7c10 */ /* 0x000fe40009ffe4ff */
[----:B------:R-:W-:Y:S02]  /*ec50*/  IADD3 R160, P3, R160, UR5, RZ ;  /* 0x00000005a0a07c10 */ /* 0x000fe4000ff7e0ff */
[----:B--2---:R-:W-:Y:S02]  /*ec60*/  IADD3.X R157, R23, UR9, RZ, P2, !PT ;  /* 0x00000009179d7c10 */ /* 0x004fe400097fe4ff */
[----:B------:R0:W2:Y:S01]  /*ec70*/  LDG.E.U8 R23, desc[UR10][R158.64] ;  /* 0x0000000a9e177981 */ /* 0x0000a2000c1e1100 */
[----:B-----5:R-:W-:-:S03]  /*ec80*/  IADD3.X R161, R170, UR9, RZ, P3, !PT ;  /* 0x00000009aaa17c10 */ /* 0x020fc60009ffe4ff */
[----:B------:R-:W5:Y:S04]  /*ec90*/  LDL R170, [R1+0x5f0] ;  /* 0x0005f00001aa7983 */ /* 0x000f680000100800 */
[----:B------:R1:W2:Y:S01]  /*eca0*/  LDG.E.U8 R120, desc[UR10][R156.64] ;  /* 0x0000000a9c787981 */ /* 0x0002a2000c1e1100 */
[----:B0-----:R-:W-:-:S03]  /*ecb0*/  IADD3 R158, P3, R186, UR5, RZ ;  /* 0x00000005ba9e7c10 */ /* 0x001fc6000ff7e0ff */
[----:B------:R-:W2:Y:S04]  /*ecc0*/  LDL R186, [R1+0x604] ;  /* 0x0006040001ba7983 */ /* 0x000ea80000100800 */
[----:B------:R-:W2:Y:S01]  /*ecd0*/  LDG.E.U8 R160, desc[UR10][R160.64] ;  /* 0x0000000aa0a07981 */ /* 0x000ea2000c1e1100 */
[----:B-1----:R-:W-:-:S03]  /*ece0*/  IADD3 R156, P2, R172, UR5, RZ ;  /* 0x00000005ac9c7c10 */ /* 0x002fc6000ff5e0ff */
[----:B------:R-:W2:Y:S01]  /*ecf0*/  LDL R172, [R1+0x5f8] ;  /* 0x0005f80001ac7983 */ /* 0x000ea20000100800 */
[----:B---3--:R-:W-:-:S03]  /*ed00*/  IADD3.X R159, R174, UR9, RZ, P3, !PT ;  /* 0x00000009ae9f7c10 */ /* 0x008fc60009ffe4ff */
[----:B------:R-:W3:Y:S01]  /*ed10*/  LDL R174, [R1+0x600] ;  /* 0x0006000001ae7983 */ /* 0x000ee20000100800 */
[----:B------:R-:W-:-:S03]  /*ed20*/  IADD3.X R157, R188, UR9, RZ, P2, !PT ;  /* 0x00000009bc9d7c10 */ /* 0x000fc600097fe4ff */
[----:B------:R-:W3:Y:S04]  /*ed30*/  LDL R188, [R1+0x60c] ;  /* 0x00060c0001bc7983 */ /* 0x000ee80000100800 */
[----:B------:R0:W3:Y:S04]  /*ed40*/  LDG.E.U8 R161, desc[UR10][R156.64] ;  /* 0x0000000a9ca17981 */ /* 0x0000e8000c1e1100 */
[----:B------:R-:W3:Y:S01]  /*ed50*/  LDG.E.U8 R158, desc[UR10][R158.64] ;  /* 0x0000000a9e9e7981 */ /* 0x000ee2000c1e1100 */
[----:B0-----:R-:W-:-:S03]  /*ed60*/  IADD3 R156, P2, R176, UR5, RZ ;  /* 0x00000005b09c7c10 */ /* 0x001fc6000ff5e0ff */
[----:B------:R-:W3:Y:S01]  /*ed70*/  LDL R176, [R1+0x608] ;  /* 0x0006080001b07983 */ /* 0x000ee20000100800 */
[----:B------:R-:W-:-:S03]  /*ed80*/  IADD3.X R157, R180, UR9, RZ, P2, !PT ;  /* 0x00000009b49d7c10 */ /* 0x000fc600097fe4ff */
[----:B------:R-:W3:Y:S04]  /*ed90*/  LDL R180, [R1+0x618] ;  /* 0x0006180001b47983 */ /* 0x000ee80000100800 */
[----:B------:R0:W3:Y:S02]  /*eda0*/  LDG.E.U8 R159, desc[UR10][R156.64] ;  /* 0x0000000a9c9f7981 */ /* 0x0000e4000c1e1100 */
[----:B0-----:R-:W-:Y:S02]  /*edb0*/  IADD3 R156, P2, R178, UR5, RZ ;  /* 0x00000005b29c7c10 */ /* 0x001fe4000ff5e0ff */
[----:B------:R-:W3:Y:S02]  /*edc0*/  LDL R178, [R1+0x610] ;  /* 0x0006100001b27983 */ /* 0x000ee40000100800 */
[----:B----4-:R-:W-:-:S05]  /*edd0*/  IADD3.X R157, R166, UR9, RZ, P2, !PT ;  /* 0x00000009a69d7c10 */ /* 0x010fca00097fe4ff */
[----:B------:R0:W4:Y:S02]  /*ede0*/  LDG.E.U8 R166, desc[UR10][R156.64] ;  /* 0x0000000a9ca67981 */ /* 0x000124000c1e1100 */
[----:B0-----:R-:W-:Y:S02]  /*edf0*/  IADD3 R156, P2, R194, UR5, RZ ;  /* 0x00000005c29c7c10 */ /* 0x001fe4000ff5e0ff */
[----:B------:R-:W4:Y:S02]  /*ee00*/  LDL R194, [R1+0x624] ;  /* 0x0006240001c27983 */ /* 0x000f240000100800 */
[----:B------:R-:W-:-:S05]  /*ee10*/  IADD3.X R157, R168, UR9, RZ, P2, !PT ;  /* 0x00000009a89d7c10 */ /* 0x000fca00097fe4ff */
[----:B------:R0:W4:Y:S02]  /*ee20*/  LDG.E.U8 R168, desc[UR10][R156.64] ;  /* 0x0000000a9ca87981 */ /* 0x000124000c1e1100 */
[----:B0-----:R-:W-:Y:S02]  /*ee30*/  IADD3 R156, P2, R182, UR5, RZ ;  /* 0x00000005b69c7c10 */ /* 0x001fe4000ff5e0ff */
[----:B------:R-:W4:Y:S02]  /*ee40*/  LDL R182, [R1+0x620] ;  /* 0x0006200001b67983 */ /* 0x000f240000100800 */
[----:B-----5:R-:W-:-:S05]  /*ee50*/  IADD3.X R157, R170, UR9, RZ, P2, !PT ;  /* 0x00000009aa9d7c10 */ /* 0x020fca00097fe4ff */
[----:B------:R0:W5:Y:S02]  /*ee60*/  LDG.E.U8 R170, desc[UR10][R156.64] ;  /* 0x0000000a9caa7981 */ /* 0x000164000c1e1100 */
[----:B0-----:R-:W-:Y:S02]  /*ee70*/  IADD3 R156, P2, R184, UR5, RZ ;  /* 0x00000005b89c7c10 */ /* 0x001fe4000ff5e0ff */
[----:B------:R-:W5:Y:S02]  /*ee80*/  LDL R184, [R1+0x628] ;  /* 0x0006280001b87983 */ /* 0x000f640000100800 */
[----:B--2---:R-:W-:-:S05]  /*ee90*/  IADD3.X R157, R172, UR9, RZ, P2, !PT ;  /* 0x00000009ac9d7c10 */ /* 0x004fca00097fe4ff */
[----:B------:R0:W2:Y:S02]  /*eea0*/  LDG.E.U8 R172, desc[UR10][R156.64] ;  /* 0x0000000a9cac7981 */ /* 0x0000a4000c1e1100 */
[----:B0-----:R-:W-:Y:S02]  /*eeb0*/  IADD3 R156, P2, R186, UR5, RZ ;  /* 0x00000005ba9c7c10 */ /* 0x001fe4000ff5e0ff */
[----:B------:R-:W2:Y:S02]  /*eec0*/  LDL R186, [R1+0x630] ;  /* 0x0006300001ba7983 */ /* 0x000ea40000100800 */
[----:B---3--:R-:W-:-:S05]  /*eed0*/  IADD3.X R157, R174, UR9, RZ, P2, !PT ;  /* 0x00000009ae9d7c10 */ /* 0x008fca00097fe4ff */
        /* <DEDUP_REMOVED lines=13> */
[----:B----4-:R-:W-:Y:S02]  /*efb0*/  IADD3 R156, P2, R194, UR5, RZ ;  /* 0x00000005c29c7c10 */ /* 0x010fe4000ff5e0ff */
        /* <DEDUP_REMOVED lines=12> */
[----:B------:R-:W5:Y:S02]  /*f080*/  LDL R197, [R1+0x668] ;  /* 0x0006680001c57983 */ /* 0x000f640000100800 */
[----:B---3--:R-:W-:-:S05]  /*f090*/  IADD3.X R157, R188, UR9, RZ, P2, !PT ;  /* 0x00000009bc9d7c10 */ /* 0x008fca00097fe4ff */
[----:B------:R0:W3:Y:S02]  /*f0a0*/  LDG.E.U8 R188, desc[UR10][R156.64] ;  /* 0x0000000a9cbc7981 */ /* 0x0000e4000c1e1100 */
[----:B0-----:R-:W-:Y:S02]  /*f0b0*/  IADD3 R156, P2, R200, UR5, RZ ;  /* 0x00000005c89c7c10 */ /* 0x001fe4000ff5e0ff */
[----:B------:R-:W2:Y:S02]  /*f0c0*/  LDL R200, [R1+0x678] ;  /* 0x0006780001c87983 */ /* 0x000ea40000100800 */
        /* <DEDUP_REMOVED lines=24> */
[----:B------:R-:W-:-:S05]  /*f250*/  IADD3.X R157, R198, UR9, RZ, P2, !PT ;  /* 0x00000009c69d7c10 */ /* 0x000fca00097fe4ff */
        /* <DEDUP_REMOVED lines=76> */
[----:B------:R0:W4:Y:S04]  /*f720*/  LDG.E.U8 R234, desc[UR10][R156.64] ;  /* 0x0000000a9cea7981 */ /* 0x000128000c1e1100 */
[----:B------:R-:W0:Y:S02]  /*f730*/  LDL R157, [R1+0x728] ;  /* 0x00072800019d7983 */ /* 0x000e240000100800 */
[----:B0-----:R-:W-:-:S04]  /*f740*/  IADD3 R156, P2, R157, UR5, RZ ;  /* 0x000000059d9c7c10 */ /* 0x001fc8000ff5e0ff */
[----:B-----5:R-:W-:-:S05]  /*f750*/  IADD3.X R157, R236, UR9, RZ, P2, !PT ;  /* 0x00000009ec9d7c10 */ /* 0x020fca00097fe4ff */
[----:B------:R0:W5:Y:S04]  /*f760*/  LDG.E.U8 R236, desc[UR10][R156.64] ;  /* 0x0000000a9cec7981 */ /* 0x000168000c1e1100 */
[----:B------:R-:W0:Y:S02]  /*f770*/  LDL R157, [R1+0x72c] ;  /* 0x00072c00019d7983 */ /* 0x000e240000100800 */
[----:B0-----:R-:W-:-:S04]  /*f780*/  IADD3 R156, P2, R157, UR5, RZ ;  /* 0x000000059d9c7c10 */ /* 0x001fc8000ff5e0ff */
[----:B------:R-:W-:-:S05]  /*f790*/  IADD3.X R157, R238, UR9, RZ, P2, !PT ;  /* 0x00000009ee9d7c10 */ /* 0x000fca00097fe4ff */
[----:B------:R0:W5:Y:S04]  /*f7a0*/  LDG.E.U8 R238, desc[UR10][R156.64] ;  /* 0x0000000a9cee7981 */ /* 0x000168000c1e1100 */
[----:B------:R-:W0:Y:S02]  /*f7b0*/  LDL R157, [R1+0x730] ;  /* 0x00073000019d7983 */ /* 0x000e240000100800 */
[----:B0-----:R-:W-:-:S04]  /*f7c0*/  IADD3 R156, P2, R157, UR5, RZ ;  /* 0x000000059d9c7c10 */ /* 0x001fc8000ff5e0ff */
[----:B------:R-:W-:-:S05]  /*f7d0*/  IADD3.X R157, R240, UR9, RZ, P2, !PT ;  /* 0x00000009f09d7c10 */ /* 0x000fca00097fe4ff */
[----:B------:R0:W5:Y:S04]  /*f7e0*/  LDG.E.U8 R240, desc[UR10][R156.64] ;  /* 0x0000000a9cf07981 */ /* 0x000168000c1e1100 */
[----:B------:R-:W0:Y:S02]  /*f7f0*/  LDL R157, [R1+0x714] ;  /* 0x00071400019d7983 */ /* 0x000e240000100800 */
[----:B0-----:R-:W-:-:S04]  /*f800*/  IADD3 R156, P2, R157, UR5, RZ ;  /* 0x000000059d9c7c10 */ /* 0x001fc8000ff5e0ff */
[----:B--2---:R-:W-:-:S05]  /*f810*/  IADD3.X R157, R242, UR9, RZ, P2, !PT ;  /* 0x00000009f29d7c10 */ /* 0x004fca00097fe4ff */
[----:B------:R0:W2:Y:S04]  /*f820*/  LDG.E.U8 R242, desc[UR10][R156.64] ;  /* 0x0000000a9cf27981 */ /* 0x0000a8000c1e1100 */
[----:B------:R-:W0:Y:S02]  /*f830*/  LDL R157, [R1+0x718] ;  /* 0x00071800019d7983 */ /* 0x000e240000100800 */
[----:B0-----:R-:W-:-:S04]  /*f840*/  IADD3 R156, P2, R157, UR5, RZ ;  /* 0x000000059d9c7c10 */ /* 0x001fc8000ff5e0ff */
[----:B---3--:R-:W-:-:S05]  /*f850*/  IADD3.X R157, R244, UR9, RZ, P2, !PT ;  /* 0x00000009f49d7c10 */ /* 0x008fca00097fe4ff */
[----:B------:R0:W3:Y:S04]  /*f860*/  LDG.E.U8 R244, desc[UR10][R156.64] ;  /* 0x0000000a9cf47981 */ /* 0x0000e8000c1e1100 */
[----:B------:R-:W0:Y:S01]  /*f870*/  LDL R157, [R1+0x71c] ;  /* 0x00071c00019d7983 */ /* 0x000e220000100800 */
[----:B------:R-:W-:-:S03]  /*f880*/  FFMA R0, R7, R0, R189 ;  /* 0x0000000007007223 */ /* 0x000fc600000000bd */
[----:B------:R-:W4:Y:S01]  /*f890*/  LDL R189, [R1+0x708] ;  /* 0x0007080001bd7983 */ /* 0x000f220000100800 */
[----:B0-----:R-:W-:-:S04]  /*f8a0*/  IADD3 R156, P2, R157, UR5, RZ ;  /* 0x000000059d9c7c10 */ /* 0x001fc8000ff5e0ff */
[----:B------:R-:W-:-:S05]  /*f8b0*/  IADD3.X R157, R246, UR9, RZ, P2, !PT ;  /* 0x00000009f69d7c10 */ /* 0x000fca00097fe4ff */
[----:B------:R0:W3:Y:S04]  /*f8c0*/  LDG.E.U8 R246, desc[UR10][R156.64] ;  /* 0x0000000a9cf67981 */ /* 0x0000e8000c1e1100 */
[----:B------:R-:W0:Y:S01]  /*f8d0*/  LDL R157, [R1+0x70c] ;  /* 0x00070c00019d7983 */ /* 0x000e220000100800 */
[----:B------:R-:W-:Y:S02]  /*f8e0*/  F2FP.SATFINITE.E4M3.F32.PACK_AB_MERGE_C R152, R152, R20, RZ ;  /* 0x000000149898723e */ /* 0x000fe400048070ff */
[----:B------:R-:W-:Y:S02]  /*f8f0*/  F2FP.SATFINITE.E4M3.F32.PACK_AB_MERGE_C R153, R153, R8, RZ ;  /* 0x000000089999723e */ /* 0x000fe400048070ff */
[----:B0-----:R-:W-:-:S04]  /*f900*/  IADD3 R156, P2, R157, UR5, RZ ;  /* 0x000000059d9c7c10 */ /* 0x001fc8000ff5e0ff */
[----:B----4-:R-:W-:-:S05]  /*f910*/  IADD3.X R157, R189, UR9, RZ, P2, !PT ;  /* 0x00000009bd9d7c10 */ /* 0x010fca00097fe4ff */
[----:B------:R-:W4:Y:S01]  /*f920*/  LDG.E.U8 R156, desc[UR10][R156.64] ;  /* 0x0000000a9c9c7981 */ /* 0x000f22000c1e1100 */
[----:B------:R-:W0:Y:S02]  /*f930*/  S2R R189, SR_TID.X ;  /* 0x0000000000bd7919 */ /* 0x000e240000002100 */
[C---:B0-----:R-:W-:Y:S02]  /*f940*/  LOP3.LUT R21, R189.reuse, 0x7, RZ, 0xc0, !PT ;  /* 0x00000007bd157812 */ /* 0x041fe400078ec0ff */
[----:B------:R-:W-:Y:S02]  /*f950*/  LOP3.LUT R155, R189, 0xe0, RZ, 0xc0, !PT ;  /* 0x000000e0bd9b7812 */ /* 0x000fe400078ec0ff */
[----:B------:R-:W-:Y:S02]  /*f960*/  LEA R21, R21, UR7, 0x6 ;  /* 0x0000000715157c11 */ /* 0x000fe4000f8e30ff */
[----:B------:R-:W-:-:S03]  /*f970*/  SHF.R.U32.HI R20, RZ, 0x1, R155 ;  /* 0x00000001ff147819 */ /* 0x000fc6000001169b */
[----:B------:R-:W-:Y:S01]  /*f980*/  IMAD R21, R155, 0x10, R21 ;  /* 0x000000109b157824 */ /* 0x000fe200078e0215 */
[----:B------:R-:W-:-:S04]  /*f990*/  SHF.R.S32.HI R155, RZ, 0x7, R189 ;  /* 0x00000007ff9b7819 */ /* 0x000fc800000114bd */
[----:B------:R-:W-:-:S04]  /*f9a0*/  SGXT R155, R155, 0x1 ;  /* 0x000000019b9b781a */ /* 0x000fc80000000200 */
[----:B------:R-:W-:Y:S02]  /*f9b0*/  LOP3.LUT R155, R155, 0x90, RZ, 0xc0, !PT ;  /* 0x000000909b9b7812 */ /* 0x000fe400078ec0ff */
[----:B------:R-:W-:Y:S02]  /*f9c0*/  LOP3.LUT R8, R189, 0x3, RZ, 0xc0, !PT ;  /* 0x00000003bd087812 */ /* 0x000fe400078ec0ff */
[----:B------:R-:W-:Y:S01]  /*f9d0*/  LOP3.LUT R155, R155, 0x7f, R189, 0x78, !PT ;  /* 0x0000007f9b9b7812 */ /* 0x000fe200078e78bd */
[----:B------:R-:W-:Y:S02]  /*f9e0*/  BAR.SYNC.DEFER_BLOCKING 0x0 ;  /* 0x0000000000007b1d */ /* 0x000fe40000010000 */
[----:B------:R-:W-:-:S05]  /*f9f0*/  IMAD.SHL.U32 R8, R8, 0x20, RZ ;  /* 0x0000002008087824 */ /* 0x000fca00078e00ff */
[----:B------:R-:W-:Y:S02]  /*fa00*/  LOP3.LUT R20, R8, R20, RZ, 0x3c, !PT ;  /* 0x0000001408147212 */ /* 0x000fe400078e3cff */
[----:B------:R-:W-:-:S04]  /*fa10*/  LOP3.LUT R8, R189, 0x1f, RZ, 0xc0, !PT ;  /* 0x0000001fbd087812 */ /* 0x000fc800078ec0ff */
[----:B------:R-:W-:Y:S01]  /*fa20*/  LEA R8, R8, UR7, 0x7 ;  /* 0x0000000708087c11 */ /* 0x000fe2000f8e38ff */
        /* <DEDUP_REMOVED lines=63> */
[----:B--2---:R-:W-:Y:S04]  /*fe20*/  STS.U8 [R155+UR7+0xfc00], R242 ;  /* 0x00fc00f29b007988 */ /* 0x004fe80008000007 */
[----:B---3--:R-:W-:Y:S04]  /*fe30*/  STS.U8 [R155+UR7+0xfe00], R246 ;  /* 0x00fe00f69b007988 */ /* 0x008fe80008000007 */
        /* <DEDUP_REMOVED lines=63> */
[----:B----4-:R-:W-:Y:S01]  /*10230*/  STS.U8 [R125+UR7+0xff00], R156 ;  /* 0x00ff009c7d007988 */ /* 0x010fe20008000007 */
[----:B------:R-:W-:-:S02]  /*10240*/  IMAD.IADD R20, R20, 0x1, R8 ;  /* 0x0000000114147824 */ /* 0x000fc400078e0208 */
[C---:B------:R-:W-:Y:S02]  /*10250*/  IMAD.SHL.U32 R157, R189.reuse, 0x2, RZ ;  /* 0x00000002bd9d7824 */ /* 0x040fe400078e00ff */
[C---:B------:R-:W-:Y:S01]  /*10260*/  IMAD.SHL.U32 R8, R189.reuse, 0x8, RZ ;  /* 0x00000008bd087824 */ /* 0x040fe200078e00ff */
[----:B0-----:R-:W-:-:S04]  /*10270*/  LOP3.LUT R120, R189, 0x1c, RZ, 0xc0, !PT ;  /* 0x0000001cbd787812 */ /* 0x001fc800078ec0ff */
[C---:B------:R-:W-:Y:S02]  /*10280*/  LOP3.LUT R157, R8.reuse, 0x30, R157, 0x48, !PT ;  /* 0x00000030089d7812 */ /* 0x040fe400078e489d */
[----:B------:R-:W-:-:S03]  /*10290*/  LOP3.LUT R8, R8, 0x78, RZ, 0xc0, !PT ;  /* 0x0000007808087812 */ /* 0x000fc600078ec0ff */
[----:B------:R-:W-:Y:S01]  /*102a0*/  IMAD.IADD R21, R157, 0x1, R21 ;  /* 0x000000019d157824 */ /* 0x000fe200078e0215 */
[----:B------:R-:W-:Y:S01]  /*102b0*/  BAR.SYNC.DEFER_BLOCKING 0x0 ;  /* 0x0000000000007b1d */ /* 0x000fe20000010000 */
[----:B------:R-:W-:Y:S01]  /*102c0*/  IMAD R8, R120, 0x20, R8 ;  /* 0x0000002078087824 */ /* 0x000fe200078e0208 */
[----:B-1----:R-:W-:Y:S02]  /*102d0*/  F2FP.F16.E4M3.UNPACK_B R24, R22 ;  /* 0x00000016ff18723e */ /* 0x002fe400020006ff */
[----:B------:R-:W-:Y:S02]  /*102e0*/  F2FP.F16.E4M3.UNPACK_B R25, R154 ;  /* 0x0000009aff19723e */ /* 0x000fe400020006ff */
[----:B------:R-:W0:Y:S04]  /*102f0*/  LDSM.16.M88.4 R140, [R21+0x8000] ;  /* 0x00800000158c783b */ /* 0x000e280000000200 */
[----:B------:R-:W-:Y:S04]  /*10300*/  LDSM.16.M88.4 R120, [R21+0x9000] ;  /* 0x009000001578783b */ /* 0x000fe80000000200 */
[----:B------:R-:W-:Y:S04]  /*10310*/  LDSM.16.M88.4 R136, [R21+0xa000] ;  /* 0x00a000001588783b */ /* 0x000fe80000000200 */
[----:B------:R-:W-:Y:S04]  /*10320*/  LDSM.16.M88.4 R44, [R21+0xb000] ;  /* 0x00b00000152c783b */ /* 0x000fe80000000200 */
[----:B------:R-:W-:Y:S04]  /*10330*/  LDSM.16.M88.4 R124, [R21+0xc000] ;  /* 0x00c00000157c783b */ /* 0x000fe80000000200 */
[----:B------:R-:W-:Y:S04]  /*10340*/  LDSM.16.M88.4 R128, [R21+0xd000] ;  /* 0x00d000001580783b */ /* 0x000fe80000000200 */
[----:B------:R-:W-:Y:S04]  /*10350*/  LDSM.16.M88.4 R112, [R21+0xe000] ;  /* 0x00e000001570783b */ /* 0x000fe80000000200 */
[----:B------:R-:W-:Y:S01]  /*10360*/  LDSM.16.M88.4 R132, [R21+0xf000] ;  /* 0x00f000001584783b */ /* 0x000fe20000000200 */
[----:B------:R-:W-:-:S02]  /*10370*/  F2FP.F16.E4M3.UNPACK_B R26, R153 ;  /* 0x00000099ff1a723e */ /* 0x000fc400020006ff */
[----:B------:R-:W-:Y:S01]  /*10380*/  F2FP.F16.E4M3.UNPACK_B R27, R152 ;  /* 0x00000098ff1b723e */ /* 0x000fe200020006ff */
[----:B------:R-:W-:Y:S01]  /*10390*/  BAR.SYNC.DEFER_BLOCKING 0x0 ;  /* 0x0000000000007b1d */ /* 0x000fe20000010000 */
[----:B------:R-:W-:-:S05]  /*103a0*/  LOP3.LUT R116, R8, 0x20, RZ, 0x3c, !PT ;  /* 0x0000002008747812 */ /* 0x000fca00078e3cff */
[----:B------:R-:W-:Y:S02]  /*103b0*/  STSM.16.M88.4 [R20+0x8000], R24 ;  /* 0x0080001814007844 */ /* 0x000fe40000000200 */
[----:B------:R-:W-:Y:S06]  /*103c0*/  BAR.SYNC.DEFER_BLOCKING 0x0 ;  /* 0x0000000000007b1d */ /* 0x000fec0000010000 */
[----:B------:R-:W1:Y:S04]  /*103d0*/  LDS.64 R22, [R8+UR7+0x8000] ;  /* 0x0080000708167984 */ /* 0x000e680008000a00 */
[----:B------:R-:W2:Y:S04]  /*103e0*/  LDS.64 R26, [R8+UR7+0x8400] ;  /* 0x00840007081a7984 */ /* 0x000ea80008000a00 */
[----:B------:R-:W3:Y:S04]  /*103f0*/  LDS.64 R20, [R116+UR7+0x8000] ;  /* 0x0080000774147984 */ /* 0x000ee80008000a00 */
[----:B------:R-:W4:Y:S01]  /*10400*/  LDS.64 R24, [R116+UR7+0x8400] ;  /* 0x0084000774187984 */ /* 0x000f220008000a00 */
[C---:B------:R-:W-:Y:S01]  /*10410*/  FMUL R100, R7.reuse, R100 ;  /* 0x0000006407647220 */ /* 0x040fe20000400000 */
[----:B------:R-:W-:Y:S01]  /*10420*/  FMUL R101, R7, R101 ;  /* 0x0000006507657220 */ /* 0x000fe20000400000 */
[C---:B------:R-:W-:Y:S01]  /*10430*/  FMUL R102, R11.reuse, R102 ;  /* 0x000000660b667220 */ /* 0x040fe20000400000 */
[----:B------:R-:W-:Y:S01]  /*10440*/  FMUL R103, R11, R103 ;  /* 0x000000670b677220 */ /* 0x000fe20000400000 */
[----:B0-----:R-:W-:-:S02]  /*10450*/  F2FP.F16.E4M3.UNPACK_B R28, R140 ;  /* 0x0000008cff1c723e */ /* 0x001fc400020006ff */
[----:B------:R-:W-:Y:S01]  /*10460*/  F2FP.F16.E4M3.UNPACK_B R29, R141 ;  /* 0x0000008dff1d723e */ /* 0x000fe200020006ff */
[C---:B------:R-:W-:Y:S01]  /*10470*/  FMUL R36, R7.reuse, R80 ;  /* 0x0000005007247220 */ /* 0x040fe20000400000 */
[----:B------:R-:W-:Y:S01]  /*10480*/  FMUL R37, R7, R81 ;  /* 0x0000005107257220 */ /* 0x000fe20000400000 */
[C---:B------:R-:W-:Y:S01]  /*10490*/  FMUL R38, R11.reuse, R82 ;  /* 0x000000520b267220 */ /* 0x040fe20000400000 */
[----:B------:R-:W-:Y:S01]  /*104a0*/  FMUL R39, R11, R83 ;  /* 0x000000530b277220 */ /* 0x000fe20000400000 */
[C---:B------:R-:W-:Y:S01]  /*104b0*/  FMUL R80, R7.reuse, R92 ;  /* 0x0000005c07507220 */ /* 0x040fe20000400000 */
[----:B------:R-:W-:Y:S01]  /*104c0*/  FMUL R81, R7, R93 ;  /* 0x0000005d07517220 */ /* 0x000fe20000400000 */
[C---:B------:R-:W-:Y:S01]  /*104d0*/  FMUL R82, R11.reuse, R94 ;  /* 0x0000005e0b527220 */ /* 0x040fe20000400000 */
[----:B------:R-:W-:Y:S01]  /*104e0*/  FMUL R83, R11, R95 ;  /* 0x0000005f0b537220 */ /* 0x000fe20000400000 */
[----:B-1----:R-:W-:Y:S02]  /*104f0*/  IMAD.MOV.U32 R32, RZ, RZ, R22 ;  /* 0x000000ffff207224 */ /* 0x002fe400078e0016 */
[----:B--2---:R-:W-:-:S02]  /*10500*/  IMAD.MOV.U32 R33, RZ, RZ, R26 ;  /* 0x000000ffff217224 */ /* 0x004fc400078e001a */
[----:B---3--:R-:W-:Y:S02]  /*10510*/  IMAD.MOV.U32 R34, RZ, RZ, R20 ;  /* 0x000000ffff227224 */ /* 0x008fe400078e0014 */
[----:B----4-:R-:W-:Y:S02]  /*10520*/  IMAD.MOV.U32 R35, RZ, RZ, R24 ;  /* 0x000000ffff237224 */ /* 0x010fe400078e0018 */
[----:B------:R-:W-:Y:S02]  /*10530*/  IMAD.MOV.U32 R92, RZ, RZ, R22 ;  /* 0x000000ffff5c7224 */ /* 0x000fe400078e0016 */
[----:B------:R-:W-:Y:S02]  /*10540*/  IMAD.MOV.U32 R93, RZ, RZ, R26 ;  /* 0x000000ffff5d7224 */ /* 0x000fe400078e001a */
[----:B------:R-:W-:Y:S01]  /*10550*/  IMAD.MOV.U32 R94, RZ, RZ, R20 ;  /* 0x000000ffff5e7224 */ /* 0x000fe200078e0014 */
[----:B------:R-:W-:Y:S01]  /*10560*/  HMMA.16816.F32 R100, R32, R28, R100 ;  /* 0x0000001c2064723c */ /* 0x000fe20000001864 */
[----:B------:R-:W-:-:S06]  /*10570*/  IMAD.MOV.U32 R95, RZ, RZ, R24 ;  /* 0x000000ffff5f7224 */ /* 0x000fcc00078e0018 */
[----:B------:R-:W-:Y:S02]  /*10580*/  F2FP.F16.E4M3.UNPACK_B R32, R120 ;  /* 0x00000078ff20723e */ /* 0x000fe400020006ff */
[----:B------:R-:W-:Y:S01]  /*10590*/  F2FP.F16.E4M3.UNPACK_B R33, R121 ;  /* 0x00000079ff21723e */ /* 0x000fe200020006ff */
[C---:B------:R-:W-:Y:S01]  /*105a0*/  FMUL R144, R7.reuse, R56 ;  /* 0x0000003807907220 */ /* 0x040fe20000400000 */
[----:B------:R-:W-:Y:S01]  /*105b0*/  FMUL R145, R7, R57 ;  /* 0x0000003907917220 */ /* 0x000fe20000400000 */
[C---:B------:R-:W-:Y:S01]  /*105c0*/  FMUL R146, R11.reuse, R58 ;  /* 0x0000003a0b927220 */ /* 0x040fe20000400000 */
[----:B------:R-:W-:Y:S01]  /*105d0*/  FMUL R147, R11, R59 ;  /* 0x0000003b0b937220 */ /* 0x000fe20000400000 */
[C---:B------:R-:W-:Y:S01]  /*105e0*/  FMUL R52, R7.reuse, R52 ;  /* 0x0000003407347220 */ /* 0x040fe20000400000 */
[----:B------:R-:W-:Y:S01]  /*105f0*/  FMUL R53, R7, R53 ;  /* 0x0000003507357220 */ /* 0x000fe20000400000 */
[----:B------:R-:W-:Y:S01]  /*10600*/  HMMA.16816.F32 R92, R92, R32, R36 ;  /* 0x000000205c5c723c */ /* 0x000fe20000001824 */
[C---:B------:R-:W-:Y:S01]  /*10610*/  FMUL R54, R11.reuse, R54 ;  /* 0x000000360b367220 */ /* 0x040fe20000400000 */
[----:B------:R-:W-:Y:S01]  /*10620*/  FMUL R55, R11, R55 ;  /* 0x000000370b377220 */ /* 0x000fe20000400000 */
[----:B------:R-:W-:-:S02]  /*10630*/  IMAD.MOV.U32 R56, RZ, RZ, R22 ;  /* 0x000000ffff387224 */ /* 0x000fc400078e0016 */
[----:B------:R-:W-:Y:S02]  /*10640*/  IMAD.MOV.U32 R57, RZ, RZ, R26 ;  /* 0x000000ffff397224 */ /* 0x000fe400078e001a */
[----:B------:R-:W-:Y:S01]  /*10650*/  F2FP.F16.E4M3.UNPACK_B R36, R44 ;  /* 0x0000002cff24723e */ /* 0x000fe200020006ff */
[----:B------:R-:W-:Y:S01]  /*10660*/  IMAD.MOV.U32 R58, RZ, RZ, R20 ;  /* 0x000000ffff3a7224 */ /* 0x000fe200078e0014 */
[----:B------:R-:W-:Y:S01]  /*10670*/  F2FP.F16.E4M3.UNPACK_B R37, R45 ;  /* 0x0000002dff25723e */ /* 0x000fe200020006ff */
[----:B------:R-:W-:Y:S02]  /*10680*/  IMAD.MOV.U32 R59, RZ, RZ, R24 ;  /* 0x000000ffff3b7224 */ /* 0x000fe400078e0018 */
[C---:B------:R-:W-:Y:S01]  /*10690*/  FMUL R148, R7.reuse, R76 ;  /* 0x0000004c07947220 */ /* 0x040fe20000400000 */
[----:B------:R-:W-:Y:S01]  /*106a0*/  FMUL R149, R7, R77 ;  /* 0x0000004d07957220 */ /* 0x000fe20000400000 */
[C---:B------:R-:W-:Y:S01]  /*106b0*/  FMUL R150, R11.reuse, R78 ;  /* 0x0000004e0b967220 */ /* 0x040fe20000400000 */
[----:B------:R-:W-:Y:S01]  /*106c0*/  FMUL R151, R11, R79 ;  /* 0x0000004f0b977220 */ /* 0x000fe20000400000 */
[----:B------:R-:W-:Y:S01]  /*106d0*/  F2FP.F16.E4M3.UNPACK_B R30, R136 ;  /* 0x00000088ff1e723e */ /* 0x000fe200020006ff */
[----:B------:R-:W-:Y:S01]  /*106e0*/  IMAD.MOV.U32 R40, RZ, RZ, R22 ;  /* 0x000000ffff287224 */ /* 0x000fe200078e0016 */
[----:B------:R-:W-:Y:S01]  /*106f0*/  HMMA.16816.F32 R56, R56, R36, R52 ;  /* 0x000000243838723c */ /* 0x000fe20000001834 */
[----:B------:R-:W-:Y:S01]  /*10700*/  F2FP.F16.E4M3.UNPACK_B R31, R137 ;  /* 0x00000089ff1f723e */ /* 0x000fe200020006ff */
[----:B------:R-:W-:Y:S01]  /*10710*/  IMAD.MOV.U32 R41, RZ, RZ, R26 ;  /* 0x000000ffff297224 */ /* 0x000fe200078e001a */
[----:B------:R-:W-:Y:S01]  /*10720*/  F2FP.F16.E4M3.UNPACK_B R34, R124 ;  /* 0x0000007cff22723e */ /* 0x000fe200020006ff */
[----:B------:R-:W-:Y:S01]  /*10730*/  IMAD.MOV.U32 R42, RZ, RZ, R20 ;  /* 0x000000ffff2a7224 */ /* 0x000fe200078e0014 */
[----:B------:R-:W-:Y:S01]  /*10740*/  F2FP.F16.E4M3.UNPACK_B R35, R125 ;  /* 0x0000007dff23723e */ /* 0x000fe200020006ff */
[----:B------:R-:W-:-:S02]  /*10750*/  IMAD.MOV.U32 R43, RZ, RZ, R24 ;  /* 0x000000ffff2b7224 */ /* 0x000fc400078e0018 */
[C---:B------:R-:W-:Y:S01]  /*10760*/  FMUL R52, R7.reuse, R48 ;  /* 0x0000003007347220 */ /* 0x040fe20000400000 */
[----:B------:R-:W-:Y:S01]  /*10770*/  FMUL R53, R7, R49 ;  /* 0x0000003107357220 */ /* 0x000fe20000400000 */
[C---:B------:R-:W-:Y:S01]  /*10780*/  FMUL R54, R11.reuse, R50 ;  /* 0x000000320b367220 */ /* 0x040fe20000400000 */
[----:B------:R-:W-:Y:S01]  /*10790*/  FMUL R55, R11, R51 ;  /* 0x000000330b377220 */ /* 0x000fe20000400000 */
[----:B------:R-:W-:Y:S01]  /*107a0*/  F2FP.F16.E4M3.UNPACK_B R38, R128 ;  /* 0x00000080ff26723e */ /* 0x000fe200020006ff */
[----:B------:R-:W-:Y:S01]  /*107b0*/  IMAD.MOV.U32 R76, RZ, RZ, R22 ;  /* 0x000000ffff4c7224 */ /* 0x000fe200078e0016 */
[----:B------:R-:W-:Y:S01]  /*107c0*/  F2FP.F16.E4M3.UNPACK_B R39, R129 ;  /* 0x00000081ff27723e */ /* 0x000fe200020006ff */
[----:B------:R-:W-:Y:S02]  /*107d0*/  IMAD.MOV.U32 R77, RZ, RZ, R26 ;  /* 0x000000ffff4d7224 */ /* 0x000fe400078e001a */
[----:B------:R-:W-:Y:S02]  /*107e0*/  IMAD.MOV.U32 R78, RZ, RZ, R20 ;  /* 0x000000ffff4e7224 */ /* 0x000fe400078e0014 */
[----:B------:R-:W-:Y:S01]  /*107f0*/  IMAD.MOV.U32 R79, RZ, RZ, R24 ;  /* 0x000000ffff4f7224 */ /* 0x000fe200078e0018 */
[----:B------:R-:W-:Y:S01]  /*10800*/  HMMA.16816.F32 R80, R40, R30, R80 ;  /* 0x0000001e2850723c */ /* 0x000fe20000001850 */
[----:B------:R-:W-:-:S02]  /*10810*/  IMAD.MOV.U32 R48, RZ, RZ, R22 ;  /* 0x000000ffff307224 */ /* 0x000fc400078e0016 */
[----:B------:R-:W-:Y:S02]  /*10820*/  IMAD.MOV.U32 R49, RZ, RZ, R26 ;  /* 0x000000ffff317224 */ /* 0x000fe400078e001a */
[----:B------:R-:W-:Y:S01]  /*10830*/  IMAD.MOV.U32 R50, RZ, RZ, R20 ;  /* 0x000000ffff327224 */ /* 0x000fe200078e0014 */
[----:B------:R-:W-:Y:S01]  /*10840*/  HMMA.16816.F32 R144, R40, R34, R144 ;  /* 0x000000222890723c */ /* 0x000fe20000001890 */
[----:B------:R-:W-:-:S05]  /*10850*/  IMAD.MOV.U32 R51, RZ, RZ, R24 ;  /* 0x000000ffff337224 */ /* 0x000fca00078e0018 */
[----:B------:R-:W-:Y:S01]  /*10860*/  HMMA.16816.F32 R76, R76, R38, R52 ;  /* 0x000000264c4c723c */ /* 0x000fe20000001834 */
[----:B------:R-:W-:Y:S02]  /*10870*/  F2FP.F16.E4M3.UNPACK_B R40, R112 ;  /* 0x00000070ff28723e */ /* 0x000fe400020006ff */
[----:B------:R-:W-:Y:S02]  /*10880*/  F2FP.F16.E4M3.UNPACK_B R41, R113 ;  /* 0x00000071ff29723e */ /* 0x000fe400020006ff */
[----:B------:R-:W-:Y:S02]  /*10890*/  F2FP.F16.E4M3.UNPACK_B R42, R140.H1 ;  /* 0x0000008cff2a723e */ /* 0x000fe400030006ff */
[----:B------:R-:W-:Y:S01]  /*108a0*/  F2FP.F16.E4M3.UNPACK_B R43, R141.H1 ;  /* 0x0000008dff2b723e */ /* 0x000fe200030006ff */
[----:B------:R-:W-:Y:S02]  /*108b0*/  IMAD.MOV.U32 R52, RZ, RZ, R23 ;  /* 0x000000ffff347224 */ /* 0x000fe400078e0017 */
[----:B------:R-:W-:-:S02]  /*108c0*/  IMAD.MOV.U32 R53, RZ, RZ, R27 ;  /* 0x000000ffff357224 */ /* 0x000fc400078e001b */
[----:B------:R-:W-:Y:S02]  /*108d0*/  IMAD.MOV.U32 R54, RZ, RZ, R21 ;  /* 0x000000ffff367224 */ /* 0x000fe400078e0015 */
[----:B------:R-:W-:Y:S01]  /*108e0*/  IMAD.MOV.U32 R55, RZ, RZ, R25 ;  /* 0x000000ffff377224 */ /* 0x000fe200078e0019 */
[----:B------:R-:W-:Y:S06]  /*108f0*/  HMMA.16816.F32 R148, R48, R40, R148 ;  /* 0x000000283094723c */ /* 0x000fec0000001894 */
[----:B------:R-:W-:Y:S01]  /*10900*/  HMMA.16816.F32 R100, R52, R42, R100 ;  /* 0x0000002a3464723c */ /* 0x000fe20000001864 */
[----:B------:R-:W-:Y:S01]  /*10910*/  F2FP.F16.E4M3.UNPACK_B R50, R120.H1 ;  /* 0x00000078ff32723e */ /* 0x000fe200030006ff */
[----:B------:R-:W-:Y:S01]  /*10920*/  LDS.64 R54, [R116+UR7+0x8800] ;  /* 0x0088000774367984 */ /* 0x000fe20008000a00 */
[----:B------:R-:W-:-:S03]  /*10930*/  F2FP.F16.E4M3.UNPACK_B R51, R121.H1 ;  /* 0x00000079ff33723e */ /* 0x000fc600030006ff */
[----:B------:R-:W0:Y:S01]  /*10940*/  LDS.64 R120, [R8+UR7+0x8800] ;  /* 0x0088000708787984 */ /* 0x000e220008000a00 */
[----:B------:R-:W-:Y:S02]  /*10950*/  F2FP.F16.E4M3.UNPACK_B R52, R136.H1 ;  /* 0x00000088ff34723e */ /* 0x000fe400030006ff */
[----:B------:R-:W-:Y:S01]  /*10960*/  F2FP.F16.E4M3.UNPACK_B R53, R137.H1 ;  /* 0x00000089ff35723e */ /* 0x000fe200030006ff */
[----:B------:R-:W-:Y:S04]  /*10970*/  LDS.64 R116, [R116+UR7+0x8c00] ;  /* 0x008c000774747984 */ /* 0x000fe80008000a00 */
[----:B------:R-:W1:Y:S01]  /*10980*/  LDS.64 R136, [R8+UR7+0x8c00] ;  /* 0x008c000708887984 */ /* 0x000e620008000a00 */
[C---:B------:R-:W-:Y:S01]  /*10990*/  FMUL R64, R7.reuse, R64 ;  /* 0x0000004007407220 */ /* 0x040fe20000400000 */
[----:B------:R-:W-:Y:S01]  /*109a0*/  FMUL R65, R7, R65 ;  /* 0x0000004107417220 */ /* 0x000fe20000400000 */
[C---:B------:R-:W-:Y:S01]  /*109b0*/  FMUL R66, R11.reuse, R66 ;  /* 0x000000420b427220 */ /* 0x040fe20000400000 */
[----:B------:R-:W-:Y:S01]  /*109c0*/  FMUL R67, R11, R67 ;  /* 0x000000430b437220 */ /* 0x000fe20000400000 */
[----:B------:R-:W-:Y:S01]  /*109d0*/  F2FP.F16.E4M3.UNPACK_B R48, R132 ;  /* 0x00000084ff30723e */ /* 0x000fe200020006ff */
[----:B------:R-:W-:Y:S01]  /*109e0*/  IMAD.MOV.U32 R152, RZ, RZ, R22 ;  /* 0x000000ffff987224 */ /* 0x000fe200078e0016 */
[----:B------:R-:W-:Y:S01]  /*109f0*/  F2FP.F16.E4M3.UNPACK_B R49, R133 ;  /* 0x00000085ff31723e */ /* 0x000fe200020006ff */
[----:B------:R-:W-:-:S02]  /*10a00*/  IMAD.MOV.U32 R153, RZ, RZ, R26 ;  /* 0x000000ffff997224 */ /* 0x000fc400078e001a */
[----:B------:R-:W-:Y:S02]  /*10a10*/  IMAD.MOV.U32 R154, RZ, RZ, R20 ;  /* 0x000000ffff9a7224 */ /* 0x000fe400078e0014 */
[----:B------:R-:W-:Y:S02]  /*10a20*/  IMAD.MOV.U32 R155, RZ, RZ, R24 ;  /* 0x000000ffff9b7224 */ /* 0x000fe400078e0018 */
[C---:B------:R-:W-:Y:S01]  /*10a30*/  FMUL R104, R19.reuse, R104 ;  /* 0x0000006813687220 */ /* 0x040fe20000400000 */
[----:B------:R-:W-:Y:S02]  /*10a40*/  IMAD.MOV.U32 R156, RZ, RZ, R23 ;  /* 0x000000ffff9c7224 */ /* 0x000fe400078e0017 */
[----:B------:R-:W-:Y:S01]  /*10a50*/  FMUL R105, R19, R105 ;  /* 0x0000006913697220 */ /* 0x000fe20000400000 */
[----:B------:R-:W-:Y:S02]  /*10a60*/  IMAD.MOV.U32 R157, RZ, RZ, R27 ;  /* 0x000000ffff9d7224 */ /* 0x000fe400078e001b */
[----:B------:R-:W-:Y:S01]  /*10a70*/  FMUL R106, R17, R106 ;  /* 0x0000006a116a7220 */ /* 0x000fe20000400000 */
[----:B------:R-:W-:Y:S01]  /*10a80*/  IMAD.MOV.U32 R158, RZ, RZ, R21 ;  /* 0x000000ffff9e7224 */ /* 0x000fe200078e0015 */
[----:B------:R-:W-:Y:S01]  /*10a90*/  HMMA.16816.F32 R64, R152, R48, R64 ;  /* 0x000000309840723c */ /* 0x000fe20000001840 */
[----:B------:R-:W-:-:S02]  /*10aa0*/  IMAD.MOV.U32 R159, RZ, RZ, R25 ;  /* 0x000000ffff9f7224 */ /* 0x000fc400078e0019 */
[----:B------:R-:W-:Y:S01]  /*10ab0*/  FMUL R107, R17, R107 ;  /* 0x0000006b116b7220 */ /* 0x000fe20000400000 */
[C---:B------:R-:W-:Y:S01]  /*10ac0*/  FMUL R84, R19.reuse, R84 ;  /* 0x0000005413547220 */ /* 0x040fe20000400000 */
[----:B------:R-:W-:Y:S01]  /*10ad0*/  FMUL R85, R19, R85 ;  /* 0x0000005513557220 */ /* 0x000fe20000400000 */
[C---:B------:R-:W-:Y:S01]  /*10ae0*/  FMUL R86, R17.reuse, R86 ;  /* 0x0000005611567220 */ /* 0x040fe20000400000 */
[----:B------:R-:W-:Y:S01]  /*10af0*/  FMUL R87, R17, R87 ;  /* 0x0000005711577220 */ /* 0x000fe20000400000 */
[----:B------:R-:W-:Y:S02]  /*10b00*/  IMAD.MOV.U32 R152, RZ, RZ, R23 ;  /* 0x000000ffff987224 */ /* 0x000fe400078e0017 */
[C---:B------:R-:W-:Y:S01]  /*10b10*/  FMUL R68, R19.reuse, R68 ;  /* 0x0000004413447220 */ /* 0x040fe20000400000 */
[----:B------:R-:W-:Y:S02]  /*10b20*/  IMAD.MOV.U32 R153, RZ, RZ, R27 ;  /* 0x000000ffff997224 */ /* 0x000fe400078e001b */
[----:B------:R-:W-:Y:S01]  /*10b30*/  FMUL R69, R19, R69 ;  /* 0x0000004513457220 */ /* 0x000fe20000400000 */
[----:B------:R-:W-:-:S02]  /*10b40*/  IMAD.MOV.U32 R154, RZ, RZ, R21 ;  /* 0x000000ffff9a7224 */ /* 0x000fc400078e0015 */
[C---:B------:R-:W-:Y:S01]  /*10b50*/  FMUL R70, R17.reuse, R70 ;  /* 0x0000004611467220 */ /* 0x040fe20000400000 */
[----:B------:R-:W-:Y:S02]  /*10b60*/  IMAD.MOV.U32 R155, RZ, RZ, R25 ;  /* 0x000000ffff9b7224 */ /* 0x000fe400078e0019 */
[----:B------:R-:W-:Y:S01]  /*10b70*/  FMUL R71, R17, R71 ;  /* 0x0000004711477220 */ /* 0x000fe20000400000 */
[--C-:B0-----:R-:W-:Y:S02]  /*10b80*/  IMAD.MOV.U32 R20, RZ, RZ, R120.reuse ;  /* 0x000000ffff147224 */ /* 0x101fe400078e0078 */
[C---:B------:R-:W-:Y:S01]  /*10b90*/  FMUL R108, R19.reuse, R108 ;  /* 0x0000006c136c7220 */ /* 0x040fe20000400000 */
[----:B------:R-:W-:Y:S02]  /*10ba0*/  IMAD.MOV.U32 R24, RZ, RZ, R120 ;  /* 0x000000ffff187224 */ /* 0x000fe400078e0078 */
[----:B------:R-:W-:Y:S01]  /*10bb0*/  FMUL R109, R19, R109 ;  /* 0x0000006d136d7220 */ /* 0x000fe20000400000 */
[----:B------:R-:W-:-:S02]  /*10bc0*/  IMAD.MOV.U32 R22, RZ, RZ, R54 ;  /* 0x000000ffff167224 */ /* 0x000fc400078e0036 */
[C---:B------:R-:W-:Y:S01]  /*10bd0*/  FMUL R110, R17.reuse, R110 ;  /* 0x0000006e116e7220 */ /* 0x040fe20000400000 */
[--C-:B-1----:R-:W-:Y:S02]  /*10be0*/  IMAD.MOV.U32 R21, RZ, RZ, R136.reuse ;  /* 0x000000ffff157224 */ /* 0x102fe400078e0088 */
[----:B------:R-:W-:Y:S01]  /*10bf0*/  FMUL R111, R17, R111 ;  /* 0x0000006f116f7220 */ /* 0x000fe20000400000 */
[----:B------:R-:W-:Y:S02]  /*10c00*/  IMAD.MOV.U32 R25, RZ, RZ, R136 ;  /* 0x000000ffff197224 */ /* 0x000fe400078e0088 */
[----:B------:R-:W-:Y:S02]  /*10c10*/  IMAD.MOV.U32 R26, RZ, RZ, R54 ;  /* 0x000000ffff1a7224 */ /* 0x000fe400078e0036 */
[--C-:B------:R-:W-:Y:S02]  /*10c20*/  IMAD.MOV.U32 R23, RZ, RZ, R116.reuse ;  /* 0x000000ffff177224 */ /* 0x100fe400078e0074 */
[----:B------:R-:W-:Y:S01]  /*10c30*/  IMAD.MOV.U32 R27, RZ, RZ, R116 ;  /* 0x000000ffff1b7224 */ /* 0x000fe200078e0074 */
[----:B------:R-:W-:-:S02]  /*10c40*/  LOP3.LUT R7, R8, 0x40, RZ, 0x3c, !PT ;  /* 0x0000004008077812 */ /* 0x000fc400078e3cff */
[----:B------:R-:W-:Y:S02]  /*10c50*/  LOP3.LUT R8, R8, 0x60, RZ, 0x3c, !PT ;  /* 0x0000006008087812 */ /* 0x000fe400078e3cff */
[----:B------:R-:W-:Y:S01]  /*10c60*/  HMMA.16816.F32 R68, R20, R34, R68 ;  /* 0x000000221444723c */ /* 0x000fe20000001844 */
[----:B------:R-:W0:Y:S05]  /*10c70*/  LDS.64 R34, [R7+UR7+0x8000] ;  /* 0x0080000707227984 */ /* 0x000e2a0008000a00 */
[C---:B------:R-:W-:Y:S01]  /*10c80*/  HMMA.16816.F32 R104, R24.reuse, R32, R104 ;  /* 0x000000201868723c */ /* 0x040fe20000001868 */
[----:B------:R-:W1:Y:S05]  /*10c90*/  LDS.64 R32, [R7+UR7+0x8400] ;  /* 0x0084000707207984 */ /* 0x000e6a0008000a00 */
[C---:B------:R-:W-:Y:S01]  /*10ca0*/  HMMA.16816.F32 R84, R24.reuse, R36, R84 ;  /* 0x000000241854723c */ /* 0x040fe20000001854 */
[----:B------:R-:W-:Y:S05]  /*10cb0*/  LDS.64 R36, [R8+UR7+0x8400] ;  /* 0x0084000708247984 */ /* 0x000fea0008000a00 */
[----:B------:R-:W-:Y:S01]  /*10cc0*/  HMMA.16816.F32 R108, R24, R38, R108 ;  /* 0x00000026186c723c */ /* 0x000fe2000000186c */
[----:B------:R-:W2:Y:S01]  /*10cd0*/  LDS.64 R38, [R8+UR7+0x8000] ;  /* 0x0080000708267984 */ /* 0x000ea20008000a00 */
        /* <DEDUP_REMOVED lines=15> */
[----:B------:R-:W-:-:S03]  /*10dd0*/  FMUL R90, R17, R90 ;  /* 0x0000005a115a7220 */ /* 0x000fc60000400000 */
[----:B------:R-:W-:Y:S01]  /*10de0*/  HMMA.16816.F32 R96, R20, R30, R96 ;  /* 0x0000001e1460723c */ /* 0x000fe20000001860 */
[----:B------:R-:W-:-:S05]  /*10df0*/  FMUL R91, R17, R91 ;  /* 0x0000005b115b7220 */ /* 0x000fca0000400000 */
[----:B------:R-:W-:Y:S06]  /*10e00*/  HMMA.16816.F32 R20, R20, R48, R60 ;  /* 0x000000301414723c */ /* 0x000fec000000183c */
[----:B------:R-:W-:Y:S01]  /*10e10*/  HMMA.16816.F32 R88, R24, R40, R88 ;  /* 0x000000281858723c */ /* 0x000fe20000001858 */
[----:B------:R-:W-:Y:S01]  /*10e20*/  F2FP.F16.E4M3.UNPACK_B R44, R44.H1 ;  /* 0x0000002cff2c723e */ /* 0x000fe200030006ff */
[----:B------:R-:W-:Y:S01]  /*10e30*/  IMAD.MOV.U32 R28, RZ, RZ, R121 ;  /* 0x000000ffff1c7224 */ /* 0x000fe200078e0079 */
[----:B------:R-:W-:Y:S01]  /*10e40*/  F2FP.F16.E4M3.UNPACK_B R45, R45.H1 ;  /* 0x0000002dff2d723e */ /* 0x000fe200030006ff */
[----:B------:R-:W-:Y:S01]  /*10e50*/  IMAD.MOV.U32 R29, RZ, RZ, R137 ;  /* 0x000000ffff1d7224 */ /* 0x000fe200078e0089 */
[----:B------:R-:W-:Y:S01]  /*10e60*/  F2FP.F16.E4M3.UNPACK_B R128, R128.H1 ;  /* 0x00000080ff80723e */ /* 0x000fe200030006ff */
[----:B------:R-:W-:Y:S01]  /*10e70*/  HMMA.16816.F32 R92, R156, R50, R92 ;  /* 0x000000329c5c723c */ /* 0x000fe2000000185c */
[----:B------:R-:W-:Y:S01]  /*10e80*/  F2FP.F16.E4M3.UNPACK_B R129, R129.H1 ;  /* 0x00000081ff81723e */ /* 0x000fe200030006ff */
[----:B------:R-:W-:Y:S01]  /*10e90*/  IMAD.MOV.U32 R24, RZ, RZ, R121 ;  /* 0x000000ffff187224 */ /* 0x000fe200078e0079 */
[----:B------:R-:W-:Y:S01]  /*10ea0*/  F2FP.F16.E4M3.UNPACK_B R132, R132.H1 ;  /* 0x00000084ff84723e */ /* 0x000fe200030006ff */
[----:B------:R-:W-:Y:S01]  /*10eb0*/  IMAD.MOV.U32 R25, RZ, RZ, R137 ;  /* 0x000000ffff197224 */ /* 0x000fe200078e0089 */
[----:B------:R-:W-:Y:S01]  /*10ec0*/  F2FP.F16.E4M3.UNPACK_B R133, R133.H1 ;  /* 0x00000085ff85723e */ /* 0x000fe200030006ff */
[----:B------:R-:W-:Y:S01]  /*10ed0*/  HMMA.16816.F32 R80, R152, R52, R80 ;  /* 0x000000349850723c */ /* 0x000fe20000001850 */
[--C-:B------:R-:W-:Y:S01]  /*10ee0*/  IMAD.MOV.U32 R30, RZ, RZ, R55.reuse ;  /* 0x000000ffff1e7224 */ /* 0x100fe200078e0037 */
[----:B------:R-:W-:Y:S01]  /*10ef0*/  F2FP.F16.E4M3.UNPACK_B R124, R124.H1 ;  /* 0x0000007cff7c723e */ /* 0x000fe200030006ff */
[----:B------:R-:W-:Y:S01]  /*10f00*/  IMAD.MOV.U32 R26, RZ, RZ, R55 ;  /* 0x000000ffff1a7224 */ /* 0x000fe200078e0037 */
[----:B------:R-:W-:Y:S01]  /*10f10*/  F2FP.F16.E4M3.UNPACK_B R125, R125.H1 ;  /* 0x0000007dff7d723e */ /* 0x000fe200030006ff */
[----:B------:R-:W-:-:S02]  /*10f20*/  IMAD.MOV.U32 R31, RZ, RZ, R117 ;  /* 0x000000ffff1f7224 */ /* 0x000fc400078e0075 */
[----:B------:R-:W-:Y:S01]  /*10f30*/  IMAD.MOV.U32 R27, RZ, RZ, R117 ;  /* 0x000000ffff1b7224 */ /* 0x000fe200078e0075 */
[C---:B------:R-:W-:Y:S01]  /*10f40*/  HMMA.16816.F32 R56, R152.reuse, R44, R56 ;  /* 0x0000002c9838723c */ /* 0x040fe20000001838 */
[----:B0-----:R-:W-:Y:S01]  /*10f50*/  IMAD.MOV.U32 R40, RZ, RZ, R34 ;  /* 0x000000ffff287224 */ /* 0x001fe200078e0022 */
[----:B------:R-:W-:Y:S01]  /*10f60*/  F2FP.F16.E4M3.UNPACK_B R112, R112.H1 ;  /* 0x00000070ff70723e */ /* 0x000fe200030006ff */
[----:B-1----:R-:W-:Y:S01]  /*10f70*/  IMAD.MOV.U32 R41, RZ, RZ, R32 ;  /* 0x000000ffff297224 */ /* 0x002fe200078e0020 */
[----:B------:R-:W-:Y:S01]  /*10f80*/  F2FP.F16.E4M3.UNPACK_B R113, R113.H1 ;  /* 0x00000071ff71723e */ /* 0x000fe200030006ff */
[----:B------:R-:W-:Y:S01]  /*10f90*/  IMAD.MOV.U32 R48, RZ, RZ, R34 ;  /* 0x000000ffff307224 */ /* 0x000fe200078e0022 */
[----:B------:R-:W-:Y:S01]  /*10fa0*/  HMMA.16816.F32 R76, R152, R128, R76 ;  /* 0x00000080984c723c */ /* 0x000fe2000000184c */
[----:B------:R-:W-:Y:S01]  /*10fb0*/  IMAD.MOV.U32 R49, RZ, RZ, R32 ;  /* 0x000000ffff317224 */ /* 0x000fe200078e0020 */
[----:B------:R-:W-:Y:S01]  /*10fc0*/  F2FP.F16.E4M3.UNPACK_B R120, R46.H1 ;  /* 0x0000002eff78723e */ /* 0x000fe200030006ff */
[----:B------:R-:W-:Y:S03]  /*10fd0*/  LDS.64 R116, [R8+UR7+0x8800] ;  /* 0x0088000708747984 */ /* 0x000fe60008000a00 */
[----:B------:R-:W-:Y:S06]  /*10fe0*/  HMMA.16816.F32 R72, R28, R42, R72 ;  /* 0x0000002a1c48723c */ /* 0x000fec0000001848 */
[----:B------:R-:W-:Y:S01]  /*10ff0*/  HMMA.16816.F32 R104, R24, R50, R104 ;  /* 0x000000321868723c */ /* 0x000fe20000001868 */
[----:B--2---:R-:W-:-:S02]  /*11000*/  IMAD.MOV.U32 R42, RZ, RZ, R38 ;  /* 0x000000ffff2a7224 */ /* 0x004fc400078e0026 */
[----:B------:R-:W-:-:S03]  /*11010*/  IMAD.MOV.U32 R43, RZ, RZ, R36 ;  /* 0x000000ffff2b7224 */ /* 0x000fc600078e0024 */
[C---:B------:R-:W-:Y:S06]  /*11020*/  HMMA.16816.F32 R84, R24.reuse, R44, R84 ;  /* 0x0000002c1854723c */ /* 0x040fec0000001854 */
[C---:B------:R-:W-:Y:S06]  /*11030*/  HMMA.16816.F32 R108, R24.reuse, R128, R108 ;  /* 0x00000080186c723c */ /* 0x040fec000000186c */
[----:B------:R-:W-:Y:S06]  /*11040*/  HMMA.16816.F32 R20, R24, R132, R20 ;  /* 0x000000841814723c */ /* 0x000fec0000001814 */
[----:B------:R-:W-:Y:S01]  /*11050*/  HMMA.16816.F32 R144, R156, R124, R144 ;  /* 0x0000007c9c90723c */ /* 0x000fe20000001890 */
[----:B------:R-:W-:-:S05]  /*11060*/  F2FP.F16.E4M3.UNPACK_B R24, R142 ;  /* 0x0000008eff18723e */ /* 0x000fca00020006ff */
[----:B------:R-:W-:Y:S01]  /*11070*/  HMMA.16816.F32 R64, R156, R132, R64 ;  /* 0x000000849c40723c */ /* 0x000fe20000001840 */
[----:B------:R-:W-:Y:S01]  /*11080*/  F2FP.F16.E4M3.UNPACK_B R25, R143 ;  /* 0x0000008fff19723e */ /* 0x000fe200020006ff */
[----:B------:R-:W-:Y:S01]  /*11090*/  IMAD.MOV.U32 R50, RZ, RZ, R38 ;  /* 0x000000ffff327224 */ /* 0x000fe200078e0026 */
[----:B------:R-:W-:Y:S01]  /*110a0*/  F2FP.F16.E4M3.UNPACK_B R44, R122 ;  /* 0x0000007aff2c723e */ /* 0x000fe200020006ff */
[----:B------:R-:W-:Y:S01]  /*110b0*/  IMAD.MOV.U32 R51, RZ, RZ, R36 ;  /* 0x000000ffff337224 */ /* 0x000fe200078e0024 */
[----:B------:R-:W-:Y:S01]  /*110c0*/  F2FP.F16.E4M3.UNPACK_B R45, R123 ;  /* 0x0000007bff2d723e */ /* 0x000fe200020006ff */
[----:B------:R-:W-:Y:S01]  /*110d0*/  HMMA.16816.F32 R148, R152, R112, R148 ;  /* 0x000000709894723c */ /* 0x000fe20000001894 */
[----:B------:R-:W-:Y:S01]  /*110e0*/  F2FP.F16.E4M3.UNPACK_B R121, R47.H1 ;  /* 0x0000002fff79723e */ /* 0x000fe200030006ff */
[----:B------:R-:W-:Y:S01]  /*110f0*/  LDS.64 R128, [R8+UR7+0x8c00] ;  /* 0x008c000708807984 */ /* 0x000fe20008000a00 */
[----:B------:R-:W-:-:S03]  /*11100*/  F2FP.F16.E4M3.UNPACK_B R26, R138 ;  /* 0x0000008aff1a723e */ /* 0x000fc600020006ff */
[----:B------:R-:W-:Y:S01]  /*11110*/  HMMA.16816.F32 R100, R40, R24, R100 ;  /* 0x000000182864723c */ /* 0x000fe20000001864 */
[----:B------:R-:W-:-:S05]  /*11120*/  F2FP.F16.E4M3.UNPACK_B R27, R139 ;  /* 0x0000008bff1b723e */ /* 0x000fca00020006ff */
[C---:B------:R-:W-:Y:S01]  /*11130*/  HMMA.16816.F32 R96, R28.reuse, R52, R96 ;  /* 0x000000341c60723c */ /* 0x040fe20000001860 */
[----:B------:R-:W-:Y:S02]  /*11140*/  F2FP.F16.E4M3.UNPACK_B R40, R46 ;  /* 0x0000002eff28723e */ /* 0x000fe400020006ff */
[----:B------:R-:W-:Y:S02]  /*11150*/  F2FP.F16.E4M3.UNPACK_B R41, R47 ;  /* 0x0000002fff29723e */ /* 0x000fe400020006ff */
[----:B------:R-:W0:Y:S01]  /*11160*/  LDS.64 R46, [R7+UR7+0x8800] ;  /* 0x00880007072e7984 */ /* 0x000e220008000a00 */
[C---:B------:R-:W-:Y:S03]  /*11170*/  HMMA.16816.F32 R68, R28.reuse, R124, R68 ;  /* 0x0000007c1c44723c */ /* 0x040fe60000001844 */
[----:B------:R-:W1:Y:S03]  /*11180*/  LDS.64 R124, [R7+UR7+0x8c00] ;  /* 0x008c0007077c7984 */ /* 0x000e660008000a00 */
[----:B------:R-:W-:Y:S01]  /*11190*/  HMMA.16816.F32 R88, R28, R112, R88 ;  /* 0x000000701c58723c */ /* 0x000fe20000001858 */
[----:B------:R-:W-:-:S06]  /*111a0*/  IMAD.MOV.U32 R52, RZ, RZ, R34 ;  /* 0x000000ffff347224 */ /* 0x000fcc00078e0022 */
[----:B------:R-:W-:Y:S02]  /*111b0*/  IMAD.MOV.U32 R28, RZ, RZ, R34 ;  /* 0x000000ffff1c7224 */ /* 0x000fe400078e0022 */
[----:B------:R-:W-:Y:S02]  /*111c0*/  IMAD.MOV.U32 R29, RZ, RZ, R32 ;  /* 0x000000ffff1d7224 */ /* 0x000fe400078e0020 */
[----:B------:R-:W-:Y:S02]  /*111d0*/  IMAD.MOV.U32 R30, RZ, RZ, R38 ;  /* 0x000000ffff1e7224 */ /* 0x000fe400078e0026 */
[----:B------:R-:W-:Y:S01]  /*111e0*/  IMAD.MOV.U32 R31, RZ, RZ, R36 ;  /* 0x000000ffff1f7224 */ /* 0x000fe200078e0024 */
[----:B------:R-:W-:Y:S01]  /*111f0*/  HMMA.16816.F32 R92, R48, R44, R92 ;  /* 0x0000002c305c723c */ /* 0x000fe2000000185c */
[----:B------:R-:W-:Y:S01]  /*11200*/  IMAD.MOV.U32 R53, RZ, RZ, R32 ;  /* 0x000000ffff357224 */ /* 0x000fe200078e0020 */
[----:B------:R-:W-:Y:S01]  /*11210*/  F2FP.F16.E4M3.UNPACK_B R42, R130 ;  /* 0x00000082ff2a723e */ /* 0x000fe200020006ff */
[----:B------:R-:W-:Y:S01]  /*11220*/  IMAD.MOV.U32 R54, RZ, RZ, R38 ;  /* 0x000000ffff367224 */ /* 0x000fe200078e0026 */
[----:B------:R-:W-:Y:S01]  /*11230*/  F2FP.F16.E4M3.UNPACK_B R43, R131 ;  /* 0x00000083ff2b723e */ /* 0x000fe200020006ff */
[----:B------:R-:W-:Y:S01]  /*11240*/  IMAD.MOV.U32 R55, RZ, RZ, R36 ;  /* 0x000000ffff377224 */ /* 0x000fe200078e0024 */
[----:B------:R-:W-:Y:S01]  /*11250*/  HMMA.16816.F32 R28, R28, R26, R80 ;  /* 0x0000001a1c1c723c */ /* 0x000fe20000001850 */
[----:B------:R-:W-:-:S02]  /*11260*/  F2FP.F16.E4M3.UNPACK_B R62, R126 ;  /* 0x0000007eff3e723e */ /* 0x000fc400020006ff */
[----:B------:R-:W-:Y:S02]  /*11270*/  F2FP.F16.E4M3.UNPACK_B R63, R127 ;  /* 0x0000007fff3f723e */ /* 0x000fe400020006ff */
[----:B------:R-:W-:Y:S02]  /*11280*/  F2FP.F16.E4M3.UNPACK_B R112, R134 ;  /* 0x00000086ff70723e */ /* 0x000fe400020006ff */
[----:B------:R-:W-:Y:S01]  /*11290*/  F2FP.F16.E4M3.UNPACK_B R113, R135 ;  /* 0x00000087ff71723e */ /* 0x000fe200020006ff */
[----:B------:R-:W-:Y:S01]  /*112a0*/  HMMA.16816.F32 R56, R52, R40, R56 ;  /* 0x000000283438723c */ /* 0x000fe20000001838 */
[----:B------:R-:W-:Y:S02]  /*112b0*/  F2FP.F16.E4M3.UNPACK_B R60, R114 ;  /* 0x00000072ff3c723e */ /* 0x000fe400020006ff */
[----:B------:R-:W-:-:S03]  /*112c0*/  F2FP.F16.E4M3.UNPACK_B R61, R115 ;  /* 0x00000073ff3d723e */ /* 0x000fc600020006ff */
[----:B------:R-:W-:Y:S06]  /*112d0*/  HMMA.16816.F32 R76, R48, R42, R76 ;  /* 0x0000002a304c723c */ /* 0x000fec000000184c */
[----:B------:R-:W-:Y:S06]  /*112e0*/  HMMA.16816.F32 R144, R52, R62, R144 ;  /* 0x0000003e3490723c */ /* 0x000fec0000001890 */
[----:B------:R-:W-:Y:S01]  /*112f0*/  HMMA.16816.F32 R64, R48, R112, R64 ;  /* 0x000000703040723c */ /* 0x000fe20000001840 */
[----:B------:R-:W-:-:S02]  /*11300*/  F2FP.F16.E4M3.UNPACK_B R122, R122.H1 ;  /* 0x0000007aff7a723e */ /* 0x000fc400030006ff */
[----:B------:R-:W-:Y:S02]  /*11310*/  F2FP.F16.E4M3.UNPACK_B R123, R123.H1 ;  /* 0x0000007bff7b723e */ /* 0x000fe400030006ff */
[----:B------:R-:W-:Y:S01]  /*11320*/  F2FP.F16.E4M3.UNPACK_B R138, R138.H1 ;  /* 0x0000008aff8a723e */ /* 0x000fe200030006ff */
[----:B------:R-:W-:Y:S01]  /*11330*/  HMMA.16816.F32 R148, R52, R60, R148 ;  /* 0x0000003c3494723c */ /* 0x000fe20000001894 */
[----:B------:R-:W-:Y:S01]  /*11340*/  IMAD.MOV.U32 R48, RZ, RZ, R35 ;  /* 0x000000ffff307224 */ /* 0x000fe200078e0023 */
[----:B------:R-:W-:Y:S01]  /*11350*/  F2FP.F16.E4M3.UNPACK_B R139, R139.H1 ;  /* 0x0000008bff8b723e */ /* 0x000fe200030006ff */
[----:B------:R-:W-:Y:S02]  /*11360*/  IMAD.MOV.U32 R49, RZ, RZ, R33 ;  /* 0x000000ffff317224 */ /* 0x000fe400078e0021 */
[----:B------:R-:W-:Y:S02]  /*11370*/  IMAD.MOV.U32 R50, RZ, RZ, R39 ;  /* 0x000000ffff327224 */ /* 0x000fe400078e0027 */
[----:B------:R-:W-:-:S02]  /*11380*/  IMAD.MOV.U32 R51, RZ, RZ, R37 ;  /* 0x000000ffff337224 */ /* 0x000fc400078e0025 */
[----:B------:R-:W-:Y:S02]  /*11390*/  IMAD.MOV.U32 R52, RZ, RZ, R35 ;  /* 0x000000ffff347224 */ /* 0x000fe400078e0023 */
[----:B------:R-:W-:Y:S02]  /*113a0*/  IMAD.MOV.U32 R53, RZ, RZ, R33 ;  /* 0x000000ffff357224 */ /* 0x000fe400078e0021 */
[----:B------:R-:W-:Y:S02]  /*113b0*/  IMAD.MOV.U32 R54, RZ, RZ, R39 ;  /* 0x000000ffff367224 */ /* 0x000fe400078e0027 */
[----:B------:R-:W-:Y:S01]  /*113c0*/  IMAD.MOV.U32 R55, RZ, RZ, R37 ;  /* 0x000000ffff377224 */ /* 0x000fe200078e0025 */
[----:B------:R-:W2:Y:S01]  /*113d0*/  S2R R161, SR_CTAID.X ;  /* 0x0000000000a17919 */ /* 0x000ea20000002500 */
[----:B------:R-:W-:Y:S01]  /*113e0*/  F2FP.F16.E4M3.UNPACK_B R142, R142.H1 ;  /* 0x0000008eff8e723e */ /* 0x000fe200030006ff */
[----:B------:R-:W-:Y:S01]  /*113f0*/  HMMA.16816.F32 R80, R48, R122, R92 ;  /* 0x0000007a3050723c */ /* 0x000fe2000000185c */
[----:B------:R-:W-:-:S02]  /*11400*/  F2FP.F16.E4M3.UNPACK_B R143, R143.H1 ;  /* 0x0000008fff8f723e */ /* 0x000fc400030006ff */
[----:B------:R-:W-:Y:S02]  /*11410*/  F2FP.F16.E4M3.UNPACK_B R130, R130.H1 ;  /* 0x00000082ff82723e */ /* 0x000fe400030006ff */
[----:B------:R-:W-:Y:S01]  /*11420*/  F2FP.F16.E4M3.UNPACK_B R131, R131.H1 ;  /* 0x00000083ff83723e */ /* 0x000fe200030006ff */
[----:B------:R-:W-:Y:S01]  /*11430*/  HMMA.16816.F32 R92, R52, R138, R28 ;  /* 0x0000008a345c723c */ /* 0x000fe2000000181c */
[----:B------:R-:W-:Y:S02]  /*11440*/  F2FP.F16.E4M3.UNPACK_B R126, R126.H1 ;  /* 0x0000007eff7e723e */ /* 0x000fe400030006ff */
[----:B------:R-:W-:Y:S02]  /*11450*/  F2FP.F16.E4M3.UNPACK_B R127, R127.H1 ;  /* 0x0000007fff7f723e */ /* 0x000fe400030006ff */
[----:B------:R-:W-:Y:S02]  /*11460*/  F2FP.F16.E4M3.UNPACK_B R134, R134.H1 ;  /* 0x00000086ff86723e */ /* 0x000fe400030006ff */
[----:B------:R-:W-:Y:S01]  /*11470*/  IMAD.MOV.U32 R28, RZ, RZ, R35 ;  /* 0x000000ffff1c7224 */ /* 0x000fe200078e0023 */
[----:B------:R-:W-:Y:S01]  /*11480*/  F2FP.F16.E4M3.UNPACK_B R135, R135.H1 ;  /* 0x00000087ff87723e */ /* 0x000fe200030006ff */
[----:B------:R-:W-:-:S02]  /*11490*/  IMAD.MOV.U32 R29, RZ, RZ, R33 ;  /* 0x000000ffff1d7224 */ /* 0x000fc400078e0021 */
[----:B------:R-:W-:Y:S02]  /*114a0*/  IMAD.MOV.U32 R30, RZ, RZ, R39 ;  /* 0x000000ffff1e7224 */ /* 0x000fe400078e0027 */
[----:B------:R-:W-:Y:S01]  /*114b0*/  IMAD.MOV.U32 R31, RZ, RZ, R37 ;  /* 0x000000ffff1f7224 */ /* 0x000fe200078e0025 */
[----:B------:R-:W-:Y:S01]  /*114c0*/  HMMA.16816.F32 R100, R52, R142, R100 ;  /* 0x0000008e3464723c */ /* 0x000fe20000001864 */
[----:B0-----:R-:W-:Y:S02]  /*114d0*/  IMAD.MOV.U32 R32, RZ, RZ, R46 ;  /* 0x000000ffff207224 */ /* 0x001fe400078e002e */
[----:B------:R-:W-:-:S03]  /*114e0*/  IMAD.MOV.U32 R34, RZ, RZ, R116 ;  /* 0x000000ffff227224 */ /* 0x000fc600078e0074 */
[C---:B------:R-:W-:Y:S06]  /*114f0*/  HMMA.16816.F32 R52, R48.reuse, R120, R56 ;  /* 0x000000783034723c */ /* 0x040fec0000001838 */
[----:B------:R-:W-:Y:S06]  /*11500*/  HMMA.16816.F32 R48, R48, R130, R76 ;  /* 0x000000823030723c */ /* 0x000fec000000184c */
[----:B------:R-:W-:Y:S01]  /*11510*/  HMMA.16816.F32 R56, R28, R126, R144 ;  /* 0x0000007e1c38723c */ /* 0x000fe20000001890 */
[----:B------:R-:W-:-:S02]  /*11520*/  IMAD.MOV.U32 R76, RZ, RZ, R35 ;  /* 0x000000ffff4c7224 */ /* 0x000fc400078e0023 */
[----:B------:R-:W-:Y:S02]  /*11530*/  IMAD.MOV.U32 R77, RZ, RZ, R33 ;  /* 0x000000ffff4d7224 */ /* 0x000fe400078e0021 */
[----:B-1----:R-:W-:Y:S01]  /*11540*/  IMAD.MOV.U32 R33, RZ, RZ, R124 ;  /* 0x000000ffff217224 */ /* 0x002fe200078e007c */
[----:B------:R-:W-:Y:S01]  /*11550*/  HMMA.16816.F32 R64, R28, R134, R64 ;  /* 0x000000861c40723c */ /* 0x000fe20000001840 */
[----:B------:R-:W-:-:S06]  /*11560*/  IMAD.MOV.U32 R35, RZ, RZ, R128 ;  /* 0x000000ffff237224 */ /* 0x000fcc00078e0080 */
[----:B------:R-:W-:Y:S02]  /*11570*/  IMAD.MOV.U32 R28, RZ, RZ, R46 ;  /* 0x000000ffff1c7224 */ /* 0x000fe400078e002e */
[----:B------:R-:W-:Y:S02]  /*11580*/  IMAD.MOV.U32 R29, RZ, RZ, R124 ;  /* 0x000000ffff1d7224 */ /* 0x000fe400078e007c */
[----:B------:R-:W-:Y:S02]  /*11590*/  IMAD.MOV.U32 R30, RZ, RZ, R116 ;  /* 0x000000ffff1e7224 */ /* 0x000fe400078e0074 */
[----:B------:R-:W-:Y:S01]  /*115a0*/  IMAD.MOV.U32 R31, RZ, RZ, R128 ;  /* 0x000000ffff1f7224 */ /* 0x000fe200078e0080 */
[----:B------:R-:W-:Y:S06]  /*115b0*/  HMMA.16816.F32 R96, R32, R26, R96 ;  /* 0x0000001a2060723c */ /* 0x000fec0000001860 */
[----:B------:R-:W-:Y:S01]  /*115c0*/  HMMA.16816.F32 R72, R28, R24, R72 ;  /* 0x000000181c48723c */ /* 0x000fe20000001848 */
[----:B------:R-:W-:-:S02]  /*115d0*/  IMAD.MOV.U32 R26, RZ, RZ, R116 ;  /* 0x000000ffff1a7224 */ /* 0x000fc400078e0074 */
[----:B------:R-:W-:-:S04]  /*115e0*/  IMAD.MOV.U32 R27, RZ, RZ, R128 ;  /* 0x000000ffff1b7224 */ /* 0x000fc800078e0080 */
[----:B------:R-:W-:Y:S02]  /*115f0*/  IMAD.MOV.U32 R24, RZ, RZ, R46 ;  /* 0x000000ffff187224 */ /* 0x000fe400078e002e */
[----:B------:R-:W-:Y:S01]  /*11600*/  IMAD.MOV.U32 R25, RZ, RZ, R124 ;  /* 0x000000ffff197224 */ /* 0x000fe200078e007c */
[----:B------:R-:W-:Y:S01]  /*11610*/  HMMA.16816.F32 R84, R28, R40, R84 ;  /* 0x000000281c54723c */ /* 0x000fe20000001854 */
[----:B--2---:R-:W-:-:S05]  /*11620*/  IMAD.SHL.U32 R161, R161, 0x20, RZ ;  /* 0x00000020a1a17824 */ /* 0x004fca00078e00ff */
[----:B------:R-:W-:Y:S06]  /*11630*/  HMMA.16816.F32 R108, R24, R42, R108 ;  /* 0x0000002a186c723c */ /* 0x000fec000000186c */
[----:B------:R-:W-:Y:S06]  /*11640*/  HMMA.16816.F32 R88, R28, R60, R88 ;  /* 0x0000003c1c58723c */ /* 0x000fec0000001858 */
[----:B------:R-:W-:Y:S06]  /*11650*/  HMMA.16816.F32 R104, R24, R44, R104 ;  /* 0x0000002c1868723c */ /* 0x000fec0000001868 */
[----:B------:R-:W-:Y:S06]  /*11660*/  HMMA.16816.F32 R68, R28, R62, R68 ;  /* 0x0000003e1c44723c */ /* 0x000fec0000001844 */
[----:B------:R-:W-:Y:S01]  /*11670*/  HMMA.16816.F32 R20, R24, R112, R20 ;  /* 0x000000701814723c */ /* 0x000fe20000001814 */
[----:B------:R-:W-:Y:S01]  /*11680*/  UIADD3 UR6, UR6, 0x40, URZ ;  /* 0x0000004006067890 */ /* 0x000fe2000fffe03f */
[----:B------:R-:W-:-:S05]  /*11690*/  VIADD R161, R161, 0x20 ;  /* 0x00000020a1a17836 */ /* 0x000fca0000000000 */
[----:B------:R-:W-:Y:S01]  /*116a0*/  ISETP.LE.AND P2, PT, R161, UR6, PT ;  /* 0x00000006a1007c0c */ /* 0x000fe2000bf43270 */
[----:B------:R-:W-:Y:S01]  /*116b0*/  IMAD.MOV.U32 R78, RZ, RZ, R39 ;  /* 0x000000ffff4e7224 */ /* 0x000fe200078e0027 */
[----:B------:R-:W-:Y:S01]  /*116c0*/  F2FP.F16.E4M3.UNPACK_B R114, R114.H1 ;  /* 0x00000072ff72723e */ /* 0x000fe200030006ff */
[----:B------:R-:W-:Y:S01]  /*116d0*/  IMAD.MOV.U32 R79, RZ, RZ, R37 ;  /* 0x000000ffff4f7224 */ /* 0x000fe200078e0025 */
[----:B------:R-:W-:Y:S01]  /*116e0*/  F2FP.F16.E4M3.UNPACK_B R115, R115.H1 ;  /* 0x00000073ff73723e */ /* 0x000fe200030006ff */
[--C-:B------:R-:W-:Y:S02]  /*116f0*/  IMAD.MOV.U32 R28, RZ, RZ, R47.reuse ;  /* 0x000000ffff1c7224 */ /* 0x100fe400078e002f */
[----:B------:R-:W-:Y:S02]  /*11700*/  IMAD.MOV.U32 R24, RZ, RZ, R47 ;  /* 0x000000ffff187224 */ /* 0x000fe400078e002f */
[--C-:B------:R-:W-:Y:S02]  /*11710*/  IMAD.MOV.U32 R29, RZ, RZ, R125.reuse ;  /* 0x000000ffff1d7224 */ /* 0x100fe400078e007d */
[----:B------:R-:W-:-:S02]  /*11720*/  IMAD.MOV.U32 R25, RZ, RZ, R125 ;  /* 0x000000ffff197224 */ /* 0x000fc400078e007d */
[--C-:B------:R-:W-:Y:S02]  /*11730*/  IMAD.MOV.U32 R30, RZ, RZ, R117.reuse ;  /* 0x000000ffff1e7224 */ /* 0x100fe400078e0075 */
[----:B------:R-:W-:Y:S02]  /*11740*/  IMAD.MOV.U32 R26, RZ, RZ, R117 ;  /* 0x000000ffff1a7224 */ /* 0x000fe400078e0075 */
[--C-:B------:R-:W-:Y:S02]  /*11750*/  IMAD.MOV.U32 R31, RZ, RZ, R129.reuse ;  /* 0x000000ffff1f7224 */ /* 0x100fe400078e0081 */
[----:B------:R-:W-:Y:S02]  /*11760*/  IMAD.MOV.U32 R27, RZ, RZ, R129 ;  /* 0x000000ffff1b7224 */ /* 0x000fe400078e0081 */
[----:B------:R-:W-:Y:S02]  /*11770*/  IMAD.MOV.U32 R60, RZ, RZ, R47 ;  /* 0x000000ffff3c7224 */ /* 0x000fe400078e002f */
[----:B------:R-:W-:-:S02]  /*11780*/  IMAD.MOV.U32 R61, RZ, RZ, R125 ;  /* 0x000000ffff3d7224 */ /* 0x000fc400078e007d */
[----:B------:R-:W-:Y:S02]  /*11790*/  IMAD.MOV.U32 R62, RZ, RZ, R117 ;  /* 0x000000ffff3e7224 */ /* 0x000fe400078e0075 */
[----:B------:R-:W-:Y:S01]  /*117a0*/  IMAD.MOV.U32 R63, RZ, RZ, R129 ;  /* 0x000000ffff3f7224 */ /* 0x000fe200078e0081 */
[----:B------:R-:W-:Y:S01]  /*117b0*/  HMMA.16816.F32 R76, R76, R114, R148 ;  /* 0x000000724c4c723c */ /* 0x000fe20000001894 */
[----:B------:R-:W-:Y:S02]  /*117c0*/  ULEA UR4, UR16, UR4, 0x6 ;  /* 0x0000000410047291 */ /* 0x000fe4000f8e303f */
[----:B------:R-:W-:Y:S01]  /*117d0*/  ULEA UR5, UR15, UR5, 0x6 ;  /* 0x000000050f057291 */ /* 0x000fe2000f8e303f */
[----:B------:R-:W-:Y:S02]  /*117e0*/  FFMA R10, R11, R10, R119 ;  /* 0x0000000a0b0a7223 */ /* 0x000fe40000000077 */
[----:B------:R-:W-:Y:S01]  /*117f0*/  HMMA.16816.F32 R72, R28, R142, R72 ;  /* 0x0000008e1c48723c */ /* 0x000fe20000001848 */
[----:B------:R-:W-:Y:S01]  /*11800*/  FFMA R12, R19, R12, R9 ;  /* 0x0000000c130c7223 */ /* 0x000fe20000000009 */
[----:B------:R-:W-:Y:S01]  /*11810*/  FFMA R18, R17, R18, R6 ;  /* 0x0000001211127223 */ /* 0x000fe20000000006 */
[----:B------:R-:W-:-:S03]  /*11820*/  IMAD.MOV.U32 R7, RZ, RZ, R2 ;  /* 0x000000ffff077224 */ /* 0x000fc600078e0002 */
[----:B------:R-:W-:Y:S01]  /*11830*/  HMMA.16816.F32 R104, R24, R122, R104 ;  /* 0x0000007a1868723c */ /* 0x000fe20000001868 */
[----:B------:R-:W-:Y:S02]  /*11840*/  IMAD.MOV.U32 R19, RZ, RZ, R3 ;  /* 0x000000ffff137224 */ /* 0x000fe400078e0003 */
[----:B------:R-:W-:-:S03]  /*11850*/  IMAD.MOV.U32 R11, RZ, RZ, R4 ;  /* 0x000000ffff0b7224 */ /* 0x000fc600078e0004 */
[----:B------:R-:W-:Y:S01]  /*11860*/  HMMA.16816.F32 R96, R28, R138, R96 ;  /* 0x0000008a1c60723c */ /* 0x000fe20000001860 */
[----:B------:R-:W-:-:S05]  /*11870*/  IMAD.MOV.U32 R17, RZ, RZ, R5 ;  /* 0x000000ffff117224 */ /* 0x000fca00078e0005 */
[----:B------:R-:W-:Y:S06]  /*11880*/  HMMA.16816.F32 R84, R24, R120, R84 ;  /* 0x000000781854723c */ /* 0x000fec0000001854 */
[----:B------:R-:W-:Y:S06]  /*11890*/  HMMA.16816.F32 R68, R28, R126, R68 ;  /* 0x0000007e1c44723c */ /* 0x000fec0000001844 */
[C---:B------:R-:W-:Y:S06]  /*118a0*/  HMMA.16816.F32 R108, R24.reuse, R130, R108 ;  /* 0x00000082186c723c */ /* 0x040fec000000186c */
[----:B------:R-:W-:Y:S06]  /*118b0*/  HMMA.16816.F32 R88, R24, R114, R88 ;  /* 0x000000721858723c */ /* 0x000fec0000001858 */
[----:B------:R-:W-:Y:S01]  /*118c0*/  HMMA.16816.F32 R60, R60, R134, R20 ;  /* 0x000000863c3c723c */ /* 0x000fe20000001814 */
[----:B------:R-:W-:-:S08]  /*118d0*/  NOP ;  /* 0x0000000000007918 */ /* 0x000fd00000000000 */
[----:B------:R-:W-:-:S15]  /*118e0*/  @!P2 BRA `(.L_x_9) ;  /* 0xffffff5c00aca947 */ /* 0x000fde000383ffff */
.L_x_0:
[----:B------:R-:W0:Y:S01]  /*118f0*/  S2R R164, SR_TID.X ;  /* 0x0000000000a47919 */ /* 0x000e220000002100 */
[----:B------:R-:W-:Y:S01]  /*11900*/  IMAD.MOV.U32 R123, RZ, RZ, R56 ;  /* 0x000000ffff7b7224 */ /* 0x000fe200078e0038 */
[----:B------:R-:W1:Y:S01]  /*11910*/  LDC.64 R158, c[0x0][0x228] ;  /* 0x00008a00ff9e7b82 */ /* 0x000e620000000a00 */
[----:B------:R-:W-:Y:S01]  /*11920*/  IMAD.MOV.U32 R112, RZ, RZ, R0 ;  /* 0x000000ffff707224 */ /* 0x000fe200078e0000 */
[----:B------:R-:W2:Y:S01]  /*11930*/  S2R R15, SR_TID.X ;  /* 0x00000000000f7919 */ /* 0x000ea20000002100 */
[----:B------:R-:W-:Y:S01]  /*11940*/  IMAD.MOV.U32 R56, RZ, RZ, R10 ;  /* 0x000000ffff387224 */ /* 0x000fe200078e000a */
[----:B------:R-:W-:Y:S01]  /*11950*/  ULDC.64 UR8, c[0x0][0x270] ;  /* 0x00009c0000087ab9 */ /* 0x000fe20000000a00 */
[----:B------:R-:W-:Y:S01]  /*11960*/  IMAD.MOV.U32 R31, RZ, RZ, R12 ;  /* 0x000000ffff1f7224 */ /* 0x000fe200078e000c */
[----:B------:R-:W-:Y:S01]  /*11970*/  FSETP.GEU.AND P2, PT, R112, 1.175494350822287508e-38, PT ;  /* 0x008000007000780b */ /* 0x000fe20003f4e000 */
[----:B------:R-:W-:Y:S01]  /*11980*/  IMAD.MOV.U32 R27, RZ, RZ, R18 ;  /* 0x000000ffff1b7224 */ /* 0x000fe200078e0012 */
[----:B------:R-:W-:Y:S01]  /*11990*/  FSETP.GEU.AND P3, PT, R56, 1.175494350822287508e-38, PT ;  /* 0x008000003800780b */ /* 0x000fe20003f6e000 */
[C---:B------:R-:W-:Y:S01]  /*119a0*/  FMUL R10, R31.reuse, 8388608 ;  /* 0x4b0000001f0a7820 */ /* 0x040fe20000400000 */
[----:B------:R-:W-:Y:S01]  /*119b0*/  FSETP.GEU.AND P4, PT, R31, 1.175494350822287508e-38, PT ;  /* 0x008000001f00780b */ /* 0x000fe20003f8e000 */
[C---:B------:R-:W-:Y:S01]  /*119c0*/  FMUL R0, R27.reuse, 8388608 ;  /* 0x4b0000001b007820 */ /* 0x040fe20000400000 */
[C---:B------:R-:W-:Y:S01]  /*119d0*/  FSETP.GT.AND P1, PT, |R27|.reuse, 8.50705917302346158658e+37, PT ;  /* 0x7e8000001b00780b */ /* 0x040fe20003f24200 */
[----:B------:R-:W-:Y:S01]  /*119e0*/  IMAD.MOV.U32 R115, RZ, RZ, R49 ;  /* 0x000000ffff737224 */ /* 0x000fe200078e0031 */
[----:B------:R-:W-:Y:S01]  /*119f0*/  FSEL R10, R10, R31, !P4 ;  /* 0x0000001f0a0a7208 */ /* 0x000fe20006000000 */
[----:B------:R-:W-:Y:S01]  /*11a00*/  IMAD.MOV.U32 R113, RZ, RZ, R50 ;  /* 0x000000ffff717224 */ /* 0x000fe200078e0032 */
[----:B------:R-:W-:Y:S01]  /*11a10*/  FSETP.GEU.AND P5, PT, R27, 1.175494350822287508e-38, PT ;  /* 0x008000001b00780b */ /* 0x000fe20003fae000 */
[----:B------:R-:W-:Y:S01]  /*11a20*/  IMAD.MOV.U32 R121, RZ, RZ, R57 ;  /* 0x000000ffff797224 */ /* 0x000fe200078e0039 */
[----:B------:R-:W-:Y:S01]  /*11a30*/  FSEL R12, RZ, -23, P2 ;  /* 0xc1b80000ff0c7808 */ /* 0x000fe20001000000 */
[----:B------:R-:W-:Y:S01]  /*11a40*/  VIADD R19, R10, 0xc0cafb0d ;  /* 0xc0cafb0d0a137836 */ /* 0x000fe20000000000 */
[----:B------:R-:W-:Y:S01]  /*11a50*/  FSEL R0, R0, R27, !P5 ;  /* 0x0000001b00007208 */ /* 0x000fe20006800000 */
[----:B------:R-:W-:Y:S01]  /*11a60*/  IMAD.MOV.U32 R131, RZ, RZ, R83 ;  /* 0x000000ffff837224 */ /* 0x000fe200078e0053 */
[----:B------:R-:W-:Y:S01]  /*11a70*/  FSEL R20, RZ, -23, P4 ;  /* 0xc1b80000ff147808 */ /* 0x000fe20002000000 */
[----:B------:R-:W-:Y:S01]  /*11a80*/  IMAD.MOV.U32 R129, RZ, RZ, R95 ;  /* 0x000000ffff817224 */ /* 0x000fe200078e005f */
[----:B------:R-:W-:Y:S01]  /*11a90*/  LOP3.LUT R19, R19, 0xff800000, RZ, 0xc0, !PT ;  /* 0xff80000013137812 */ /* 0x000fe200078ec0ff */
[----:B------:R-:W-:Y:S01]  /*11aa0*/  @P1 FMUL R63, R63, 0.25 ;  /* 0x3e8000003f3f1820 */ /* 0x000fe20000400000 */
[----:B------:R-:W-:Y:S01]  /*11ab0*/  @P1 FMUL R62, R62, 0.25 ;  /* 0x3e8000003e3e1820 */ /* 0x000fe20000400000 */
[----:B------:R-:W-:Y:S01]  /*11ac0*/  @P1 FMUL R91, R91, 0.25 ;  /* 0x3e8000005b5b1820 */ /* 0x000fe20000400000 */
[----:B------:R-:W-:Y:S01]  /*11ad0*/  I2FP.F32.S32 R21, R19 ;  /* 0x0000001300157245 */ /* 0x000fe20000201400 */
[----:B------:R-:W-:Y:S01]  /*11ae0*/  @P1 FMUL R90, R90, 0.25 ;  /* 0x3e8000005a5a1820 */ /* 0x000fe20000400000 */
[C---:B0-----:R-:W-:Y:S01]  /*11af0*/  LOP3.LUT R6, R164.reuse, 0x3, RZ, 0xc0, !PT ;  /* 0x00000003a4067812 */ /* 0x041fe200078ec0ff */
[C---:B------:R-:W-:Y:S01]  /*11b00*/  IMAD.SHL.U32 R8, R164.reuse, 0x10, RZ ;  /* 0x00000010a4087824 */ /* 0x040fe200078e00ff */
[C---:B------:R-:W-:Y:S01]  /*11b10*/  LOP3.LUT R24, R164.reuse, 0xe0, RZ, 0xc0, !PT ;  /* 0x000000e0a4187812 */ /* 0x040fe200078ec0ff */
[----:B------:R-:W-:Y:S01]  /*11b20*/  @P1 FMUL R111, R111, 0.25 ;  /* 0x3e8000006f6f1820 */ /* 0x000fe20000400000 */
[----:B------:R-:W-:Y:S01]  /*11b30*/  LOP3.LUT R14, R164, 0x3f, RZ, 0xc0, !PT ;  /* 0x0000003fa40e7812 */ /* 0x000fe200078ec0ff */
[----:B------:R-:W-:Y:S01]  /*11b40*/  IMAD.SHL.U32 R7, R6, 0x20, RZ ;  /* 0x0000002006077824 */ /* 0x000fe200078e00ff */
[--C-:B------:R-:W-:Y:S01]  /*11b50*/  SHF.R.S32.HI R6, RZ, 0x4, R164.reuse ;  /* 0x00000004ff067819 */ /* 0x100fe200000114a4 */
[----:B------:R-:W-:Y:S01]  /*11b60*/  @P1 FMUL R110, R110, 0.25 ;  /* 0x3e8000006e6e1820 */ /* 0x000fe20000400000 */
[----:B------:R-:W-:Y:S01]  /*11b70*/  SHF.R.U32.HI R13, RZ, 0x1, R164 ;  /* 0x00000001ff0d7819 */ /* 0x000fe200000116a4 */
[----:B------:R-:W-:Y:S01]  /*11b80*/  IMAD R24, R24, 0x10, R7 ;  /* 0x0000001018187824 */ /* 0x000fe200078e0207 */
[----:B------:R-:W-:Y:S01]  /*11b90*/  LOP3.LUT R7, R164, 0xc, RZ, 0xc0, !PT ;  /* 0x0000000ca4077812 */ /* 0x000fe200078ec0ff */
[----:B------:R-:W-:Y:S01]  /*11ba0*/  @P1 FMUL R71, R71, 0.25 ;  /* 0x3e80000047471820 */ /* 0x000fe20000400000 */
[----:B------:R-:W-:Y:S01]  /*11bb0*/  SGXT R6, R6, 0x1 ;  /* 0x000000010606781a */ /* 0x000fe20000000200 */
[----:B------:R-:W-:Y:S01]  /*11bc0*/  @P1 FMUL R70, R70, 0.25 ;  /* 0x3e80000046461820 */ /* 0x000fe20000400000 */
[----:B------:R-:W-:Y:S01]  /*11bd0*/  LOP3.LUT R9, R164, 0xc0, RZ, 0xc0, !PT ;  /* 0x000000c0a4097812 */ /* 0x000fe200078ec0ff */
[----:B------:R-:W-:Y:S01]  /*11be0*/  IMAD R14, R7, 0x80, R14 ;  /* 0x00000080070e7824 */ /* 0x000fe200078e020e */
[----:B------:R-:W-:Y:S01]  /*11bf0*/  LOP3.LUT R11, R8, 0x70, RZ, 0xc0, !PT ;  /* 0x00000070080b7812 */ /* 0x000fe200078ec0ff */
[----:B------:R-:W-:Y:S01]  /*11c00*/  @P1 FMUL R87, R87, 0.25 ;  /* 0x3e80000057571820 */ /* 0x000fe20000400000 */
[----:B------:R-:W-:Y:S01]  /*11c10*/  LOP3.LUT R8, R6, 0x1020, RZ, 0xc0, !PT ;  /* 0x0000102006087812 */ /* 0x000fe200078ec0ff */
[----:B------:R-:W-:Y:S01]  /*11c20*/  IMAD.SHL.U32 R14, R14, 0x8, RZ ;  /* 0x000000080e0e7824 */ /* 0x000fe200078e00ff */
[----:B------:R-:W-:Y:S01]  /*11c30*/  LOP3.LUT R16, R13, 0xc, RZ, 0xc0, !PT ;  /* 0x0000000c0d107812 */ /* 0x000fe200078ec0ff */
[----:B------:R-:W-:Y:S01]  /*11c40*/  @P1 FMUL R86, R86, 0.25 ;  /* 0x3e80000056561820 */ /* 0x000fe20000400000 */
[----:B------:R-:W-:Y:S01]  /*11c50*/  SHF.R.U32.HI R9, RZ, 0x1, R9 ;  /* 0x00000001ff097819 */ /* 0x000fe20000011609 */
[----:B------:R-:W-:Y:S01]  /*11c60*/  IMAD R25, R7, 0x2, R8 ;  /* 0x0000000207197824 */ /* 0x000fe200078e0208 */
[----:B------:R-:W-:Y:S01]  /*11c70*/  IADD3 R6, R16, UR7, R11 ;  /* 0x0000000710067c10 */ /* 0x000fe2000fffe00b */
[----:B------:R-:W-:Y:S01]  /*11c80*/  FMUL R11, R112, 8388608 ;  /* 0x4b000000700b7820 */ /* 0x000fe20000400000 */
[----:B------:R-:W-:Y:S01]  /*11c90*/  LOP3.LUT R7, R14, R9, RZ, 0x3c, !PT ;  /* 0x000000090e077212 */ /* 0x000fe200078e3cff */
[----:B------:R-:W-:Y:S01]  /*11ca0*/  FMUL R9, R56, 8388608 ;  /* 0x4b00000038097820 */ /* 0x000fe20000400000 */
[----:B------:R-:W-:Y:S01]  /*11cb0*/  FSEL R14, RZ, -23, P3 ;  /* 0xc1b80000ff0e7808 */ /* 0x000fe20001800000 */
[----:B------:R-:W-:Y:S01]  /*11cc0*/  @P1 FMUL R99, R99, 0.25 ;  /* 0x3e80000063631820 */ /* 0x000fe20000400000 */
[----:B------:R-:W-:Y:S01]  /*11cd0*/  FSEL R11, R11, R112, !P2 ;  /* 0x000000700b0b7208 */ /* 0x000fe20005000000 */
[----:B------:R-:W-:Y:S01]  /*11ce0*/  @P1 FMUL R98, R98, 0.25 ;  /* 0x3e80000062621820 */ /* 0x000fe20000400000 */
[----:B------:R-:W-:Y:S01]  /*11cf0*/  FSEL R9, R9, R56, !P3 ;  /* 0x0000003809097208 */ /* 0x000fe20005800000 */
[----:B------:R-:W-:Y:S01]  /*11d00*/  @P1 FMUL R107, R107, 0.25 ;  /* 0x3e8000006b6b1820 */ /* 0x000fe20000400000 */
[----:B------:R-:W-:Y:S01]  /*11d10*/  FSETP.GEU.AND P3, PT, |R27|, 1.175494350822287508e-38, PT ;  /* 0x008000001b00780b */ /* 0x000fe20003f6e200 */
[----:B------:R-:W-:Y:S01]  /*11d20*/  VIADD R8, R11, 0xc0cafb0d ;  /* 0xc0cafb0d0b087836 */ /* 0x000fe20000000000 */
[----:B--2---:R-:W-:Y:S01]  /*11d30*/  LOP3.LUT R15, R15, 0xff, RZ, 0xc0, !PT ;  /* 0x000000ff0f0f7812 */ /* 0x004fe200078ec0ff */
[----:B------:R-:W-:-:S02]  /*11d40*/  VIADD R16, R9, 0xc0cafb0d ;  /* 0xc0cafb0d09107836 */ /* 0x000fc40000000000 */
[----:B------:R-:W-:Y:S01]  /*11d50*/  @P1 FMUL R27, R27, 0.25 ;  /* 0x3e8000001b1b1820 */ /* 0x000fe20000400000 */
[----:B------:R-:W-:Y:S01]  /*11d60*/  @P1 FMUL R106, R106, 0.25 ;  /* 0x3e8000006a6a1820 */ /* 0x000fe20000400000 */
[----:B------:R-:W-:Y:S01]  /*11d70*/  LOP3.LUT R8, R8, 0xff800000, RZ, 0xc0, !PT ;  /* 0xff80000008087812 */ /* 0x000fe200078ec0ff */
[----:B------:R-:W-:Y:S01]  /*11d80*/  @P1 FMUL R75, R75, 0.25 ;  /* 0x3e8000004b4b1820 */ /* 0x000fe20000400000 */
[----:B------:R-:W-:Y:S01]  /*11d90*/  LOP3.LUT R16, R16, 0xff800000, RZ, 0xc0, !PT ;  /* 0xff80000010107812 */ /* 0x000fe200078ec0ff */
[----:B------:R-:W-:Y:S01]  /*11da0*/  @P1 FMUL R74, R74, 0.25 ;  /* 0x3e8000004a4a1820 */ /* 0x000fe20000400000 */
[----:B------:R-:W-:Y:S01]  /*11db0*/  ISETP.GE.U32.AND P0, PT, R15, 0x20, PT ;  /* 0x000000200f00780c */ /* 0x000fe20003f06070 */
[----:B------:R-:W-:Y:S01]  /*11dc0*/  VIADD R17, R0, 0xc0cafb0d ;  /* 0xc0cafb0d00117836 */ /* 0x000fe20000000000 */
[----:B------:R-:W-:Y:S01]  /*11dd0*/  I2FP.F32.S32 R13, R8 ;  /* 0x00000008000d7245 */ /* 0x000fe20000201400 */
[----:B------:R-:W-:Y:S01]  /*11de0*/  @!P3 FMUL R27, R27, 16777216 ;  /* 0x4b8000001b1bb820 */ /* 0x000fe20000400000 */
[----:B------:R-:W-:Y:S01]  /*11df0*/  I2FP.F32.S32 R15, R16 ;  /* 0x00000010000f7245 */ /* 0x000fe20000201400 */
[----:B------:R-:W-:Y:S01]  /*11e00*/  @!P3 FMUL R63, R63, 16777216 ;  /* 0x4b8000003f3fb820 */ /* 0x000fe20000400000 */
[----:B------:R-:W-:Y:S01]  /*11e10*/  FSETP.GT.AND P2, PT, |R31|, 8.50705917302346158658e+37, PT ;  /* 0x7e8000001f00780b */ /* 0x000fe20003f44200 */
[----:B------:R-:W-:Y:S01]  /*11e20*/  FFMA.FTZ R12, R13, 1.1920928955078125e-07, R12 ;  /* 0x340000000d0c7823 */ /* 0x000fe2000001000c */
[----:B------:R-:W-:Y:S01]  /*11e30*/  @!P3 FMUL R62, R62, 16777216 ;  /* 0x4b8000003e3eb820 */ /* 0x000fe20000400000 */
[----:B------:R-:W-:Y:S01]  /*11e40*/  FFMA.FTZ R13, R15, 1.1920928955078125e-07, R14 ;  /* 0x340000000f0d7823 */ /* 0x000fe2000001000e */
[----:B------:R-:W-:Y:S01]  /*11e50*/  FFMA.FTZ R14, R21, 1.1920928955078125e-07, R20 ;  /* 0x34000000150e7823 */ /* 0x000fe20000010014 */
[----:B------:R-:W-:Y:S01]  /*11e60*/  @!P3 FMUL R91, R91, 16777216 ;  /* 0x4b8000005b5bb820 */ /* 0x000fe20000400000 */
[----:B------:R-:W0:Y:S01]  /*11e70*/  MUFU.RCP R20, R27 ;  /* 0x0000001b00147308 */ /* 0x000e220000001000 */
[----:B------:R-:W-:Y:S01]  /*11e80*/  @!P3 FMUL R90, R90, 16777216 ;  /* 0x4b8000005a5ab820 */ /* 0x000fe20000400000 */
        /* <DEDUP_REMOVED lines=12> */
[C---:B------:R-:W-:Y:S01]  /*11f50*/  FSETP.GEU.AND P3, PT, |R31|.reuse, 1.175494350822287508e-38, PT ;  /* 0x008000001f00780b */ /* 0x040fe20003f6e200 */
[----:B------:R-:W-:Y:S01]  /*11f60*/  @P2 FMUL R31, R31, 0.25 ;  /* 0x3e8000001f1f2820 */ /* 0x000fe20000400000 */
[----:B------:R-:W-:Y:S01]  /*11f70*/  LOP3.LUT R17, R17, 0xff800000, RZ, 0xc0, !PT ;  /* 0xff80000011117812 */ /* 0x000fe200078ec0ff */
[----:B------:R-:W-:Y:S01]  /*11f80*/  @P2 FMUL R61, R61, 0.25 ;  /* 0x3e8000003d3d2820 */ /* 0x000fe20000400000 */
[----:B------:R-:W-:Y:S01]  /*11f90*/  FSEL R22, RZ, -23, P5 ;  /* 0xc1b80000ff167808 */ /* 0x000fe20002800000 */
[----:B------:R-:W-:Y:S01]  /*11fa0*/  @P2 FMUL R60, R60, 0.25 ;  /* 0x3e8000003c3c2820 */ /* 0x000fe20000400000 */
[----:B------:R-:W-:Y:S01]  /*11fb0*/  I2FP.F32.S32 R23, R17 ;  /* 0x0000001100177245 */ /* 0x000fe20000201400 */
[----:B------:R-:W-:Y:S01]  /*11fc0*/  @P2 FMUL R89, R89, 0.25 ;  /* 0x3e80000059592820 */ /* 0x000fe20000400000 */
        /* <DEDUP_REMOVED lines=10> */
[----:B------:R-:W-:Y:S01]  /*12070*/  @!P3 FMUL R31, R31, 16777216 ;  /* 0x4b8000001f1fb820 */ /* 0x000fe20000400000 */
[----:B------:R-:W-:Y:S01]  /*12080*/  @P2 FMUL R104, R104, 0.25 ;  /* 0x3e80000068682820 */ /* 0x000fe20000400000 */
[----:B------:R-:W-:Y:S01]  /*12090*/  @P2 FMUL R73, R73, 0.25 ;  /* 0x3e80000049492820 */ /* 0x000fe20000400000 */
[----:B------:R-:W-:Y:S01]  /*120a0*/  @P2 FMUL R72, R72, 0.25 ;  /* 0x3e80000048482820 */ /* 0x000fe20000400000 */
[----:B------:R-:W-:Y:S01]  /*120b0*/  FSETP.GT.AND P1, PT, |R56|, 8.50705917302346158658e+37, PT ;  /* 0x7e8000003800780b */ /* 0x000fe20003f24200 */
[----:B------:R-:W-:Y:S01]  /*120c0*/  FFMA.FTZ R15, R23, 1.1920928955078125e-07, R22 ;  /* 0x34000000170f7823 */ /* 0x000fe20000010016 */
[----:B------:R-:W-:Y:S01]  /*120d0*/  LOP3.LUT R18, R25, R24, RZ, 0x3c, !PT ;  /* 0x0000001819127212 */ /* 0x000fe200078e3cff */
[C---:B0-----:R-:W-:Y:S01]  /*120e0*/  FMUL R21, R20.reuse, R63 ;  /* 0x0000003f14157220 */ /* 0x041fe20000400000 */
[C---:B------:R-:W-:Y:S01]  /*120f0*/  FMUL R22, R20.reuse, R62 ;  /* 0x0000003e14167220 */ /* 0x040fe20000400000 */
        /* <DEDUP_REMOVED lines=13> */
[----:B------:R-:W-:Y:S01]  /*121d0*/  FMUL R50, R20, R74 ;  /* 0x0000004a14327220 */ /* 0x000fe20000400000 */
        /* <DEDUP_REMOVED lines=19> */
[----:B------:R-:W-:Y:S01]  /*12310*/  IMAD.MOV.U32 R127, RZ, RZ, R54 ;  /* 0x000000ffff7f7224 */ /* 0x000fe200078e0036 */
[----:B------:R-:W-:Y:S01]  /*12320*/  FSETP.GT.AND P2, PT, |R112|, 8.50705917302346158658e+37, PT ;  /* 0x7e8000007000780b */ /* 0x000fe20003f44200 */
[----:B------:R-:W-:-:S02]  /*12330*/  IMAD.MOV.U32 R125, RZ, RZ, R55 ;  /* 0x000000ffff7d7224 */ /* 0x000fc400078e0037 */
[C---:B0-----:R-:W-:Y:S01]  /*12340*/  FMUL R23, R20.reuse, R61 ;  /* 0x0000003d14177220 */ /* 0x041fe20000400000 */
[----:B------:R-:W-:Y:S02]  /*12350*/  IMAD.MOV.U32 R119, RZ, RZ, R59 ;  /* 0x000000ffff777224 */ /* 0x000fe400078e003b */
[C---:B------:R-:W-:Y:S01]  /*12360*/  FMUL R24, R20.reuse, R60 ;  /* 0x0000003c14187220 */ /* 0x040fe20000400000 */
[----:B------:R-:W-:Y:S02]  /*12370*/  IMAD.MOV.U32 R57, RZ, RZ, R51 ;  /* 0x000000ffff397224 */ /* 0x000fe400078e0033 */
[C---:B------:R-:W-:Y:S01]  /*12380*/  FMUL R27, R20.reuse, R89 ;  /* 0x00000059141b7220 */ /* 0x040fe20000400000 */
[----:B------:R-:W-:Y:S02]  /*12390*/  IMAD.MOV.U32 R117, RZ, RZ, R48 ;  /* 0x000000ffff757224 */ /* 0x000fe400078e0030 */
[C---:B------:R-:W-:Y:S01]  /*123a0*/  FMUL R28, R20.reuse, R88 ;  /* 0x00000058141c7220 */ /* 0x040fe20000400000 */
[----:B------:R-:W-:Y:S01]  /*123b0*/  FMUL R31, R20, R109 ;  /* 0x0000006d141f7220 */ /* 0x000fe20000400000 */
[----:B------:R-:W-:Y:S01]  /*123c0*/  @!P3 FMUL R56, R56, 16777216 ;  /* 0x4b8000003838b820 */ /* 0x000fe20000400000 */
        /* <DEDUP_REMOVED lines=11> */
[----:B------:R-:W-:Y:S01]  /*12480*/  @P1 FMUL R67, R67, 0.25 ;  /* 0x3e80000043431820 */ /* 0x000fe20000400000 */
[----:B------:R-:W0:Y:S01]  /*12490*/  MUFU.RCP R20, R56 ;  /* 0x0000003800147308 */ /* 0x000e220000001000 */
        /* <DEDUP_REMOVED lines=15> */
[C---:B------:R-:W-:Y:S01]  /*12590*/  FSETP.GEU.AND P1, PT, |R112|.reuse, 1.175494350822287508e-38, PT ;  /* 0x008000007000780b */ /* 0x040fe20003f2e200 */
[----:B------:R-:W-:Y:S01]  /*125a0*/  @P2 FMUL R112, R112, 0.25 ;  /* 0x3e80000070702820 */ /* 0x000fe20000400000 */
        /* <DEDUP_REMOVED lines=17> */
[----:B------:R-:W-:-:S02]  /*126c0*/  IMAD.MOV.U32 R83, RZ, RZ, R77 ;  /* 0x000000ffff537224 */ /* 0x000fc400078e004d */
[C---:B0-----:R-:W-:Y:S01]  /*126d0*/  FMUL R55, R20.reuse, R67 ;  /* 0x0000004314377220 */ /* 0x041fe20000400000 */
[----:B------:R-:W-:Y:S02]  /*126e0*/  IMAD.MOV.U32 R95, RZ, RZ, R76 ;  /* 0x000000ffff5f7224 */ /* 0x000fe400078e004c */
[C---:B------:R-:W-:Y:S01]  /*126f0*/  FMUL R56, R20.reuse, R66 ;  /* 0x0000004214387220 */ /* 0x040fe20000400000 */
[----:B------:R-:W-:Y:S02]  /*12700*/  IMAD.MOV.U32 R77, RZ, RZ, R64 ;  /* 0x000000ffff4d7224 */ /* 0x000fe400078e0040 */
        /* <DEDUP_REMOVED lines=63> */
[----:B------:R-:W-:Y:S01]  /*12b00*/  F2FP.SATFINITE.E4M3.F32.PACK_AB_MERGE_C R100, R101, R100, RZ ;  /* 0x000000646564723e */ /* 0x000fe200048070ff */
[----:B------:R-:W-:Y:S01]  /*12b10*/  IMAD.IADD R8, R11, 0x1, -R8 ;  /* 0x000000010b087824 */ /* 0x000fe200078e0a08 */
[----:B------:R-:W-:Y:S01]  /*12b20*/  F2FP.SATFINITE.E4M3.F32.PACK_AB_MERGE_C R80, R81, R80, RZ ;  /* 0x000000505150723e */ /* 0x000fe200048070ff */
[----:B------:R-:W-:Y:S01]  /*12b30*/  IMAD.IADD R16, R9, 0x1, -R16 ;  /* 0x0000000109107824 */ /* 0x000fe200078e0a10 */
[----:B------:R-:W-:Y:S01]  /*12b40*/  F2FP.SATFINITE.E4M3.F32.PACK_AB_MERGE_C R93, R93, R20, RZ ;  /* 0x000000145d5d723e */ /* 0x000fe200048070ff */
[----:B------:R-:W-:Y:S01]  /*12b50*/  IMAD.IADD R17, R0, 0x1, -R17 ;  /* 0x0000000100117824 */ /* 0x000fe200078e0a11 */
[----:B------:R-:W-:Y:S01]  /*12b60*/  F2FP.SATFINITE.E4M3.F32.PACK_AB_MERGE_C R61, R61, R62, RZ ;  /* 0x0000003e3d3d723e */ /* 0x000fe200048070ff */
[----:B------:R-:W-:Y:S01]  /*12b70*/  FADD R16, R16, -1 ;  /* 0xbf80000010107421 */ /* 0x000fe20000000000 */
[----:B------:R-:W-:Y:S01]  /*12b80*/  F2FP.SATFINITE.E4M3.F32.PACK_AB_MERGE_C R69, R69, R70, RZ ;  /* 0x000000464545723e */ /* 0x000fe200048070ff */
[----:B------:R-:W-:Y:S01]  /*12b90*/  IMAD.IADD R19, R10, 0x1, -R19 ;  /* 0x000000010a137824 */ /* 0x000fe200078e0a13 */
[----:B------:R-:W-:Y:S01]  /*12ba0*/  F2FP.SATFINITE.E4M3.F32.PACK_AB_MERGE_C R65, R65, R66, RZ ;  /* 0x000000424141723e */ /* 0x000fe200048070ff */
[----:B------:R-:W0:Y:S01]  /*12bb0*/  S2R R162, SR_CTAID.X ;  /* 0x0000000000a27919 */ /* 0x000e220000002500 */
[----:B------:R-:W-:Y:S01]  /*12bc0*/  F2FP.SATFINITE.E4M3.F32.PACK_AB_MERGE_C R51, R51, R54, RZ ;  /* 0x000000363333723e */ /* 0x000fe200048070ff */
[----:B------:R-:W-:Y:S01]  /*12bd0*/  FADD R19, R19, -1 ;  /* 0xbf80000013137421 */ /* 0x000fe20000000000 */
[----:B------:R-:W-:Y:S01]  /*12be0*/  F2FP.SATFINITE.E4M3.F32.PACK_AB_MERGE_C R47, R47, R48, RZ ;  /* 0x000000302f2f723e */ /* 0x000fe200048070ff */
[----:B------:R-:W-:Y:S01]  /*12bf0*/  UIMAD UR8, UR13, UR8, URZ ;  /* 0x000000080d0872a4 */ /* 0x000fe2000f8e023f */
[----:B------:R-:W-:-:S02]  /*12c00*/  F2FP.SATFINITE.E4M3.F32.PACK_AB_MERGE_C R43, R43, R44, RZ ;  /* 0x0000002c2b2b723e */ /* 0x000fc400048070ff */
[----:B------:R-:W-:Y:S02]  /*12c10*/  F2FP.SATFINITE.E4M3.F32.PACK_AB_MERGE_C R52, R53, R52, RZ ;  /* 0x000000343534723e */ /* 0x000fe400048070ff */
[----:B------:R-:W-:Y:S02]  /*12c20*/  F2FP.SATFINITE.E4M3.F32.PACK_AB_MERGE_C R41, R41, R42, RZ ;  /* 0x0000002a2929723e */ /* 0x000fe400048070ff */
[----:B------:R-:W-:Y:S02]  /*12c30*/  F2FP.SATFINITE.E4M3.F32.PACK_AB_MERGE_C R35, R35, R36, RZ ;  /* 0x000000242323723e */ /* 0x000fe400048070ff */
[----:B------:R-:W-:Y:S02]  /*12c40*/  F2FP.SATFINITE.E4M3.F32.PACK_AB_MERGE_C R31, R31, R32, RZ ;  /* 0x000000201f1f723e */ /* 0x000fe400048070ff */
[----:B------:R-:W-:Y:S02]  /*12c50*/  F2FP.SATFINITE.E4M3.F32.PACK_AB_MERGE_C R27, R27, R28, RZ ;  /* 0x0000001c1b1b723e */ /* 0x000fe400048070ff */
[----:B------:R-:W-:-:S02]  /*12c60*/  LOP3.LUT R100, R100, 0xffff, RZ, 0xc0, !PT ;  /* 0x0000ffff64647812 */ /* 0x000fc400078ec0ff */
[----:B------:R-:W-:Y:S02]  /*12c70*/  LOP3.LUT R53, R80, 0xffff, RZ, 0xc0, !PT ;  /* 0x0000ffff50357812 */ /* 0x000fe400078ec0ff */
[----:B------:R-:W-:Y:S02]  /*12c80*/  LOP3.LUT R36, R93, 0xffff, RZ, 0xc0, !PT ;  /* 0x0000ffff5d247812 */ /* 0x000fe400078ec0ff */
[----:B------:R-:W-:Y:S02]  /*12c90*/  F2FP.SATFINITE.E4M3.F32.PACK_AB_MERGE_C R102, R103, R102, RZ ;  /* 0x000000666766723e */ /* 0x000fe400048070ff */
[----:B------:R-:W-:Y:S02]  /*12ca0*/  F2FP.SATFINITE.E4M3.F32.PACK_AB_MERGE_C R75, R75, R76, RZ ;  /* 0x0000004c4b4b723e */ /* 0x000fe400048070ff */
[----:B------:R-:W-:Y:S02]  /*12cb0*/  F2FP.SATFINITE.E4M3.F32.PACK_AB_MERGE_C R73, R73, R74, RZ ;  /* 0x0000004a4949723e */ /* 0x000fe400048070ff */
[----:B------:R-:W-:-:S02]  /*12cc0*/  F2FP.SATFINITE.E4M3.F32.PACK_AB_MERGE_C R57, R57, R58, RZ ;  /* 0x0000003a3939723e */ /* 0x000fc400048070ff */
[----:B------:R-:W-:Y:S01]  /*12cd0*/  F2FP.SATFINITE.E4M3.F32.PACK_AB_MERGE_C R39, R39, R40, RZ ;  /* 0x000000282727723e */ /* 0x000fe200048070ff */
[----:B0-----:R-:W-:Y:S01]  /*12ce0*/  IMAD.SHL.U32 R162, R162, 0x20, RZ ;  /* 0x00000020a2a27824 */ /* 0x001fe200078e00ff */
[----:B------:R-:W-:Y:S02]  /*12cf0*/  LOP3.LUT R48, R61, 0xffff, RZ, 0xc0, !PT ;  /* 0x0000ffff3d307812 */ /* 0x000fe400078ec0ff */
[----:B------:R-:W-:Y:S02]  /*12d00*/  F2FP.SATFINITE.E4M3.F32.PACK_AB_MERGE_C R59, R59, R60, RZ ;  /* 0x0000003c3b3b723e */ /* 0x000fe400048070ff */
[----:B------:R-:W-:Y:S02]  /*12d10*/  LOP3.LUT R69, R69, 0xffff, RZ, 0xc0, !PT ;  /* 0x0000ffff45457812 */ /* 0x000fe400078ec0ff */
[----:B------:R-:W-:Y:S02]  /*12d20*/  LOP3.LUT R40, R65, 0xffff, RZ, 0xc0, !PT ;  /* 0x0000ffff41287812 */ /* 0x000fe400078ec0ff */
[----:B------:R-:W-:-:S02]  /*12d30*/  LOP3.LUT R54, R51, 0xffff, RZ, 0xc0, !PT ;  /* 0x0000ffff33367812 */ /* 0x000fc400078ec0ff */
[----:B------:R-:W-:Y:S02]  /*12d40*/  LOP3.LUT R58, R43, 0xffff, RZ, 0xc0, !PT ;  /* 0x0000ffff2b3a7812 */ /* 0x000fe400078ec0ff */
[----:B------:R-:W-:Y:S02]  /*12d50*/  LOP3.LUT R61, R47, 0xffff, RZ, 0xc0, !PT ;  /* 0x0000ffff2f3d7812 */ /* 0x000fe400078ec0ff */
[----:B------:R-:W-:Y:S02]  /*12d60*/  F2FP.SATFINITE.E4M3.F32.PACK_AB_MERGE_C R67, R67, R68, RZ ;  /* 0x000000444343723e */ /* 0x000fe400048070ff */
[----:B------:R-:W-:Y:S02]  /*12d70*/  F2FP.SATFINITE.E4M3.F32.PACK_AB_MERGE_C R63, R63, R64, RZ ;  /* 0x000000403f3f723e */ /* 0x000fe400048070ff */
[----:B------:R-:W-:Y:S02]  /*12d80*/  F2FP.SATFINITE.E4M3.F32.PACK_AB_MERGE_C R49, R49, R50, RZ ;  /* 0x000000323131723e */ /* 0x000fe400048070ff */
[----:B------:R-:W-:-:S02]  /*12d90*/  F2FP.SATFINITE.E4M3.F32.PACK_AB_MERGE_C R45, R45, R46, RZ ;  /* 0x0000002e2d2d723e */ /* 0x000fc400048070ff */
[----:B------:R-:W-:Y:S02]  /*12da0*/  F2FP.SATFINITE.E4M3.F32.PACK_AB_MERGE_C R28, R23, R24, RZ ;  /* 0x00000018171c723e */ /* 0x000fe400048070ff */
[----:B------:R-:W-:Y:S02]  /*12db0*/  LOP3.LUT R60, R41, 0xffff, RZ, 0xc0, !PT ;  /* 0x0000ffff293c7812 */ /* 0x000fe400078ec0ff */
[----:B------:R-:W-:Y:S02]  /*12dc0*/  PRMT R24, R36, 0x3340, R1 ;  /* 0x0000334024187816 */ /* 0x000fe40000000001 */
[----:B------:R-:W-:Y:S02]  /*12dd0*/  PRMT R23, R100, 0x3340, R53 ;  /* 0x0000334064177816 */ /* 0x000fe40000000035 */
[----:B------:R-:W-:Y:S02]  /*12de0*/  LOP3.LUT R66, R27, 0xffff, RZ, 0xc0, !PT ;  /* 0x0000ffff1b427812 */ /* 0x000fe400078ec0ff */
[----:B------:R-:W-:-:S02]  /*12df0*/  LOP3.LUT R41, R35, 0xffff, RZ, 0xc0, !PT ;  /* 0x0000ffff23297812 */ /* 0x000fc400078ec0ff */
[----:B------:R-:W-:Y:S02]  /*12e00*/  LOP3.LUT R64, R31, 0xffff, RZ, 0xc0, !PT ;  /* 0x0000ffff1f407812 */ /* 0x000fe400078ec0ff */
[----:B------:R-:W-:Y:S02]  /*12e10*/  F2FP.SATFINITE.E4M3.F32.PACK_AB_MERGE_C R33, R33, R34, RZ ;  /* 0x000000222121723e */ /* 0x000fe400048070ff */
[----:B------:R-:W-:Y:S02]  /*12e20*/  F2FP.SATFINITE.E4M3.F32.PACK_AB_MERGE_C R25, R25, R26, RZ ;  /* 0x0000001a1919723e */ /* 0x000fe400048070ff */
[----:B------:R-:W-:Y:S02]  /*12e30*/  LOP3.LUT R102, R102, 0xffff, RZ, 0xc0, !PT ;  /* 0x0000ffff66667812 */ /* 0x000fe400078ec0ff */
[----:B------:R-:W-:Y:S02]  /*12e40*/  LOP3.LUT R75, R75, 0xffff, RZ, 0xc0, !PT ;  /* 0x0000ffff4b4b7812 */ /* 0x000fe400078ec0ff */
[----:B------:R-:W-:-:S02]  /*12e50*/  LOP3.LUT R42, R73, 0xffff, RZ, 0xc0, !PT ;  /* 0x0000ffff492a7812 */ /* 0x000fc400078ec0ff */
[----:B------:R-:W-:Y:S02]  /*12e60*/  F2FP.SATFINITE.E4M3.F32.PACK_AB_MERGE_C R55, R55, R56, RZ ;  /* 0x000000383737723e */ /* 0x000fe400048070ff */
[----:B------:R-:W-:Y:S02]  /*12e70*/  F2FP.SATFINITE.E4M3.F32.PACK_AB_MERGE_C R29, R29, R30, RZ ;  /* 0x0000001e1d1d723e */ /* 0x000fe400048070ff */
[--C-:B------:R-:W-:Y:S02]  /*12e80*/  PRMT R47, R48, 0x3340, R1.reuse ;  /* 0x00003340302f7816 */ /* 0x100fe40000000001 */
[----:B------:R-:W-:Y:S02]  /*12e90*/  PRMT R51, R58, 0x3340, R1 ;  /* 0x000033403a337816 */ /* 0x000fe40000000001 */
[----:B------:R-:W-:Y:S02]  /*12ea0*/  PRMT R26, R69, 0x3340, R40 ;  /* 0x00003340451a7816 */ /* 0x000fe40000000028 */
[----:B------:R-:W-:-:S02]  /*12eb0*/  PRMT R34, R54, 0x3340, R61 ;  /* 0x0000334036227816 */ /* 0x000fc4000000003d */
[----:B------:R-:W-:Y:S02]  /*12ec0*/  LOP3.LUT R50, R59, 0xffff, RZ, 0xc0, !PT ;  /* 0x0000ffff3b327812 */ /* 0x000fe400078ec0ff */
[----:B------:R-:W-:Y:S02]  /*12ed0*/  F2FP.SATFINITE.E4M3.F32.PACK_AB_MERGE_C R30, R21, R22, RZ ;  /* 0x00000016151e723e */ /* 0x000fe400048070ff */
[----:B------:R-:W-:Y:S02]  /*12ee0*/  LOP3.LUT R67, R67, 0xffff, RZ, 0xc0, !PT ;  /* 0x0000ffff43437812 */ /* 0x000fe400078ec0ff */
[----:B------:R-:W-:Y:S02]  /*12ef0*/  LOP3.LUT R46, R63, 0xffff, RZ, 0xc0, !PT ;  /* 0x0000ffff3f2e7812 */ /* 0x000fe400078ec0ff */
[----:B------:R-:W-:Y:S02]  /*12f00*/  LOP3.LUT R56, R49, 0xffff, RZ, 0xc0, !PT ;  /* 0x0000ffff31387812 */ /* 0x000fe400078ec0ff */
[----:B------:R-:W-:-:S02]  /*12f10*/  LOP3.LUT R59, R45, 0xffff, RZ, 0xc0, !PT ;  /* 0x0000ffff2d3b7812 */ /* 0x000fc400078ec0ff */
[----:B------:R-:W-:Y:S02]  /*12f20*/  PRMT R43, R23, 0x5410, R24 ;  /* 0x00005410172b7816 */ /* 0x000fe40000000018 */
[--C-:B------:R-:W-:Y:S02]  /*12f30*/  PRMT R22, R66, 0x3340, R1.reuse ;  /* 0x0000334042167816 */ /* 0x100fe40000000001 */
[----:B------:R-:W-:Y:S02]  /*12f40*/  PRMT R21, R41, 0x3340, R64 ;  /* 0x0000334029157816 */ /* 0x000fe40000000040 */
[----:B------:R-:W-:Y:S02]  /*12f50*/  F2FP.SATFINITE.E4M3.F32.PACK_AB_MERGE_C R37, R37, R38, RZ ;  /* 0x000000262525723e */ /* 0x000fe400048070ff */
[----:B------:R-:W-:Y:S02]  /*12f60*/  PRMT R24, R42, 0x3340, R1 ;  /* 0x000033402a187816 */ /* 0x000fe40000000001 */
[----:B------:R-:W-:-:S02]  /*12f70*/  PRMT R23, R102, 0x3340, R75 ;  /* 0x0000334066177816 */ /* 0x000fc4000000004b */
[----:B------:R-:W-:Y:S02]  /*12f80*/  PRMT R32, R26, 0x5410, R47 ;  /* 0x000054101a207816 */ /* 0x000fe4000000002f */
[----:B------:R-:W-:Y:S02]  /*12f90*/  PRMT R38, R34, 0x5410, R51 ;  /* 0x0000541022267816 */ /* 0x000fe40000000033 */
[--C-:B------:R-:W-:Y:S02]  /*12fa0*/  PRMT R27, R50, 0x3340, R1.reuse ;  /* 0x00003340321b7816 */ /* 0x100fe40000000001 */
[----:B------:R-:W-:Y:S02]  /*12fb0*/  PRMT R35, R60, 0x3340, R1 ;  /* 0x000033403c237816 */ /* 0x000fe40000000001 */
[----:B------:R-:W-:Y:S02]  /*12fc0*/  PRMT R26, R67, 0x3340, R46 ;  /* 0x00003340431a7816 */ /* 0x000fe4000000002e */
[----:B------:R-:W-:-:S02]  /*12fd0*/  PRMT R34, R56, 0x3340, R59 ;  /* 0x0000334038227816 */ /* 0x000fc4000000003b */
[----:B------:R-:W-:Y:S02]  /*12fe0*/  PRMT R31, R21, 0x5410, R22 ;  /* 0x00005410151f7816 */ /* 0x000fe40000000016 */
[----:B------:R-:W-:Y:S02]  /*12ff0*/  LOP3.LUT R62, R33, 0xffff, RZ, 0xc0, !PT ;  /* 0x0000ffff213e7812 */ /* 0x000fe400078ec0ff */
[----:B------:R-:W-:Y:S02]  /*13000*/  LOP3.LUT R63, R29, 0xffff, RZ, 0xc0, !PT ;  /* 0x0000ffff1d3f7812 */ /* 0x000fe400078ec0ff */
[----:B------:R-:W-:Y:S02]  /*13010*/  LOP3.LUT R68, R25, 0xffff, RZ, 0xc0, !PT ;  /* 0x0000ffff19447812 */ /* 0x000fe400078ec0ff */
[----:B------:R-:W-:Y:S02]  /*13020*/  PRMT R45, R23, 0x5410, R24 ;  /* 0x00005410172d7816 */ /* 0x000fe40000000018 */
[----:B------:R-:W-:-:S02]  /*13030*/  SHF.R.U32.HI R21, RZ, 0x8, R100 ;  /* 0x00000008ff157819 */ /* 0x000fc40000011664 */
[----:B------:R-:W-:Y:S02]  /*13040*/  SHF.R.U32.HI R22, RZ, 0x8, R53 ;  /* 0x00000008ff167819 */ /* 0x000fe40000011635 */
[----:B------:R-:W-:Y:S02]  /*13050*/  SHF.R.U32.HI R23, RZ, 0x8, R36 ;  /* 0x00000008ff177819 */ /* 0x000fe40000011624 */
[----:B------:R-:W-:Y:S02]  /*13060*/  SHF.R.U32.HI R24, RZ, 0x8, R69 ;  /* 0x00000008ff187819 */ /* 0x000fe40000011645 */
[----:B------:R-:W-:Y:S02]  /*13070*/  SHF.R.U32.HI R25, RZ, 0x8, R40 ;  /* 0x00000008ff197819 */ /* 0x000fe40000011628 */
[----:B------:R-:W-:Y:S02]  /*13080*/  PRMT R44, R26, 0x5410, R27 ;  /* 0x000054101a2c7816 */ /* 0x000fe4000000001b */
[----:B------:R-:W-:-:S02]  /*13090*/  PRMT R49, R34, 0x5410, R35 ;  /* 0x0000541022317816 */ /* 0x000fc40000000023 */
[----:B------:R-:W-:Y:S02]  /*130a0*/  PRMT R34, R68, 0x3340, R1 ;  /* 0x0000334044227816 */ /* 0x000fe40000000001 */
[----:B------:R-:W-:Y:S02]  /*130b0*/  PRMT R27, R62, 0x3340, R63 ;  /* 0x000033403e1b7816 */ /* 0x000fe4000000003f */
[----:B------:R-:W-:Y:S02]  /*130c0*/  LOP3.LUT R22, R22, 0xffff, RZ, 0xc0, !PT ;  /* 0x0000ffff16167812 */ /* 0x000fe400078ec0ff */
[----:B------:R-:W-:Y:S02]  /*130d0*/  LOP3.LUT R21, R21, 0xffff, RZ, 0xc0, !PT ;  /* 0x0000ffff15157812 */ /* 0x000fe400078ec0ff */
[----:B------:R-:W-:Y:S02]  /*130e0*/  LOP3.LUT R26, R23, 0xffff, RZ, 0xc0, !PT ;  /* 0x0000ffff171a7812 */ /* 0x000fe400078ec0ff */
[----:B------:R-:W-:-:S02]  /*130f0*/  LOP3.LUT R25, R25, 0xffff, RZ, 0xc0, !PT ;  /* 0x0000ffff19197812 */ /* 0x000fc400078ec0ff */
[----:B------:R-:W-:Y:S02]  /*13100*/  LOP3.LUT R24, R24, 0xffff, RZ, 0xc0, !PT ;  /* 0x0000ffff18187812 */ /* 0x000fe400078ec0ff */
[----:B------:R-:W-:Y:S02]  /*13110*/  PRMT R51, R27, 0x5410, R34 ;  /* 0x000054101b337816 */ /* 0x000fe40000000022 */
[----:B------:R-:W-:Y:S02]  /*13120*/  PRMT R27, R21, 0x3340, R22 ;  /* 0x00003340151b7816 */ /* 0x000fe40000000016 */
[----:B------:R-:W-:Y:S02]  /*13130*/  PRMT R34, R26, 0x3340, R1 ;  /* 0x000033401a227816 */ /* 0x000fe40000000001 */
[----:B------:R-:W-:Y:S02]  /*13140*/  PRMT R29, R24, 0x3340, R25 ;  /* 0x00003340181d7816 */ /* 0x000fe40000000019 */
[----:B------:R-:W-:-:S02]  /*13150*/  SHF.R.U32.HI R22, RZ, 0x8, R54 ;  /* 0x00000008ff167819 */ /* 0x000fc40000011636 */
[----:B------:R-:W-:Y:S02]  /*13160*/  SHF.R.U32.HI R23, RZ, 0x8, R61 ;  /* 0x00000008ff177819 */ /* 0x000fe4000001163d */
[----:B------:R-:W-:Y:S02]  /*13170*/  SHF.R.U32.HI R24, RZ, 0x8, R58 ;  /* 0x00000008ff187819 */ /* 0x000fe4000001163a */
[----:B------:R-:W-:Y:S02]  /*13180*/  SHF.R.U32.HI R25, RZ, 0x8, R41 ;  /* 0x00000008ff197819 */ /* 0x000fe40000011629 */
[----:B------:R-:W-:Y:S02]  /*13190*/  SHF.R.U32.HI R26, RZ, 0x8, R64 ;  /* 0x00000008ff1a7819 */ /* 0x000fe40000011640 */
[----:B------:R-:W-:Y:S02]  /*131a0*/  SHF.R.U32.HI R21, RZ, 0x8, R48 ;  /* 0x00000008ff157819 */ /* 0x000fe40000011630 */
[----:B------:R-:W-:-:S02]  /*131b0*/  LOP3.LUT R23, R23, 0xffff, RZ, 0xc0, !PT ;  /* 0x0000ffff17177812 */ /* 0x000fc400078ec0ff */
[----:B------:R-:W-:Y:S02]  /*131c0*/  LOP3.LUT R22, R22, 0xffff, RZ, 0xc0, !PT ;  /* 0x0000ffff16167812 */ /* 0x000fe400078ec0ff */
[----:B------:R-:W-:Y:S02]  /*131d0*/  LOP3.LUT R24, R24, 0xffff, RZ, 0xc0, !PT ;  /* 0x0000ffff18187812 */ /* 0x000fe400078ec0ff */
[----:B------:R-:W-:Y:S02]  /*131e0*/  LOP3.LUT R26, R26, 0xffff, RZ, 0xc0, !PT ;  /* 0x0000ffff1a1a7812 */ /* 0x000fe400078ec0ff */
[----:B------:R-:W-:Y:S02]  /*131f0*/  LOP3.LUT R25, R25, 0xffff, RZ, 0xc0, !PT ;  /* 0x0000ffff19197812 */ /* 0x000fe400078ec0ff */
[----:B------:R-:W-:Y:S02]  /*13200*/  LOP3.LUT R36, R21, 0xffff, RZ, 0xc0, !PT ;  /* 0x0000ffff15247812 */ /* 0x000fe400078ec0ff */
[----:B------:R-:W-:-:S02]  /*13210*/  PRMT R33, R22, 0x3340, R23 ;  /* 0x0000334016217816 */ /* 0x000fc40000000017 */
[----:B------:R-:W-:Y:S02]  /*13220*/  PRMT R40, R24, 0x3340, R1 ;  /* 0x0000334018287816 */ /* 0x000fe40000000001 */
[----:B------:R-:W-:Y:S02]  /*13230*/  PRMT R35, R25, 0x3340, R26 ;  /* 0x0000334019237816 */ /* 0x000fe4000000001a */
[----:B------:R-:W-:Y:S02]  /*13240*/  SHF.R.U32.HI R21, RZ, 0x8, R102 ;  /* 0x00000008ff157819 */ /* 0x000fe40000011666 */
[----:B------:R-:W-:Y:S02]  /*13250*/  SHF.R.U32.HI R22, RZ, 0x8, R75 ;  /* 0x00000008ff167819 */ /* 0x000fe4000001164b */
[----:B------:R-:W-:Y:S02]  /*13260*/  SHF.R.U32.HI R26, RZ, 0x8, R66 ;  /* 0x00000008ff1a7819 */ /* 0x000fe40000011642 */
[----:B------:R-:W-:-:S02]  /*13270*/  SHF.R.U32.HI R24, RZ, 0x8, R67 ;  /* 0x00000008ff187819 */ /* 0x000fc40000011643 */
[----:B------:R-:W-:Y:S02]  /*13280*/  SHF.R.U32.HI R25, RZ, 0x8, R46 ;  /* 0x00000008ff197819 */ /* 0x000fe4000001162e */
[----:B------:R-:W-:Y:S02]  /*13290*/  LOP3.LUT R22, R22, 0xffff, RZ, 0xc0, !PT ;  /* 0x0000ffff16167812 */ /* 0x000fe400078ec0ff */
[----:B------:R-:W-:Y:S02]  /*132a0*/  LOP3.LUT R21, R21, 0xffff, RZ, 0xc0, !PT ;  /* 0x0000ffff15157812 */ /* 0x000fe400078ec0ff */
[----:B------:R-:W-:Y:S02]  /*132b0*/  LOP3.LUT R26, R26, 0xffff, RZ, 0xc0, !PT ;  /* 0x0000ffff1a1a7812 */ /* 0x000fe400078ec0ff */
[----:B------:R-:W-:Y:S02]  /*132c0*/  LOP3.LUT R25, R25, 0xffff, RZ, 0xc0, !PT ;  /* 0x0000ffff19197812 */ /* 0x000fe400078ec0ff */
[----:B------:R-:W-:-:S02]  /*132d0*/  LOP3.LUT R24, R24, 0xffff, RZ, 0xc0, !PT ;  /* 0x0000ffff18187812 */ /* 0x000fc400078ec0ff */
[----:B------:R-:W-:Y:S02]  /*132e0*/  SHF.R.U32.HI R23, RZ, 0x8, R42 ;  /* 0x00000008ff177819 */ /* 0x000fe4000001162a */
[----:B------:R-:W-:Y:S02]  /*132f0*/  PRMT R41, R21, 0x3340, R22 ;  /* 0x0000334015297816 */ /* 0x000fe40000000016 */
[----:B------:R-:W-:Y:S02]  /*13300*/  PRMT R42, R26, 0x3340, R1 ;  /* 0x000033401a2a7816 */ /* 0x000fe40000000001 */
[----:B------:R-:W-:Y:S02]  /*13310*/  PRMT R47, R24, 0x3340, R25 ;  /* 0x00003340182f7816 */ /* 0x000fe40000000019 */
[----:B------:R-:W-:Y:S02]  /*13320*/  SHF.R.U32.HI R21, RZ, 0x8, R50 ;  /* 0x00000008ff157819 */ /* 0x000fe40000011632 */
[----:B------:R-:W-:-:S02]  /*13330*/  SHF.R.U32.HI R25, RZ, 0x8, R62 ;  /* 0x00000008ff197819 */ /* 0x000fc4000001163e */
[----:B------:R-:W-:Y:S02]  /*13340*/  SHF.R.U32.HI R26, RZ, 0x8, R63 ;  /* 0x00000008ff1a7819 */ /* 0x000fe4000001163f */
[----:B------:R-:W-:Y:S02]  /*13350*/  LOP3.LUT R46, R23, 0xffff, RZ, 0xc0, !PT ;  /* 0x0000ffff172e7812 */ /* 0x000fe400078ec0ff */
[----:B------:R-:W-:Y:S02]  /*13360*/  LOP3.LUT R48, R21, 0xffff, RZ, 0xc0, !PT ;  /* 0x0000ffff15307812 */ /* 0x000fe400078ec0ff */
[----:B------:R-:W-:Y:S02]  /*13370*/  SHF.R.U32.HI R22, RZ, 0x8, R56 ;  /* 0x00000008ff167819 */ /* 0x000fe40000011638 */
[----:B------:R-:W-:Y:S02]  /*13380*/  SHF.R.U32.HI R23, RZ, 0x8, R59 ;  /* 0x00000008ff177819 */ /* 0x000fe4000001163b */
[----:B------:R-:W-:-:S02]  /*13390*/  LOP3.LUT R21, R26, 0xffff, RZ, 0xc0, !PT ;  /* 0x0000ffff1a157812 */ /* 0x000fc400078ec0ff */
[----:B------:R-:W-:Y:S02]  /*133a0*/  LOP3.LUT R50, R25, 0xffff, RZ, 0xc0, !PT ;  /* 0x0000ffff19327812 */ /* 0x000fe400078ec0ff */
[----:B------:R-:W-:Y:S02]  /*133b0*/  LOP3.LUT R23, R23, 0xffff, RZ, 0xc0, !PT ;  /* 0x0000ffff17177812 */ /* 0x000fe400078ec0ff */
[----:B------:R-:W-:Y:S02]  /*133c0*/  LOP3.LUT R22, R22, 0xffff, RZ, 0xc0, !PT ;  /* 0x0000ffff16167812 */ /* 0x000fe400078ec0ff */
[----:B------:R-:W-:Y:S02]  /*133d0*/  PRMT R50, R50, 0x3340, R21 ;  /* 0x0000334032327816 */ /* 0x000fe40000000015 */
[----:B------:R-:W-:Y:S02]  /*133e0*/  SHF.R.U32.HI R21, RZ, 0x8, R68 ;  /* 0x00000008ff157819 */ /* 0x000fe40000011644 */
[----:B------:R-:W-:-:S02]  /*133f0*/  LOP3.LUT R57, R57, 0xffff, RZ, 0xc0, !PT ;  /* 0x0000ffff39397812 */ /* 0x000fc400078ec0ff */
[----:B------:R-:W-:Y:S02]  /*13400*/  PRMT R26, R22, 0x3340, R23 ;  /* 0x00003340161a7816 */ /* 0x000fe40000000017 */
[----:B------:R-:W-:Y:S01]  /*13410*/  LOP3.LUT R54, R21, 0xffff, RZ, 0xc0, !PT ;  /* 0x0000ffff15367812 */ /* 0x000fe200078ec0ff */
[----:B------:R-:W-:Y:S01]  /*13420*/  FADD R21, R8, -1 ;  /* 0xbf80000008157421 */ /* 0x000fe20000000000 */
[----:B------:R-:W-:Y:S01]  /*13430*/  PRMT R23, R32, 0x4210, R57 ;  /* 0x0000421020177816 */ /* 0x000fe20000000039 */
[----:B------:R-:W-:Y:S01]  /*13440*/  IMAD.MOV.U32 R32, RZ, RZ, 0x3dc6b27f ;  /* 0x3dc6b27fff207424 */ /* 0x000fe200078e00ff */
[----:B------:R-:W-:Y:S02]  /*13450*/  LOP3.LUT R52, R52, 0xffff, RZ, 0xc0, !PT ;  /* 0x0000ffff34347812 */ /* 0x000fe400078ec0ff */
[----:B------:R-:W-:Y:S01]  /*13460*/  PRMT R36, R36, 0x3340, R1 ;  /* 0x0000334024247816 */ /* 0x000fe20000000001 */
[----:B------:R-:W-:Y:S01]  /*13470*/  FFMA.FTZ R8, R21, R32, -0.16845393180847167969 ;  /* 0xbe2c7f3015087423 */ /* 0x000fe20000010020 */
[----:B------:R-:W-:-:S02]  /*13480*/  F2FP.SATFINITE.E4M3.F32.PACK_AB_MERGE_C R20, R71, R72, RZ ;  /* 0x000000484714723e */ /* 0x000fc400048070ff */
[----:B------:R-:W-:Y:S01]  /*13490*/  PRMT R46, R46, 0x3340, R1 ;  /* 0x000033402e2e7816 */ /* 0x000fe20000000001 */
[----:B------:R-:W-:Y:S01]  /*134a0*/  FFMA.FTZ R8, R21, R8, 0.1716887056827545166 ;  /* 0x3e2fcf2a15087423 */ /* 0x000fe20000010008 */
[----:B------:R-:W-:Y:S02]  /*134b0*/  LOP3.LUT R28, R28, 0xffff, RZ, 0xc0, !PT ;  /* 0x0000ffff1c1c7812 */ /* 0x000fe400078ec0ff */
[----:B------:R-:W-:Y:S01]  /*134c0*/  PRMT R22, R43, 0x4210, R52 ;  /* 0x000042102b167816 */ /* 0x000fe20000000034 */
[----:B------:R-:W-:Y:S01]  /*134d0*/  BAR.SYNC.DEFER_BLOCKING 0x0 ;  /* 0x0000000000007b1d */ /* 0x000fe20000010000 */
[----:B------:R-:W-:Y:S01]  /*134e0*/  FFMA.FTZ R8, R21, R8, -0.17900948226451873779 ;  /* 0xbe374e4315087423 */ /* 0x000fe20000010008 */
[----:B------:R-:W-:Y:S02]  /*134f0*/  PRMT R36, R29, 0x5410, R36 ;  /* 0x000054101d247816 */ /* 0x000fe40000000024 */
[----:B------:R-:W-:Y:S01]  /*13500*/  PRMT R29, R41, 0x5410, R46 ;  /* 0x00005410291d7816 */ /* 0x000fe2000000002e */
[----:B------:R-:W-:Y:S01]  /*13510*/  FFMA.FTZ R8, R21, R8, 0.20512372255325317383 ;  /* 0x3e520bf415087423 */ /* 0x000fe20000010008 */
[----:B------:R-:W-:-:S02]  /*13520*/  LOP3.LUT R20, R20, 0xffff, RZ, 0xc0, !PT ;  /* 0x0000ffff14147812 */ /* 0x000fc400078ec0ff */
[----:B------:R-:W-:Y:S02]  /*13530*/  PRMT R25, R31, 0x4210, R28 ;  /* 0x000042101f197816 */ /* 0x000fe4000000001c */
[----:B------:R-:W-:Y:S02]  /*13540*/  PRMT R31, R54, 0x3340, R1 ;  /* 0x00003340361f7816 */ /* 0x000fe40000000001 */
[----:B------:R-:W-:Y:S02]  /*13550*/  PRMT R54, R29, 0x5210, R20 ;  /* 0x000052101d367816 */ /* 0x000fe40000000014 */
[----:B------:R-:W-:Y:S02]  /*13560*/  SHF.R.U32.HI R24, RZ, 0x8, R60 ;  /* 0x00000008ff187819 */ /* 0x000fe4000001163c */
[----:B------:R-:W-:Y:S02]  /*13570*/  LOP3.LUT R39, R39, 0xffff, RZ, 0xc0, !PT ;  /* 0x0000ffff27277812 */ /* 0x000fe400078ec0ff */
[----:B------:R-:W-:-:S02]  /*13580*/  LOP3.LUT R24, R24, 0xffff, RZ, 0xc0, !PT ;  /* 0x0000ffff18187812 */ /* 0x000fc400078ec0ff */
[----:B------:R-:W-:Y:S02]  /*13590*/  PRMT R27, R27, 0x5410, R34 ;  /* 0x000054101b1b7816 */ /* 0x000fe40000000022 */
[----:B------:R-:W-:Y:S01]  /*135a0*/  PRMT R59, R24, 0x3340, R1 ;  /* 0x00003340183b7816 */ /* 0x000fe20000000001 */
[----:B------:R0:W-:Y:S01]  /*135b0*/  STS.64 [R18+UR7], R22 ;  /* 0x0000001612007988 */ /* 0x0001e20008000a07 */
[----:B------:R-:W-:Y:S02]  /*135c0*/  PRMT R24, R38, 0x4210, R39 ;  /* 0x0000421026187816 */ /* 0x000fe40000000027 */
[----:B------:R-:W-:Y:S02]  /*135d0*/  PRMT R40, R33, 0x5410, R40 ;  /* 0x0000541021287816 */ /* 0x000fe40000000028 */
[----:B------:R-:W-:Y:S01]  /*135e0*/  PRMT R35, R35, 0x5410, R42 ;  /* 0x0000541023237816 */ /* 0x000fe2000000002a */
[----:B------:R2:W-:Y:S01]  /*135f0*/  STS.64 [R18+UR7+0x80], R24 ;  /* 0x0000801812007988 */ /* 0x0005e20008000a07 */
[----:B------:R-:W-:-:S02]  /*13600*/  LOP3.LUT R30, R30, 0xffff, RZ, 0xc0, !PT ;  /* 0x0000ffff1e1e7812 */ /* 0x000fc400078ec0ff */
[----:B------:R-:W-:Y:S02]  /*13610*/  PRMT R52, R27, 0x5210, R52 ;  /* 0x000052101b347816 */ /* 0x000fe40000000034 */
[----:B------:R-:W-:Y:S02]  /*13620*/  PRMT R53, R36, 0x5210, R57 ;  /* 0x0000521024357816 */ /* 0x000fe40000000039 */
[----:B0-----:R-:W-:Y:S01]  /*13630*/  PRMT R22, R45, 0x4210, R20 ;  /* 0x000042102d167816 */ /* 0x001fe20000000014 */
[C---:B------:R-:W-:Y:S01]  /*13640*/  FFMA.FTZ R20, R21.reuse, R8, -0.24046532809734344482 ;  /* 0xbe763c8b15147423 */ /* 0x040fe20000010008 */
[----:B------:R-:W-:Y:S01]  /*13650*/  PRMT R59, R26, 0x5410, R59 ;  /* 0x000054101a3b7816 */ /* 0x000fe2000000003b */
[----:B------:R-:W0:Y:S01]  /*13660*/  LDC R8, c[0x0][0x278] ;  /* 0x00009e00ff087b82 */ /* 0x000e220000000800 */
[----:B------:R-:W-:Y:S01]  /*13670*/  PRMT R40, R40, 0x5210, R39 ;  /* 0x0000521028287816 */ /* 0x000fe20000000027 */
[----:B------:R-:W-:Y:S01]  /*13680*/  STS.64 [R18+UR7+0x100], R52 ;  /* 0x0001003412007988 */ /* 0x000fe20008000a07 */
[----:B--2---:R-:W-:Y:S01]  /*13690*/  SHF.R.U32.HI R25, RZ, 0x5, R164 ;  /* 0x00000005ff197819 */ /* 0x004fe200000116a4 */
[----:B------:R-:W-:Y:S01]  /*136a0*/  FFMA.FTZ R20, R21, R20, 0.28857114911079406738 ;  /* 0x3e93bf9915147423 */ /* 0x000fe20000010014 */
[----:B------:R-:W-:-:S02]  /*136b0*/  LOP3.LUT R24, R37, 0xffff, RZ, 0xc0, !PT ;  /* 0x0000ffff25187812 */ /* 0x000fc400078ec0ff */
[----:B------:R-:W-:Y:S01]  /*136c0*/  SGXT.U32 R25, R25, 0x3 ;  /* 0x000000031919781a */ /* 0x000fe20000000000 */
[----:B------:R-:W-:Y:S01]  /*136d0*/  FFMA.FTZ R20, R21, R20, -0.36067417263984680176 ;  /* 0xbeb8aa4915147423 */ /* 0x000fe20000010014 */
[----:B------:R-:W-:Y:S02]  /*136e0*/  PRMT R41, R35, 0x5210, R28 ;  /* 0x0000521023297816 */ /* 0x000fe4000000001c */
[----:B------:R-:W-:Y:S01]  /*136f0*/  LOP3.LUT R26, R18, 0x40, RZ, 0x3c, !PT ;  /* 0x00000040121a7812 */ /* 0x000fe200078e3cff */
[----:B------:R-:W-:Y:S01]  /*13700*/  FFMA.FTZ R20, R21, R20, 0.48089820146560668945 ;  /* 0x3ef6384a15147423 */ /* 0x000fe20000010014 */
[----:B------:R-:W-:Y:S01]  /*13710*/  PRMT R28, R49, 0x4210, R24 ;  /* 0x00004210311c7816 */ /* 0x000fe20000000018 */
[----:B------:R2:W-:Y:S01]  /*13720*/  STS.64 [R18+UR7+0x180], R40 ;  /* 0x0001802812007988 */ /* 0x0005e20008000a07 */
[----:B------:R-:W-:Y:S01]  /*13730*/  PRMT R29, R51, 0x4210, R30 ;  /* 0x00004210331d7816 */ /* 0x000fe2000000001e */
[----:B------:R-:W-:Y:S01]  /*13740*/  FFMA.FTZ R20, R21, R20, -0.72134751081466674805 ;  /* 0xbf38aa3b15147423 */ /* 0x000fe20000010014 */
[----:B------:R-:W-:-:S02]  /*13750*/  LOP3.LUT R55, R55, 0xffff, RZ, 0xc0, !PT ;  /* 0x0000ffff37377812 */ /* 0x000fc400078ec0ff */
[----:B------:R-:W-:Y:S01]  /*13760*/  PRMT R63, R50, 0x5410, R31 ;  /* 0x00005410323f7816 */ /* 0x000fe2000000001f */
[----:B------:R3:W-:Y:S01]  /*13770*/  STS.64 [R26+UR7+0x2080], R28 ;  /* 0x0020801c1a007988 */ /* 0x0007e20008000a07 */
[----:B------:R-:W-:Y:S01]  /*13780*/  PRMT R23, R44, 0x4210, R55 ;  /* 0x000042102c177816 */ /* 0x000fe20000000037 */
[----:B------:R-:W-:Y:S01]  /*13790*/  FMUL R20, R21, R20 ;  /* 0x0000001415147220 */ /* 0x000fe20000400000 */
[----:B------:R-:W-:Y:S01]  /*137a0*/  PRMT R48, R48, 0x3340, R1 ;  /* 0x0000334030307816 */ /* 0x000fe20000000001 */
[----:B0-----:R-:W-:Y:S01]  /*137b0*/  IMAD R25, R25, R8, RZ ;  /* 0x0000000819197224 */ /* 0x001fe200078e02ff */
[----:B------:R-:W-:Y:S01]  /*137c0*/  ISETP.GE.U32.AND P3, PT, R11, 0x7f800000, PT ;  /* 0x7f8000000b00780c */ /* 0x000fe20003f66070 */
[----:B------:R0:W-:Y:S01]  /*137d0*/  STS.64 [R26+UR7+0x2000], R22 ;  /* 0x002000161a007988 */ /* 0x0001e20008000a07 */
[----:B--2---:R-:W-:Y:S01]  /*137e0*/  FFMA.FTZ R18, R19, R32, -0.16845393180847167969 ;  /* 0xbe2c7f3013127423 */ /* 0x004fe20000010020 */
[C---:B------:R-:W-:Y:S01]  /*137f0*/  IMAD R27, R8.reuse, 0x8, R25 ;  /* 0x00000008081b7824 */ /* 0x040fe200078e0219 */
[----:B------:R-:W-:Y:S01]  /*13800*/  PRMT R48, R47, 0x5410, R48 ;  /* 0x000054102f307816 */ /* 0x000fe20000000030 */
[----:B------:R-:W-:Y:S01]  /*13810*/  FMUL R20, R21, R20 ;  /* 0x0000001415147220 */ /* 0x000fe20000400000 */
[----:B------:R-:W-:Y:S01]  /*13820*/  FFMA.FTZ R18, R19, R18, 0.1716887056827545166 ;  /* 0x3e2fcf2a13127423 */ /* 0x000fe20000010012 */
[----:B---3--:R-:W-:Y:S01]  /*13830*/  IMAD R29, R8, 0x8, R27 ;  /* 0x00000008081d7824 */ /* 0x008fe200078e021b */
[----:B------:R-:W-:Y:S01]  /*13840*/  PRMT R55, R48, 0x5210, R55 ;  /* 0x0000521030377816 */ /* 0x000fe20000000037 */
[----:B------:R-:W-:Y:S01]  /*13850*/  FFMA.FTZ R21, R21, 1.4426950216293334961, R20 ;  /* 0x3fb8aa3b15157823 */ /* 0x000fe20000010014 */
[----:B------:R-:W-:Y:S01]  /*13860*/  FFMA.FTZ R18, R19, R18, -0.17900948226451873779 ;  /* 0xbe374e4313127423 */ /* 0x000fe20000010012 */
[----:B------:R-:W-:Y:S01]  /*13870*/  IMAD R31, R8, 0x8, R29 ;  /* 0x00000008081f7824 */ /* 0x000fe200078e021d */
[----:B------:R-:W-:Y:S01]  /*13880*/  ISETP.GE.U32.AND P4, PT, R9, 0x7f800000, PT ;  /* 0x7f8000000900780c */ /* 0x000fe20003f86070 */
[----:B0-----:R-:W-:Y:S01]  /*13890*/  FADD R22, R17, -1 ;  /* 0xbf80000011167421 */ /* 0x001fe20000000000 */
[----:B------:R-:W-:Y:S01]  /*138a0*/  FFMA.FTZ R17, R16, R32, -0.16845393180847167969 ;  /* 0xbe2c7f3010117423 */ /* 0x000fe20000010020 */
[----:B------:R-:W-:-:S02]  /*138b0*/  IMAD R33, R8, 0x8, R31 ;  /* 0x0000000808217824 */ /* 0x000fc400078e021f */
[C---:B------:R-:W-:Y:S01]  /*138c0*/  FFMA.FTZ R18, R19.reuse, R18, 0.20512372255325317383 ;  /* 0x3e520bf413127423 */ /* 0x040fe20000010012 */
[----:B------:R0:W-:Y:S01]  /*138d0*/  STS.64 [R26+UR7+0x2100], R54 ;  /* 0x002100361a007988 */ /* 0x0001e20008000a07 */
[----:B------:R-:W-:Y:S01]  /*138e0*/  FFMA.FTZ R17, R16, R17, 0.1716887056827545166 ;  /* 0x3e2fcf2a10117423 */ /* 0x000fe20000010011 */
[----:B------:R-:W-:Y:S02]  /*138f0*/  IMAD R35, R8, 0x8, R33 ;  /* 0x0000000808237824 */ /* 0x000fe400078e0221 */
[C---:B------:R-:W-:Y:S01]  /*13900*/  FFMA.FTZ R18, R19.reuse, R18, -0.24046532809734344482 ;  /* 0xbe763c8b13127423 */ /* 0x040fe20000010012 */
[----:B------:R-:W-:Y:S01]  /*13910*/  ISETP.GE.U32.AND P1, PT, R10, 0x7f800000, PT ;  /* 0x7f8000000a00780c */ /* 0x000fe20003f26070 */
[----:B------:R-:W-:Y:S01]  /*13920*/  FFMA.FTZ R17, R16, R17, -0.17900948226451873779 ;  /* 0xbe374e4310117423 */ /* 0x000fe20000010011 */
[----:B------:R-:W-:Y:S02]  /*13930*/  IMAD R37, R8, 0x8, R35 ;  /* 0x0000000808257824 */ /* 0x000fe400078e0223 */
[----:B------:R-:W-:Y:S01]  /*13940*/  FFMA.FTZ R18, R19, R18, 0.28857114911079406738 ;  /* 0x3e93bf9913127423 */ /* 0x000fe20000010012 */
[----:B------:R-:W-:Y:S01]  /*13950*/  FFMA.FTZ R23, R22, R32, -0.16845393180847167969 ;  /* 0xbe2c7f3016177423 */ /* 0x000fe20000010020 */
[----:B------:R-:W-:Y:S01]  /*13960*/  FFMA.FTZ R17, R16, R17, 0.20512372255325317383 ;  /* 0x3e520bf410117423 */ /* 0x000fe20000010011 */
[----:B------:R-:W-:-:S02]  /*13970*/  IMAD R39, R8, 0x8, R37 ;  /* 0x0000000808277824 */ /* 0x000fc400078e0225 */
[C---:B------:R-:W-:Y:S01]  /*13980*/  FFMA.FTZ R18, R19.reuse, R18, -0.36067417263984680176 ;  /* 0xbeb8aa4913127423 */ /* 0x040fe20000010012 */
[----:B------:R-:W-:Y:S01]  /*13990*/  FADD R86, R12, R21 ;  /* 0x000000150c567221 */ /* 0x000fe20000000000 */
[----:B------:R-:W-:Y:S01]  /*139a0*/  FFMA.FTZ R17, R16, R17, -0.24046532809734344482 ;  /* 0xbe763c8b10117423 */ /* 0x000fe20000010011 */
[----:B------:R-:W-:Y:S02]  /*139b0*/  IMAD R41, R8, 0x8, R39 ;  /* 0x0000000808297824 */ /* 0x000fe400078e0227 */
[C---:B------:R-:W-:Y:S01]  /*139c0*/  FFMA.FTZ R18, R19.reuse, R18, 0.48089820146560668945 ;  /* 0x3ef6384a13127423 */ /* 0x040fe20000010012 */
[----:B------:R-:W-:Y:S02]  /*139d0*/  @P3 IMAD.MOV.U32 R12, RZ, RZ, 0x7f800000 ;  /* 0x7f800000ff0c3424 */ /* 0x000fe400078e00ff */
[----:B------:R-:W-:Y:S01]  /*139e0*/  FFMA.FTZ R17, R16, R17, 0.28857114911079406738 ;  /* 0x3e93bf9910117423 */ /* 0x000fe20000010011 */
[----:B------:R-:W-:Y:S02]  /*139f0*/  IMAD R43, R8, 0x8, R41 ;  /* 0x00000008082b7824 */ /* 0x000fe400078e0229 */
[----:B------:R-:W-:Y:S01]  /*13a00*/  FFMA.FTZ R18, R19, R18, -0.72134751081466674805 ;  /* 0xbf38aa3b13127423 */ /* 0x000fe20000010012 */
[----:B------:R-:W-:Y:S01]  /*13a10*/  FFMA.FTZ R23, R22, R23, 0.1716887056827545166 ;  /* 0x3e2fcf2a16177423 */ /* 0x000fe20000010017 */
[----:B------:R-:W-:Y:S01]  /*13a20*/  FFMA.FTZ R17, R16, R17, -0.36067417263984680176 ;  /* 0xbeb8aa4910117423 */ /* 0x000fe20000010011 */
[----:B------:R-:W-:-:S02]  /*13a30*/  IMAD R45, R8, 0x8, R43 ;  /* 0x00000008082d7824 */ /* 0x000fc400078e022b */
[----:B------:R-:W-:Y:S01]  /*13a40*/  FMUL R18, R19, R18 ;  /* 0x0000001213127220 */ /* 0x000fe20000400000 */
[----:B------:R-:W-:Y:S01]  /*13a50*/  @P3 FFMA.FTZ R86, R11, R12, +INF ;  /* 0x7f8000000b563423 */ /* 0x000fe2000001000c */
[----:B------:R-:W-:Y:S01]  /*13a60*/  FFMA.FTZ R17, R16, R17, 0.48089820146560668945 ;  /* 0x3ef6384a10117423 */ /* 0x000fe20000010011 */
[----:B------:R-:W-:Y:S02]  /*13a70*/  IMAD R47, R8, 0x8, R45 ;  /* 0x00000008082f7824 */ /* 0x000fe400078e022d */
[----:B------:R-:W-:Y:S01]  /*13a80*/  FMUL R18, R19, R18 ;  /* 0x0000001213127220 */ /* 0x000fe20000400000 */
[----:B------:R-:W-:Y:S02]  /*13a90*/  @P4 IMAD.MOV.U32 R12, RZ, RZ, 0x7f800000 ;  /* 0x7f800000ff0c4424 */ /* 0x000fe400078e00ff */
[----:B------:R-:W-:Y:S01]  /*13aa0*/  FFMA.FTZ R17, R16, R17, -0.72134751081466674805 ;  /* 0xbf38aa3b10117423 */ /* 0x000fe20000010011 */
[----:B------:R-:W-:Y:S01]  /*13ab0*/  IMAD R49, R8, 0x8, R47 ;  /* 0x0000000808317824 */ /* 0x000fe200078e022f */
[----:B------:R-:W-:Y:S01]  /*13ac0*/  LOP3.LUT R162, R162, 0x1f, R164, 0xf8, !PT ;  /* 0x0000001fa2a27812 */ /* 0x000fe200078ef8a4 */
[----:B------:R-:W-:Y:S01]  /*13ad0*/  FFMA.FTZ R23, R22, R23, -0.17900948226451873779 ;  /* 0xbe374e4316177423 */ /* 0x000fe20000010017 */
[----:B------:R-:W-:Y:S01]  /*13ae0*/  FMUL R17, R16, R17 ;  /* 0x0000001110117220 */ /* 0x000fe20000400000 */
[----:B------:R-:W-:-:S02]  /*13af0*/  IMAD R51, R8, 0x8, R49 ;  /* 0x0000000808337824 */ /* 0x000fc400078e0231 */
[----:B------:R-:W-:Y:S01]  /*13b00*/  FFMA.FTZ R19, R19, 1.4426950216293334961, R18 ;  /* 0x3fb8aa3b13137823 */ /* 0x000fe20000010012 */
[----:B------:R-:W-:Y:S01]  /*13b10*/  FSETP.NEU.AND P2, PT, R11, RZ, PT ;  /* 0x000000ff0b00720b */ /* 0x000fe20003f4d000 */
[----:B------:R-:W-:Y:S01]  /*13b20*/  FMUL R17, R16, R17 ;  /* 0x0000001110117220 */ /* 0x000fe20000400000 */
[----:B0-----:R-:W-:Y:S01]  /*13b30*/  IMAD R55, R8, 0x8, R51 ;  /* 0x0000000808377824 */ /* 0x001fe200078e0233 */
[----:B------:R-:W-:Y:S01]  /*13b40*/  FSETP.NEU.AND P3, PT, R9, RZ, PT ;  /* 0x000000ff0900720b */ /* 0x000fe20003f6d000 */
[----:B------:R-:W-:Y:S01]  /*13b50*/  FFMA.FTZ R23, R22, R23, 0.20512372255325317383 ;  /* 0x3e520bf416177423 */ /* 0x000fe20000010017 */
[----:B------:R-:W-:Y:S01]  /*13b60*/  FFMA.FTZ R16, R16, 1.4426950216293334961, R17 ;  /* 0x3fb8aa3b10107823 */ /* 0x000fe20000010011 */
[C---:B------:R-:W-:Y:S01]  /*13b70*/  IMAD R57, R8.reuse, 0x8, R55 ;  /* 0x0000000808397824 */ /* 0x040fe200078e0237 */
[----:B------:R-:W-:Y:S01]  /*13b80*/  PRMT R17, R63, 0x5210, R30 ;  /* 0x000052103f117816 */ /* 0x000fe2000000001e */
[----:B------:R-:W-:Y:S02]  /*13b90*/  @P1 IMAD.MOV.U32 R11, RZ, RZ, 0x7f800000 ;  /* 0x7f800000ff0b1424 */ /* 0x000fe400078e00ff */
[----:B------:R-:W-:Y:S01]  /*13ba0*/  FADD R92, R13, R16 ;  /* 0x000000100d5c7221 */ /* 0x000fe20000000000 */
[----:B------:R-:W-:-:S02]  /*13bb0*/  IMAD R61, R8, 0x8, R57 ;  /* 0x00000008083d7824 */ /* 0x000fc400078e0239 */
[----:B------:R-:W-:Y:S01]  /*13bc0*/  @P4 FFMA.FTZ R92, R9, R12, +INF ;  /* 0x7f800000095c4423 */ /* 0x000fe2000001000c */
[----:B------:R-:W-:Y:S02]  /*13bd0*/  IMAD R9, R162, UR9, RZ ;  /* 0x00000009a2097c24 */ /* 0x000fe4000f8e02ff */
[----:B------:R-:W-:Y:S01]  /*13be0*/  FADD R93, R14, R19 ;  /* 0x000000130e5d7221 */ /* 0x000fe20000000000 */
[----:B------:R-:W-:Y:S02]  /*13bf0*/  IMAD R63, R8, 0x8, R61 ;  /* 0x00000008083f7824 */ /* 0x000fe400078e023d */
[----:B------:R-:W-:Y:S01]  /*13c00*/  FFMA.FTZ R23, R22, R23, -0.24046532809734344482 ;  /* 0xbe763c8b16177423 */ /* 0x000fe20000010017 */
[C---:B------:R-:W-:Y:S01]  /*13c10*/  FSETP.NEU.AND P4, PT, R10.reuse, RZ, PT ;  /* 0x000000ff0a00720b */ /* 0x040fe20003f8d000 */
[----:B------:R-:W-:Y:S01]  /*13c20*/  @P1 FFMA.FTZ R93, R10, R11, +INF ;  /* 0x7f8000000a5d1423 */ /* 0x000fe2000001000b */
[----:B------:R-:W-:Y:S01]  /*13c30*/  IMAD R67, R8, 0x8, R63 ;  /* 0x0000000808437824 */ /* 0x000fe200078e023f */
[----:B-1----:R-:W-:Y:S01]  /*13c40*/  IADD3 R158, P1, P6, R9, UR8, R158 ;  /* 0x00000008099e7c10 */ /* 0x002fe2000fe3e09e */
[----:B------:R-:W-:Y:S01]  /*13c50*/  FFMA.FTZ R23, R22, R23, 0.28857114911079406738 ;  /* 0x3e93bf9916177423 */ /* 0x000fe20000010017 */
[----:B------:R-:W-:Y:S01]  /*13c60*/  SHF.R.S32.HI R10, RZ, 0x1f, R9 ;  /* 0x0000001fff0a7819 */ /* 0x000fe20000011409 */
[----:B------:R-:W-:Y:S01]  /*13c70*/  IMAD R9, R8, 0x8, R67 ;  /* 0x0000000808097824 */ /* 0x000fe200078e0243 */
[----:B------:R-:W-:Y:S01]  /*13c80*/  ISETP.GE.U32.AND P5, PT, R0, 0x7f800000, PT ;  /* 0x7f8000000000780c */ /* 0x000fe20003fa6070 */
[----:B------:R-:W-:Y:S01]  /*13c90*/  FFMA.FTZ R23, R22, R23, -0.36067417263984680176 ;  /* 0xbeb8aa4916177423 */ /* 0x000fe20000010017 */
[----:B------:R-:W-:Y:S01]  /*13ca0*/  USHF.R.S32.HI UR9, URZ, 0x1f, UR8 ;  /* 0x0000001f3f097899 */ /* 0x000fe20008011408 */
[----:B------:R-:W-:Y:S01]  /*13cb0*/  IMAD R69, R8, 0x8, R9 ;  /* 0x0000000808457824 */ /* 0x000fe200078e0209 */
[----:B------:R-:W-:Y:S01]  /*13cc0*/  PRMT R16, R59, 0x5210, R24 ;  /* 0x000052103b107816 */ /* 0x000fe20000000018 */
[----:B------:R-:W-:Y:S01]  /*13cd0*/  FFMA.FTZ R23, R22, R23, 0.48089820146560668945 ;  /* 0x3ef6384a16177423 */ /* 0x000fe20000010017 */
[----:B------:R-:W-:Y:S01]  /*13ce0*/  FSEL R93, R93, -INF , P4 ;  /* 0xff8000005d5d7808 */ /* 0x000fe20002000000 */
[----:B------:R-:W-:Y:S01]  /*13cf0*/  IMAD R73, R8, 0x8, R69 ;  /* 0x0000000808497824 */ /* 0x000fe200078e0245 */
[----:B------:R-:W-:Y:S01]  /*13d00*/  IADD3.X R160, R10, UR9, R159, P1, P6 ;  /* 0x000000090aa07c10 */ /* 0x000fe20008fec49f */
[----:B------:R-:W-:Y:S01]  /*13d10*/  FFMA.FTZ R23, R22, R23, -0.72134751081466674805 ;  /* 0xbf38aa3b16177423 */ /* 0x000fe20000010017 */
[----:B------:R0:W-:Y:S01]  /*13d20*/  STS.64 [R26+UR7+0x2180], R16 ;  /* 0x002180101a007988 */ /* 0x0001e20008000a07 */
[C---:B------:R-:W-:Y:S01]  /*13d30*/  IMAD R75, R8.reuse, 0x8, R73 ;  /* 0x00000008084b7824 */ /* 0x040fe200078e0249 */
[----:B------:R-:W-:Y:S03]  /*13d40*/  BAR.SYNC.DEFER_BLOCKING 0x0 ;  /* 0x0000000000007b1d */ /* 0x000fe60000010000 */
[----:B------:R-:W-:-:S02]  /*13d50*/  IMAD R77, R8, 0x8, R75 ;  /* 0x00000008084d7824 */ /* 0x000fc400078e024b */
[----:B------:R-:W-:Y:S01]  /*13d60*/  FMUL R23, R22, R23 ;  /* 0x0000001716177220 */ /* 0x000fe20000400000 */
[----:B------:R-:W-:Y:S01]  /*13d70*/  @P5 IMAD.MOV.U32 R11, RZ, RZ, 0x7f800000 ;  /* 0x7f800000ff0b5424 */ /* 0x000fe200078e00ff */
[-C--:B------:R-:W-:Y:S01]  /*13d80*/  IADD3 R12, P1, R25, R158.reuse, RZ ;  /* 0x0000009e190c7210 */ /* 0x080fe20007f3e0ff */
[----:B------:R-:W-:Y:S02]  /*13d90*/  IMAD R79, R8, 0x8, R77 ;  /* 0x00000008084f7824 */ /* 0x000fe400078e024d */
[----:B------:R-:W-:Y:S01]  /*13da0*/  FMUL R23, R22, R23 ;  /* 0x0000001716177220 */ /* 0x000fe20000400000 */
[----:B------:R-:W-:Y:S01]  /*13db0*/  IADD3 R10, P6, R29, R158, RZ ;  /* 0x0000009e1d0a7210 */ /* 0x000fe20007fde0ff */
[----:B------:R-:W-:Y:S01]  /*13dc0*/  ULDC UR8, c[0x0][0x27c] ;  /* 0x00009f0000087ab9 */ /* 0x000fe20000000800 */
[----:B------:R-:W-:Y:S02]  /*13dd0*/  IMAD R81, R8, 0x8, R79 ;  /* 0x0000000808517824 */ /* 0x000fe400078e024f */
[----:B------:R-:W-:Y:S01]  /*13de0*/  FFMA.FTZ R22, R22, 1.4426950216293334961, R23 ;  /* 0x3fb8aa3b16167823 */ /* 0x000fe20000010017 */
[----:B------:R-:W-:Y:S01]  /*13df0*/  LEA.HI.X.SX32 R13, R25, R160, 0x1, P1 ;  /* 0x000000a0190d7211 */ /* 0x000fe200008f0eff */
[----:B------:R-:W-:Y:S01]  /*13e00*/  UIMAD UR8, UR13, UR8, URZ ;  /* 0x000000080d0872a4 */ /* 0x000fe2000f8e023f */
[----:B------:R-:W-:-:S02]  /*13e10*/  IMAD R83, R8, 0x8, R81 ;  /* 0x0000000808537824 */ /* 0x000fc400078e0251 */
[----:B------:R-:W-:Y:S01]  /*13e20*/  FADD R87, R15, R22 ;  /* 0x000000160f577221 */ /* 0x000fe20000000000 */
[----:B------:R-:W-:Y:S01]  /*13e30*/  @P5 FFMA.FTZ R87, R0, R11, +INF ;  /* 0x7f80000000575423 */ /* 0x000fe2000001000b */
[----:B------:R-:W-:Y:S01]  /*13e40*/  IADD3 R14, P5, R27, R158, RZ ;  /* 0x0000009e1b0e7210 */ /* 0x000fe20007fbe0ff */
[C---:B------:R-:W-:Y:S01]  /*13e50*/  IMAD R85, R8.reuse, 0x8, R83 ;  /* 0x0000000808557824 */ /* 0x040fe200078e0253 */
[-C--:B------:R-:W-:Y:S01]  /*13e60*/  LEA.HI.X.SX32 R11, R29, R160.reuse, 0x1, P6 ;  /* 0x000000a01d0b7211 */ /* 0x080fe200030f0eff */
[----:B------:R-:W-:Y:S01]  /*13e70*/  USHF.L.U32 UR12, UR8, 0x2, URZ ;  /* 0x00000002080c7899 */ /* 0x000fe2000800063f */
[----:B------:R-:W-:Y:S01]  /*13e80*/  LEA.HI.X.SX32 R15, R27, R160, 0x1, P5 ;  /* 0x000000a01b0f7211 */ /* 0x000fe200028f0eff */
[C---:B------:R-:W-:Y:S01]  /*13e90*/  IMAD R89, R8.reuse, 0x8, R85 ;  /* 0x0000000808597824 */ /* 0x040fe200078e0255 */
[-C--:B0-----:R-:W-:Y:S01]  /*13ea0*/  IADD3 R16, P5, R33, R158.reuse, RZ ;  /* 0x0000009e21107210 */ /* 0x081fe20007fbe0ff */
[----:B------:R-:W-:Y:S01]  /*13eb0*/  UIMAD.WIDE UR8, UR8, 0x4, URZ ;  /* 0x00000004080878a5 */ /* 0x000fe2000f8e023f */
[----:B------:R-:W-:Y:S01]  /*13ec0*/  IADD3 R18, P1, R31, R158, RZ ;  /* 0x0000009e1f127210 */ /* 0x000fe20007f3e0ff */
[C---:B------:R-:W-:Y:S01]  /*13ed0*/  IMAD R91, R8.reuse, 0x8, R89 ;  /* 0x00000008085b7824 */ /* 0x040fe200078e0259 */
[----:B------:R-:W-:Y:S01]  /*13ee0*/  LEA.HI.X.SX32 R17, R33, R160, 0x1, P5 ;  /* 0x000000a021117211 */ /* 0x000fe200028f0eff */
[----:B------:R-:W0:Y:S01]  /*13ef0*/  LDS.64 R52, [R7+UR7] ;  /* 0x0000000707347984 */ /* 0x000e220008000a00 */
[-C--:B------:R-:W-:Y:S01]  /*13f00*/  IADD3 R26, P5, R39, R158.reuse, RZ ;  /* 0x0000009e271a7210 */ /* 0x080fe20007fbe0ff */
[----:B------:R-:W-:Y:S01]  /*13f10*/  IMAD R95, R8, 0x8, R91 ;  /* 0x00000008085f7824 */ /* 0x000fe200078e025b */
[----:B------:R-:W-:-:S02]  /*13f20*/  IADD3 R20, P6, R35, R158, RZ ;  /* 0x0000009e23147210 */ /* 0x000fc40007fde0ff */
[-C--:B------:R-:W-:Y:S01]  /*13f30*/  LEA.HI.X.SX32 R27, R39, R160.reuse, 0x1, P5 ;  /* 0x000000a0271b7211 */ /* 0x080fe200028f0eff */
[C---:B------:R-:W-:Y:S01]  /*13f40*/  IMAD R97, R8.reuse, 0x8, R95 ;  /* 0x0000000808617824 */ /* 0x040fe200078e025f */
[-C--:B------:R-:W-:Y:S01]  /*13f50*/  LEA.HI.X.SX32 R19, R31, R160.reuse, 0x1, P1 ;  /* 0x000000a01f137211 */ /* 0x080fe200008f0eff */
[----:B------:R-:W-:Y:S01]  /*13f60*/  LDS.64 R38, [R7+UR7+0xe00] ;  /* 0x000e000707267984 */ /* 0x000fe20008000a00 */
[----:B------:R-:W-:Y:S01]  /*13f70*/  LEA.HI.X.SX32 R21, R35, R160, 0x1, P6 ;  /* 0x000000a023157211 */ /* 0x000fe200030f0eff */
[C---:B------:R-:W-:Y:S01]  /*13f80*/  IMAD R99, R8.reuse, 0x8, R97 ;  /* 0x0000000808637824 */ /* 0x040fe200078e0261 */
[-C--:B------:R-:W-:Y:S02]  /*13f90*/  IADD3 R32, P5, R45, R158.reuse, RZ ;  /* 0x0000009e2d207210 */ /* 0x080fe40007fbe0ff */
[-C--:B------:R-:W-:Y:S01]  /*13fa0*/  IADD3 R24, P1, R37, R158.reuse, RZ ;  /* 0x0000009e25187210 */ /* 0x080fe20007f3e0ff */
[----:B------:R-:W-:Y:S01]  /*13fb0*/  IMAD R101, R8, 0x8, R99 ;  /* 0x0000000808657824 */ /* 0x000fe200078e0263 */
[----:B------:R-:W-:-:S02]  /*13fc0*/  IADD3 R22, P6, R41, R158, RZ ;  /* 0x0000009e29167210 */ /* 0x000fc40007fde0ff */
[-C--:B------:R-:W-:Y:S01]  /*13fd0*/  LEA.HI.X.SX32 R33, R45, R160.reuse, 0x1, P5 ;  /* 0x000000a02d217211 */ /* 0x080fe200028f0eff */
[----:B------:R-:W-:Y:S01]  /*13fe0*/  IMAD R103, R8, 0x8, R101 ;  /* 0x0000000808677824 */ /* 0x000fe200078e0265 */
[-C--:B------:R-:W-:Y:S01]  /*13ff0*/  LEA.HI.X.SX32 R25, R37, R160.reuse, 0x1, P1 ;  /* 0x000000a025197211 */ /* 0x080fe200008f0eff */
[----:B------:R-:W-:Y:S01]  /*14000*/  LDS.64 R44, [R7+UR7+0x800] ;  /* 0x00080007072c7984 */ /* 0x000fe20008000a00 */
[----:B------:R-:W-:Y:S02]  /*14010*/  LEA.HI.X.SX32 R23, R41, R160, 0x1, P6 ;  /* 0x000000a029177211 */ /* 0x000fe400030f0eff */
[-C--:B------:R-:W-:Y:S01]  /*14020*/  IADD3 R34, P5, R51, R158.reuse, RZ ;  /* 0x0000009e33227210 */ /* 0x080fe20007fbe0ff */
[----:B------:R-:W-:Y:S01]  /*14030*/  LDS.64 R40, [R7+UR7+0xc00] ;  /* 0x000c000707287984 */ /* 0x000fe20008000a00 */
[-C--:B------:R-:W-:Y:S02]  /*14040*/  IADD3 R28, P1, R43, R158.reuse, RZ ;  /* 0x0000009e2b1c7210 */ /* 0x080fe40007f3e0ff */
[----:B------:R-:W-:-:S02]  /*14050*/  IADD3 R30, P6, R47, R158, RZ ;  /* 0x0000009e2f1e7210 */ /* 0x000fc40007fde0ff */
[-C--:B------:R-:W-:Y:S02]  /*14060*/  LEA.HI.X.SX32 R35, R51, R160.reuse, 0x1, P5 ;  /* 0x000000a033237211 */ /* 0x080fe400028f0eff */
[-C--:B------:R-:W-:Y:S01]  /*14070*/  LEA.HI.X.SX32 R29, R43, R160.reuse, 0x1, P1 ;  /* 0x000000a02b1d7211 */ /* 0x080fe200008f0eff */
[----:B------:R-:W1:Y:S01]  /*14080*/  LDS.64 R50, [R7+UR7+0x200] ;  /* 0x0002000707327984 */ /* 0x000e620008000a00 */
[----:B------:R-:W-:Y:S02]  /*14090*/  LEA.HI.X.SX32 R31, R47, R160, 0x1, P6 ;  /* 0x000000a02f1f7211 */ /* 0x000fe400030f0eff */
[-C--:B------:R-:W-:Y:S01]  /*140a0*/  IADD3 R58, P5, R57, R158.reuse, RZ ;  /* 0x0000009e393a7210 */ /* 0x080fe20007fbe0ff */
[----:B------:R-:W-:Y:S01]  /*140b0*/  LDS.64 R46, [R7+UR7+0x600] ;  /* 0x00060007072e7984 */ /* 0x000fe20008000a00 */
[-C--:B------:R-:W-:Y:S02]  /*140c0*/  IADD3 R36, P1, R49, R158.reuse, RZ ;  /* 0x0000009e31247210 */ /* 0x080fe40007f3e0ff */
[----:B------:R-:W-:Y:S01]  /*140d0*/  IADD3 R56, P6, R61, R158, RZ ;  /* 0x0000009e3d387210 */ /* 0x000fe20007fde0ff */
[----:B------:R-:W-:Y:S01]  /*140e0*/  LDS.64 R42, [R7+UR7+0xa00] ;  /* 0x000a0007072a7984 */ /* 0x000fe20008000a00 */
[----:B------:R-:W-:-:S02]  /*140f0*/  LEA.HI.X.SX32 R59, R57, R160, 0x1, P5 ;  /* 0x000000a0393b7211 */ /* 0x000fc400028f0eff */
[-C--:B------:R-:W-:Y:S02]  /*14100*/  LEA.HI.X.SX32 R37, R49, R160.reuse, 0x1, P1 ;  /* 0x000000a031257211 */ /* 0x080fe400008f0eff */
[----:B------:R-:W-:Y:S01]  /*14110*/  LEA.HI.X.SX32 R57, R61, R160, 0x1, P6 ;  /* 0x000000a03d397211 */ /* 0x000fe200030f0eff */
[----:B------:R2:W3:Y:S01]  /*14120*/  LDS.64 R48, [R7+UR7+0x400] ;  /* 0x0004000707307984 */ /* 0x0004e20008000a00 */
[-C--:B------:R-:W-:Y:S02]  /*14130*/  IADD3 R60, P6, R9, R158.reuse, RZ ;  /* 0x0000009e093c7210 */ /* 0x080fe40007fde0ff */
[----:B------:R-:W-:Y:S02]  /*14140*/  IADD3 R54, P1, R55, R158, RZ ;  /* 0x0000009e37367210 */ /* 0x000fe40007f3e0ff */
[-C--:B------:R-:W-:Y:S02]  /*14150*/  LEA.HI.X.SX32 R61, R9, R160.reuse, 0x1, P6 ;  /* 0x000000a0093d7211 */ /* 0x080fe400030f0eff */
[----:B------:R-:W-:Y:S01]  /*14160*/  LEA.HI.X.SX32 R55, R55, R160, 0x1, P1 ;  /* 0x000000a037377211 */ /* 0x000fe200008f0eff */
[----:B--2---:R-:W-:Y:S01]  /*14170*/  IMAD R7, R8, 0x8, R103 ;  /* 0x0000000808077824 */ /* 0x004fe200078e0267 */
[----:B------:R-:W-:-:S02]  /*14180*/  IADD3 R64, P1, R63, R158, RZ ;  /* 0x0000009e3f407210 */ /* 0x000fc40007f3e0ff */
[----:B------:R-:W-:Y:S01]  /*14190*/  IADD3 R62, P5, R67, R158, RZ ;  /* 0x0000009e433e7210 */ /* 0x000fe20007fbe0ff */
[C---:B------:R-:W-:Y:S01]  /*141a0*/  IMAD R9, R8.reuse, 0x8, R7 ;  /* 0x0000000808097824 */ /* 0x040fe200078e0207 */
[----:B------:R-:W-:Y:S02]  /*141b0*/  LEA.HI.X.SX32 R65, R63, R160, 0x1, P1 ;  /* 0x000000a03f417211 */ /* 0x000fe400008f0eff */
[----:B------:R-:W-:Y:S01]  /*141c0*/  IADD3 R70, P1, R69, R158, RZ ;  /* 0x0000009e45467210 */ /* 0x000fe20007f3e0ff */
[C---:B------:R-:W-:Y:S01]  /*141d0*/  IMAD R107, R8.reuse, 0x8, R9 ;  /* 0x00000008086b7824 */ /* 0x040fe200078e0209 */
[----:B------:R-:W-:Y:S02]  /*141e0*/  LEA.HI.X.SX32 R63, R67, R160, 0x1, P5 ;  /* 0x000000a0433f7211 */ /* 0x000fe400028f0eff */
[----:B------:R-:W-:Y:S01]  /*141f0*/  IADD3 R68, P5, R73, R158, RZ ;  /* 0x0000009e49447210 */ /* 0x000fe20007fbe0ff */
[----:B------:R-:W-:Y:S01]  /*14200*/  IMAD R109, R8, 0x8, R107 ;  /* 0x00000008086d7824 */ /* 0x000fe200078e026b */
[----:B------:R-:W-:-:S02]  /*14210*/  LEA.HI.X.SX32 R71, R69, R160, 0x1, P1 ;  /* 0x000000a045477211 */ /* 0x000fc400008f0eff */
[-C--:B------:R-:W-:Y:S01]  /*14220*/  IADD3 R76, P1, R77, R158.reuse, RZ ;  /* 0x0000009e4d4c7210 */ /* 0x080fe20007f3e0ff */
[C---:B------:R-:W-:Y:S01]  /*14230*/  IMAD R111, R8.reuse, 0x8, R109 ;  /* 0x00000008086f7824 */ /* 0x040fe200078e026d */
[----:B------:R-:W-:Y:S02]  /*14240*/  IADD3 R66, P6, R75, R158, RZ ;  /* 0x0000009e4b427210 */ /* 0x000fe40007fde0ff */
[----:B------:R-:W-:Y:S01]  /*14250*/  LEA.HI.X.SX32 R69, R73, R160, 0x1, P5 ;  /* 0x000000a049457211 */ /* 0x000fe200028f0eff */
[C---:B------:R-:W-:Y:S01]  /*14260*/  IMAD R113, R8.reuse, 0x8, R111 ;  /* 0x0000000808717824 */ /* 0x040fe200078e026f */
[----:B------:R-:W-:Y:S02]  /*14270*/  IADD3 R74, P5, R79, R158, RZ ;  /* 0x0000009e4f4a7210 */ /* 0x000fe40007fbe0ff */
[----:B------:R-:W-:Y:S01]  /*14280*/  LEA.HI.X.SX32 R77, R77, R160, 0x1, P1 ;  /* 0x000000a04d4d7211 */ /* 0x000fe200008f0eff */
[----:B------:R-:W-:Y:S01]  /*14290*/  IMAD R115, R8, 0x8, R113 ;  /* 0x0000000808737824 */ /* 0x000fe200078e0271 */
[----:B------:R-:W-:-:S02]  /*142a0*/  IADD3 R82, P1, R83, R158, RZ ;  /* 0x0000009e53527210 */ /* 0x000fc40007f3e0ff */
[----:B------:R-:W-:Y:S01]  /*142b0*/  LEA.HI.X.SX32 R67, R75, R160, 0x1, P6 ;  /* 0x000000a04b437211 */ /* 0x000fe200030f0eff */
        /* <DEDUP_REMOVED lines=12> */
[----:B------:R-:W-:Y:S01]  /*14380*/  IMAD R129, R8, 0x8, R127 ;  /* 0x0000000808817824 */ /* 0x000fe200078e027f */
[----:B------:R-:W-:Y:S02]  /*14390*/  IADD3 R88, P5, R95, R158, RZ ;  /* 0x0000009e5f587210 */ /* 0x000fe40007fbe0ff */
[----:B------:R-:W-:Y:S02]  /*143a0*/  LEA.HI.X.SX32 R91, R91, R160, 0x1, P1 ;  /* 0x000000a05b5b7211 */ /* 0x000fe400008f0eff */
[----:B------:R-:W-:-:S02]  /*143b0*/  IADD3 R98, P1, R99, R158, RZ ;  /* 0x0000009e63627210 */ /* 0x000fc40007f3e0ff */
[----:B------:R-:W-:Y:S02]  /*143c0*/  LEA.HI.X.SX32 R79, R89, R160, 0x1, P6 ;  /* 0x000000a0594f7211 */ /* 0x000fe400030f0eff */
[----:B------:R-:W-:Y:S02]  /*143d0*/  IADD3 R84, P6, R97, R158, RZ ;  /* 0x0000009e61547210 */ /* 0x000fe40007fde0ff */
[----:B------:R-:W-:Y:S02]  /*143e0*/  LEA.HI.X.SX32 R89, R95, R160, 0x1, P5 ;  /* 0x000000a05f597211 */ /* 0x000fe400028f0eff */
[----:B------:R-:W-:Y:S02]  /*143f0*/  IADD3 R96, P5, R101, R158, RZ ;  /* 0x0000009e65607210 */ /* 0x000fe40007fbe0ff */
[----:B------:R-:W-:Y:S02]  /*14400*/  LEA.HI.X.SX32 R99, R99, R160, 0x1, P1 ;  /* 0x000000a063637211 */ /* 0x000fe400008f0eff */
[----:B------:R-:W-:-:S02]  /*14410*/  IADD3 R104, P1, R7, R158, RZ ;  /* 0x0000009e07687210 */ /* 0x000fc40007f3e0ff */
[----:B------:R-:W-:Y:S02]  /*14420*/  LEA.HI.X.SX32 R85, R97, R160, 0x1, P6 ;  /* 0x000000a061557211 */ /* 0x000fe400030f0eff */
[----:B------:R-:W-:Y:S02]  /*14430*/  IADD3 R94, P6, R103, R158, RZ ;  /* 0x0000009e675e7210 */ /* 0x000fe40007fde0ff */
[----:B------:R-:W-:Y:S02]  /*14440*/  LEA.HI.X.SX32 R97, R101, R160, 0x1, P5 ;  /* 0x000000a065617211 */ /* 0x000fe400028f0eff */
[----:B------:R-:W-:Y:S02]  /*14450*/  IADD3 R102, P5, R9, R158, RZ ;  /* 0x0000009e09667210 */ /* 0x000fe40007fbe0ff */
[-C--:B------:R-:W-:Y:S01]  /*14460*/  LEA.HI.X.SX32 R105, R7, R160.reuse, 0x1, P1 ;  /* 0x000000a007697211 */ /* 0x080fe200008f0eff */
[----:B------:R-:W-:Y:S01]  /*14470*/  IMAD R7, R8, 0x8, R129 ;  /* 0x0000000808077824 */ /* 0x000fe200078e0281 */
[----:B------:R-:W-:-:S02]  /*14480*/  LEA.HI.X.SX32 R95, R103, R160, 0x1, P6 ;  /* 0x000000a0675f7211 */ /* 0x000fc400030f0eff */
[----:B------:R-:W-:Y:S01]  /*14490*/  LEA.HI.X.SX32 R103, R9, R160, 0x1, P5 ;  /* 0x000000a009677211 */ /* 0x000fe200028f0eff */
[C---:B------:R-:W-:Y:S01]  /*144a0*/  IMAD R9, R8.reuse, 0x8, R7 ;  /* 0x0000000808097824 */ /* 0x040fe200078e0207 */
[-C--:B------:R-:W-:Y:S02]  /*144b0*/  IADD3 R116, P1, R109, R158.reuse, RZ ;  /* 0x0000009e6d747210 */ /* 0x080fe40007f3e0ff */
[-C--:B------:R-:W-:Y:S01]  /*144c0*/  IADD3 R100, P6, R107, R158.reuse, RZ ;  /* 0x0000009e6b647210 */ /* 0x080fe20007fde0ff */
        /* <DEDUP_REMOVED lines=14> */
[-C--:B------:R-:W-:Y:S01]  /*145b0*/  LEA.HI.X.SX32 R107, R113, R160.reuse, 0x1, P6 ;  /* 0x000000a0716b7211 */ /* 0x080fe200030f0eff */
[----:B------:R-:W-:Y:S01]  /*145c0*/  IMAD R143, R8, 0x8, R141 ;  /* 0x00000008088f7824 */ /* 0x000fe200078e028d */
[----:B------:R-:W-:Y:S02]  /*145d0*/  LEA.HI.X.SX32 R113, R119, R160, 0x1, P5 ;  /* 0x000000a077717211 */ /* 0x000fe400028f0eff */
[----:B------:R-:W-:Y:S02]  /*145e0*/  IADD3 R122, P5, R127, R158, RZ ;  /* 0x0000009e7f7a7210 */ /* 0x000fe40007fbe0ff */
[----:B------:R-:W-:Y:S02]  /*145f0*/  LEA.HI.X.SX32 R125, R123, R160, 0x1, P1 ;  /* 0x000000a07b7d7211 */ /* 0x000fe400008f0eff */
[-C--:B------:R-:W-:Y:S02]  /*14600*/  IADD3 R110, P6, R121, R158.reuse, RZ ;  /* 0x0000009e796e7210 */ /* 0x080fe40007fde0ff */
[----:B------:R-:W-:-:S02]  /*14610*/  IADD3 R134, P1, R7, R158, RZ ;  /* 0x0000009e07867210 */ /* 0x000fc40007f3e0ff */
[-C--:B------:R-:W-:Y:S02]  /*14620*/  LEA.HI.X.SX32 R123, R127, R160.reuse, 0x1, P5 ;  /* 0x000000a07f7b7211 */ /* 0x080fe400028f0eff */
[----:B------:R-:W-:Y:S02]  /*14630*/  LEA.HI.X.SX32 R111, R121, R160, 0x1, P6 ;  /* 0x000000a0796f7211 */ /* 0x000fe400030f0eff */
[----:B------:R-:W-:Y:S02]  /*14640*/  IADD3 R126, P5, R9, R158, RZ ;  /* 0x0000009e097e7210 */ /* 0x000fe40007fbe0ff */
[----:B------:R-:W-:Y:S01]  /*14650*/  LEA.HI.X.SX32 R135, R7, R160, 0x1, P1 ;  /* 0x000000a007877211 */ /* 0x000fe200008f0eff */
[C---:B------:R-:W-:Y:S01]  /*14660*/  IMAD R7, R8.reuse, 0x8, R143 ;  /* 0x0000000808077824 */ /* 0x040fe200078e028f */
[----:B------:R-:W-:Y:S02]  /*14670*/  IADD3 R120, P6, R129, R158, RZ ;  /* 0x0000009e81787210 */ /* 0x000fe40007fde0ff */
[-C--:B------:R-:W-:Y:S01]  /*14680*/  LEA.HI.X.SX32 R127, R9, R160.reuse, 0x1, P5 ;  /* 0x000000a0097f7211 */ /* 0x080fe200028f0eff */
[----:B------:R-:W-:Y:S01]  /*14690*/  IMAD R9, R8, 0x8, R7 ;  /* 0x0000000808097824 */ /* 0x000fe200078e0207 */
[----:B------:R-:W-:-:S02]  /*146a0*/  LEA.HI.X.SX32 R121, R129, R160, 0x1, P6 ;  /* 0x000000a081797211 */ /* 0x000fc400030f0eff */
[-C--:B------:R-:W-:Y:S01]  /*146b0*/  IADD3 R118, P6, R131, R158.reuse, RZ ;  /* 0x0000009e83767210 */ /* 0x080fe20007fde0ff */
[C---:B------:R-:W-:Y:S01]  /*146c0*/  IMAD R147, R8.reuse, 0x8, R9 ;  /* 0x0000000808937824 */ /* 0x040fe200078e0209 */
[----:B------:R-:W-:Y:S02]  /*146d0*/  IADD3 R130, P5, R137, R158, RZ ;  /* 0x0000009e89827210 */ /* 0x000fe40007fbe0ff */
[----:B------:R-:W-:Y:S02]  /*146e0*/  LEA.HI.X.SX32 R119, R131, R160, 0x1, P6 ;  /* 0x000000a083777211 */ /* 0x000fe400030f0eff */
[-C--:B------:R-:W-:Y:S02]  /*146f0*/  IADD3 R132, P1, R133, R158.reuse, RZ ;  /* 0x0000009e85847210 */ /* 0x080fe40007f3e0ff */
[----:B------:R-:W-:Y:S02]  /*14700*/  IADD3 R128, P6, R139, R158, RZ ;  /* 0x0000009e8b807210 */ /* 0x000fe40007fde0ff */
[-C--:B------:R-:W-:Y:S01]  /*14710*/  LEA.HI.X.SX32 R131, R137, R160.reuse, 0x1, P5 ;  /* 0x000000a089837211 */ /* 0x080fe200028f0eff */
[----:B------:R-:W-:Y:S01]  /*14720*/  IMAD R137, R8, 0x8, R147 ;  /* 0x0000000808897824 */ /* 0x000fe200078e0293 */
[----:B------:R-:W-:-:S02]  /*14730*/  LEA.HI.X.SX32 R133, R133, R160, 0x1, P1 ;  /* 0x000000a085857211 */ /* 0x000fc400008f0eff */
[----:B------:R-:W-:Y:S01]  /*14740*/  LEA.HI.X.SX32 R129, R139, R160, 0x1, P6 ;  /* 0x000000a08b817211 */ /* 0x000fe200030f0eff */
[----:B------:R-:W-:Y:S01]  /*14750*/  IMAD R149, R8, 0x8, R137 ;  /* 0x0000000808957824 */ /* 0x000fe200078e0289 */
[-C--:B------:R-:W-:Y:S02]  /*14760*/  IADD3 R144, P1, R141, R158.reuse, RZ ;  /* 0x0000009e8d907210 */ /* 0x080fe40007f3e0ff */
[-C--:B------:R-:W-:Y:S02]  /*14770*/  IADD3 R142, P5, R143, R158.reuse, RZ ;  /* 0x0000009e8f8e7210 */ /* 0x080fe40007fbe0ff */
[----:B------:R-:W-:Y:S02]  /*14780*/  IADD3 R138, P6, R7, R158, RZ ;  /* 0x0000009e078a7210 */ /* 0x000fe40007fde0ff */
[-C--:B------:R-:W-:Y:S02]  /*14790*/  LEA.HI.X.SX32 R145, R141, R160.reuse, 0x1, P1 ;  /* 0x000000a08d917211 */ /* 0x080fe400008f0eff */
[----:B------:R-:W-:-:S02]  /*147a0*/  LEA.HI.X.SX32 R143, R143, R160, 0x1, P5 ;  /* 0x000000a08f8f7211 */ /* 0x000fc400028f0eff */
[----:B------:R-:W-:Y:S01]  /*147b0*/  LEA.HI.X.SX32 R139, R7, R160, 0x1, P6 ;  /* 0x000000a0078b7211 */ /* 0x000fe200030f0eff */
[C---:B------:R-:W-:Y:S01]  /*147c0*/  IMAD R7, R8.reuse, 0x8, R149 ;  /* 0x0000000808077824 */ /* 0x040fe200078e0295 */
[-C--:B------:R-:W-:Y:S02]  /*147d0*/  IADD3 R152, P1, R9, R158.reuse, RZ ;  /* 0x0000009e09987210 */ /* 0x080fe40007f3e0ff */
[----:B------:R-:W-:Y:S02]  /*147e0*/  IADD3 R140, P5, R147, R158, RZ ;  /* 0x0000009e938c7210 */ /* 0x000fe40007fbe0ff */
[-C--:B------:R-:W-:Y:S01]  /*147f0*/  LEA.HI.X.SX32 R153, R9, R160.reuse, 0x1, P1 ;  /* 0x000000a009997211 */ /* 0x080fe200008f0eff */
[C---:B------:R-:W-:Y:S01]  /*14800*/  IMAD R9, R8.reuse, 0x8, R7 ;  /* 0x0000000808097824 */ /* 0x040fe200078e0207 */
[----:B------:R-:W-:Y:S02]  /*14810*/  LEA.HI.X.SX32 R141, R147, R160, 0x1, P5 ;  /* 0x000000a0938d7211 */ /* 0x000fe400028f0eff */
[-C--:B------:R-:W-:Y:S01]  /*14820*/  IADD3 R150, P1, R149, R158.reuse, RZ ;  /* 0x0000009e95967210 */ /* 0x080fe20007f3e0ff */
[----:B------:R-:W-:Y:S01]  /*14830*/  IMAD R155, R8, 0x8, R9 ;  /* 0x00000008089b7824 */ /* 0x000fe200078e0209 */
[----:B------:R-:W-:-:S02]  /*14840*/  IADD3 R148, P5, R7, R158, RZ ;  /* 0x0000009e07947210 */ /* 0x000fc40007fbe0ff */
[-C--:B------:R-:W-:Y:S01]  /*14850*/  LEA.HI.X.SX32 R151, R149, R160.reuse, 0x1, P1 ;  /* 0x000000a095977211 */ /* 0x080fe200008f0eff */
[----:B------:R-:W-:Y:S01]  /*14860*/  IMAD R156, R8, 0x8, R155 ;  /* 0x00000008089c7824 */ /* 0x000fe200078e029b */
[----:B------:R-:W-:Y:S02]  /*14870*/  LEA.HI.X.SX32 R149, R7, R160, 0x1, P5 ;  /* 0x000000a007957211 */ /* 0x000fe400028f0eff */
[----:B0-----:R-:W-:Y:S02]  /*14880*/  PRMT R7, R52, 0x7770, RZ ;  /* 0x0000777034077816 */ /* 0x001fe400000000ff */
[----:B-1----:R-:W-:Y:S02]  /*14890*/  PRMT R157, R50, 0x7770, RZ ;  /* 0x00007770329d7816 */ /* 0x002fe400000000ff */
[----:B---3--:R-:W-:Y:S01]  /*148a0*/  PRMT R159, R48, 0x7770, RZ ;  /* 0x00007770309f7816 */ /* 0x008fe200000000ff */
[----:B------:R0:W-:Y:S01]  /*148b0*/  STG.E.U8 desc[UR10][R12.64], R7 ;  /* 0x000000070c007986 */ /* 0x0001e2000c10110a */
[----:B------:R-:W-:-:S02]  /*148c0*/  PRMT R161, R46, 0x7770, RZ ;  /* 0x000077702ea17816 */ /* 0x000fc400000000ff */
[----:B------:R-:W-:Y:S01]  /*148d0*/  PRMT R163, R44, 0x7770, RZ ;  /* 0x000077702ca37816 */ /* 0x000fe200000000ff */
[----:B------:R1:W-:Y:S01]  /*148e0*/  STG.E.U8 desc[UR10][R14.64], R157 ;  /* 0x0000009d0e007986 */ /* 0x0003e2000c10110a */
[----:B------:R-:W-:Y:S02]  /*148f0*/  PRMT R165, R42, 0x7770, RZ ;  /* 0x000077702aa57816 */ /* 0x000fe400000000ff */
[----:B------:R-:W-:Y:S01]  /*14900*/  PRMT R167, R40, 0x7770, RZ ;  /* 0x0000777028a77816 */ /* 0x000fe200000000ff */
[----:B------:R2:W-:Y:S01]  /*14910*/  STG.E.U8 desc[UR10][R10.64], R159 ;  /* 0x0000009f0a007986 */ /* 0x0005e2000c10110a */
[----:B------:R-:W-:Y:S02]  /*14920*/  PRMT R169, R38, 0x7770, RZ ;  /* 0x0000777026a97816 */ /* 0x000fe400000000ff */
[----:B------:R-:W-:Y:S01]  /*14930*/  IADD3 R136, P6, R137, R158, RZ ;  /* 0x0000009e89887210 */ /* 0x000fe20007fde0ff */
[----:B------:R3:W-:Y:S01]  /*14940*/  STG.E.U8 desc[UR10][R18.64], R161 ;  /* 0x000000a112007986 */ /* 0x0007e2000c10110a */
[----:B0-----:R-:W-:-:S02]  /*14950*/  PRMT R7, R52, 0x7771, RZ ;  /* 0x0000777134077816 */ /* 0x001fc400000000ff */
[----:B------:R-:W-:Y:S01]  /*14960*/  PRMT R13, R48, 0x7771, RZ ;  /* 0x00007771300d7816 */ /* 0x000fe200000000ff */
[----:B------:R0:W-:Y:S01]  /*14970*/  STG.E.U8 desc[UR10][R16.64], R163 ;  /* 0x000000a310007986 */ /* 0x0001e2000c10110a */
[----:B-1----:R-:W-:Y:S01]  /*14980*/  PRMT R15, R46, 0x7771, RZ ;  /* 0x000077712e0f7816 */ /* 0x002fe200000000ff */
[----:B------:R-:W-:Y:S01]  /*14990*/  FFMA R14, R93, 0.69314718246459960938, R4 ;  /* 0x3f3172185d0e7823 */ /* 0x000fe20000000004 */
[----:B------:R-:W-:Y:S01]  /*149a0*/  LEA.HI.X.SX32 R137, R137, R160, 0x1, P6 ;  /* 0x000000a089897211 */ /* 0x000fe200030f0eff */
[----:B------:R1:W-:Y:S01]  /*149b0*/  STG.E.U8 desc[UR10][R20.64], R165 ;  /* 0x000000a514007986 */ /* 0x0003e2000c10110a */
[----:B--2---:R-:W-:Y:S02]  /*149c0*/  PRMT R11, R50, 0x7771, RZ ;  /* 0x00007771320b7816 */ /* 0x004fe400000000ff */
[----:B------:R-:W-:Y:S01]  /*149d0*/  IADD3 R146, P6, R9, R158, RZ ;  /* 0x0000009e09927210 */ /* 0x000fe20007fde0ff */
[----:B------:R-:W-:Y:S01]  /*149e0*/  STG.E.U8 desc[UR10][R24.64], R167 ;  /* 0x000000a718007986 */ /* 0x000fe2000c10110a */
[----:B---3--:R-:W-:-:S02]  /*149f0*/  PRMT R19, R42, 0x7771, RZ ;  /* 0x000077712a137816 */ /* 0x008fc400000000ff */
[----:B------:R-:W-:Y:S01]  /*14a00*/  LEA.HI.X.SX32 R147, R9, R160, 0x1, P6 ;  /* 0x000000a009937211 */ /* 0x000fe200030f0eff */
[----:B------:R-:W-:Y:S01]  /*14a10*/  STG.E.U8 desc[UR10][R26.64], R169 ;  /* 0x000000a91a007986 */ /* 0x000fe2000c10110a */
[----:B0-----:R-:W-:Y:S02]  /*14a20*/  PRMT R17, R44, 0x7771, RZ ;  /* 0x000077712c117816 */ /* 0x001fe400000000ff */
[CC--:B------:R-:W-:Y:S01]  /*14a30*/  IADD3 R154, P5, R155.reuse, R158.reuse, RZ ;  /* 0x0000009e9b9a7210 */ /* 0x0c0fe20007fbe0ff */
[----:B------:R0:W-:Y:S01]  /*14a40*/  STG.E.U8 desc[UR10][R22.64], R7 ;  /* 0x0000000716007986 */ /* 0x0001e2000c10110a */
[----:B-1----:R-:W-:Y:S02]  /*14a50*/  PRMT R21, R40, 0x7771, RZ ;  /* 0x0000777128157816 */ /* 0x002fe400000000ff */
[----:B------:R-:W-:Y:S01]  /*14a60*/  IADD3 R8, P6, R156, R158, RZ ;  /* 0x0000009e9c087210 */ /* 0x000fe20007fde0ff */
[----:B------:R1:W-:Y:S01]  /*14a70*/  STG.E.U8 desc[UR10][R28.64], R11 ;  /* 0x0000000b1c007986 */ /* 0x0003e2000c10110a */
[----:B------:R-:W-:-:S02]  /*14a80*/  LEA.HI.X.SX32 R155, R155, R160, 0x1, P5 ;  /* 0x000000a09b9b7211 */ /* 0x000fc400028f0eff */
[----:B------:R-:W-:Y:S01]  /*14a90*/  LEA.HI.X.SX32 R9, R156, R160, 0x1, P6 ;  /* 0x000000a09c097211 */ /* 0x000fe200030f0eff */
[----:B------:R2:W-:Y:S01]  /*14aa0*/  STG.E.U8 desc[UR10][R32.64], R13 ;  /* 0x0000000d20007986 */ /* 0x0005e2000c10110a */
[----:B------:R-:W-:Y:S02]  /*14ab0*/  FSETP.NEU.AND P1, PT, R0, RZ, PT ;  /* 0x000000ff0000720b */ /* 0x000fe40003f2d000 */
[----:B------:R-:W-:Y:S01]  /*14ac0*/  FSEL R92, R92, -INF , P3 ;  /* 0xff8000005c5c7808 */ /* 0x000fe20001800000 */
[----:B------:R3:W-:Y:S01]  /*14ad0*/  STG.E.U8 desc[UR10][R30.64], R15 ;  /* 0x0000000f1e007986 */ /* 0x0007e2000c10110a */
[----:B0-----:R-:W-:Y:S02]  /*14ae0*/  PRMT R23, R38, 0x7771, RZ ;  /* 0x0000777126177816 */ /* 0x001fe400000000ff */
[----:B------:R-:W-:Y:S01]  /*14af0*/  PRMT R7, R52, 0x7772, RZ ;  /* 0x0000777234077816 */ /* 0x000fe200000000ff */
[----:B------:R0:W-:Y:S01]  /*14b00*/  STG.E.U8 desc[UR10][R36.64], R17 ;  /* 0x0000001124007986 */ /* 0x0001e2000c10110a */
[----:B-1----:R-:W-:-:S02]  /*14b10*/  PRMT R11, R50, 0x7772, RZ ;  /* 0x00007772320b7816 */ /* 0x002fc400000000ff */
[----:B------:R-:W-:Y:S01]  /*14b20*/  FSEL R0, R87, -INF , P1 ;  /* 0xff80000057007808 */ /* 0x000fe20000800000 */
[----:B------:R1:W-:Y:S01]  /*14b30*/  STG.E.U8 desc[UR10][R34.64], R19 ;  /* 0x0000001322007986 */ /* 0x0003e2000c10110a */
[----:B--2---:R-:W-:Y:S02]  /*14b40*/  PRMT R13, R48, 0x7772, RZ ;  /* 0x00007772300d7816 */ /* 0x004fe400000000ff */
[----:B------:R-:W-:Y:S01]  /*14b50*/  LOP3.LUT R4, R164, 0x1c, RZ, 0xc0, !PT ;  /* 0x0000001ca4047812 */ /* 0x000fe200078ec0ff */
[----:B------:R2:W-:Y:S01]  /*14b60*/  STG.E.U8 desc[UR10][R54.64], R21 ;  /* 0x0000001536007986 */ /* 0x0005e2000c10110a */
[----:B---3--:R-:W-:Y:S02]  /*14b70*/  PRMT R15, R46, 0x7772, RZ ;  /* 0x000077722e0f7816 */ /* 0x008fe400000000ff */
[----:B------:R-:W-:Y:S01]  /*14b80*/  LEA R4, R4, UR7, 0x2 ;  /* 0x0000000704047c11 */ /* 0x000fe2000f8e10ff */
[----:B------:R3:W-:Y:S01]  /*14b90*/  STG.E.U8 desc[UR10][R58.64], R23 ;  /* 0x000000173a007986 */ /* 0x0007e2000c10110a */
[----:B0-----:R-:W-:-:S03]  /*14ba0*/  PRMT R17, R44, 0x7772, RZ ;  /* 0x000077722c117816 */ /* 0x001fc600000000ff */
[----:B------:R0:W-:Y:S01]  /*14bb0*/  STG.E.U8 desc[UR10][R56.64], R7 ;  /* 0x0000000738007986 */ /* 0x0001e2000c10110a */
[----:B-1----:R-:W-:-:S03]  /*14bc0*/  PRMT R19, R42, 0x7772, RZ ;  /* 0x000077722a137816 */ /* 0x002fc600000000ff */
[----:B------:R1:W-:Y:S01]  /*14bd0*/  STG.E.U8 desc[UR10][R64.64], R11 ;  /* 0x0000000b40007986 */ /* 0x0003e2000c10110a */
[----:B--2---:R-:W-:-:S03]  /*14be0*/  PRMT R21, R40, 0x7772, RZ ;  /* 0x0000777228157816 */ /* 0x004fc600000000ff */
[----:B------:R2:W-:Y:S01]  /*14bf0*/  STG.E.U8 desc[UR10][R62.64], R13 ;  /* 0x0000000d3e007986 */ /* 0x0005e2000c10110a */
[----:B---3--:R-:W-:-:S03]  /*14c00*/  PRMT R23, R38, 0x7772, RZ ;  /* 0x0000777226177816 */ /* 0x008fc600000000ff */
        /* <DEDUP_REMOVED lines=49> */
[C---:B0-----:R-:W-:Y:S02]  /*14f20*/  PRMT R7, R53.reuse, 0x7772, RZ ;  /* 0x0000777235077816 */ /* 0x041fe400000000ff */
[----:B------:R-:W-:Y:S01]  /*14f30*/  PRMT R53, R53, 0x7773, RZ ;  /* 0x0000777335357816 */ /* 0x000fe200000000ff */
[----:B------:R0:W-:Y:S01]  /*14f40*/  STG.E.U8 desc[UR10][R124.64], R17 ;  /* 0x000000117c007986 */ /* 0x0001e2000c10110a */
[C---:B-1----:R-:W-:Y:S02]  /*14f50*/  PRMT R11, R51.reuse, 0x7772, RZ ;  /* 0x00007772330b7816 */ /* 0x042fe400000000ff */
[----:B------:R-:W-:Y:S01]  /*14f60*/  PRMT R51, R51, 0x7773, RZ ;  /* 0x0000777333337816 */ /* 0x000fe200000000ff */
[----:B------:R1:W-:Y:S01]  /*14f70*/  STG.E.U8 desc[UR10][R122.64], R19 ;  /* 0x000000137a007986 */ /* 0x0003e2000c10110a */
[C---:B--2---:R-:W-:Y:S02]  /*14f80*/  PRMT R13, R49.reuse, 0x7772, RZ ;  /* 0x00007772310d7816 */ /* 0x044fe400000000ff */
[----:B------:R-:W-:Y:S01]  /*14f90*/  PRMT R49, R49, 0x7773, RZ ;  /* 0x0000777331317816 */ /* 0x000fe200000000ff */
[----:B------:R2:W-:Y:S01]  /*14fa0*/  STG.E.U8 desc[UR10][R120.64], R21 ;  /* 0x0000001578007986 */ /* 0x0005e2000c10110a */
[----:B---3--:R-:W-:-:S02]  /*14fb0*/  PRMT R15, R47, 0x7772, RZ ;  /* 0x000077722f0f7816 */ /* 0x008fc400000000ff */
[----:B------:R-:W-:Y:S01]  /*14fc0*/  PRMT R47, R47, 0x7773, RZ ;  /* 0x000077732f2f7816 */ /* 0x000fe200000000ff */
[----:B------:R-:W-:Y:S01]  /*14fd0*/  STG.E.U8 desc[UR10][R134.64], R23 ;  /* 0x0000001786007986 */ /* 0x000fe2000c10110a */
[C---:B0-----:R-:W-:Y:S02]  /*14fe0*/  PRMT R17, R45.reuse, 0x7772, RZ ;  /* 0x000077722d117816 */ /* 0x041fe400000000ff */
[----:B------:R-:W-:Y:S01]  /*14ff0*/  PRMT R45, R45, 0x7773, RZ ;  /* 0x000077732d2d7816 */ /* 0x000fe200000000ff */
[----:B------:R0:W-:Y:S01]  /*15000*/  STG.E.U8 desc[UR10][R126.64], R7 ;  /* 0x000000077e007986 */ /* 0x0001e2000c10110a */
[C---:B-1----:R-:W-:Y:S02]  /*15010*/  PRMT R19, R43.reuse, 0x7772, RZ ;  /* 0x000077722b137816 */ /* 0x042fe400000000ff */
[----:B------:R-:W-:Y:S01]  /*15020*/  PRMT R43, R43, 0x7773, RZ ;  /* 0x000077732b2b7816 */ /* 0x000fe200000000ff */
[----:B------:R1:W-:Y:S01]  /*15030*/  STG.E.U8 desc[UR10][R118.64], R11 ;  /* 0x0000000b76007986 */ /* 0x0003e2000c10110a */
[----:B--2---:R-:W-:-:S02]  /*15040*/  PRMT R21, R41, 0x7772, RZ ;  /* 0x0000777229157816 */ /* 0x004fc400000000ff */
[----:B------:R-:W-:Y:S01]  /*15050*/  PRMT R41, R41, 0x7773, RZ ;  /* 0x0000777329297816 */ /* 0x000fe200000000ff */
[----:B------:R2:W-:Y:S01]  /*15060*/  STG.E.U8 desc[UR10][R132.64], R13 ;  /* 0x0000000d84007986 */ /* 0x0005e2000c10110a */
[----:B0-----:R-:W-:-:S03]  /*15070*/  PRMT R7, R39, 0x7772, RZ ;  /* 0x0000777227077816 */ /* 0x001fc600000000ff */
[----:B------:R0:W-:Y:S01]  /*15080*/  STG.E.U8 desc[UR10][R130.64], R15 ;  /* 0x0000000f82007986 */ /* 0x0001e2000c10110a */
[----:B------:R-:W-:Y:S01]  /*15090*/  PRMT R39, R39, 0x7773, RZ ;  /* 0x0000777327277816 */ /* 0x000fe200000000ff */
[----:B-1----:R-:W1:Y:S02]  /*150a0*/  LDC.64 R10, c[0x0][0x230] ;  /* 0x00008c00ff0a7b82 */ /* 0x002e640000000a00 */
[----:B------:R-:W-:Y:S01]  /*150b0*/  STG.E.U8 desc[UR10][R128.64], R17 ;  /* 0x0000001180007986 */ /* 0x000fe2000c10110a */
[----:B--2---:R-:W-:-:S03]  /*150c0*/  FFMA R13, R92, 0.69314718246459960938, R3 ;  /* 0x3f3172185c0d7823 */ /* 0x004fc60000000003 */
[----:B------:R-:W-:Y:S01]  /*150d0*/  STG.E.U8 desc[UR10][R144.64], R19 ;  /* 0x0000001390007986 */ /* 0x000fe2000c10110a */
[----:B------:R-:W-:-:S03]  /*150e0*/  IMAD.SHL.U32 R3, R162, 0x4, RZ ;  /* 0x00000004a2037824 */ /* 0x000fc600078e00ff */
[----:B------:R-:W-:Y:S01]  /*150f0*/  STG.E.U8 desc[UR10][R142.64], R21 ;  /* 0x000000158e007986 */ /* 0x000fe2000c10110a */
[----:B0-----:R-:W-:Y:S01]  /*15100*/  FFMA R15, R0, 0.69314718246459960938, R5 ;  /* 0x3f317218000f7823 */ /* 0x001fe20000000005 */
[----:B------:R-:W-:Y:S02]  /*15110*/  IMAD.HI R0, R162, 0x4, RZ ;  /* 0x00000004a2007827 */ /* 0x000fe400078e02ff */
[----:B------:R0:W-:Y:S04]  /*15120*/  STG.E.U8 desc[UR10][R138.64], R7 ;  /* 0x000000078a007986 */ /* 0x0001e8000c10110a */
[----:B------:R2:W-:Y:S04]  /*15130*/  STG.E.U8 desc[UR10][R152.64], R53 ;  /* 0x0000003598007986 */ /* 0x0005e8000c10110a */
[----:B------:R2:W-:Y:S04]  /*15140*/  STG.E.U8 desc[UR10][R140.64], R51 ;  /* 0x000000338c007986 */ /* 0x0005e8000c10110a */
[----:B------:R2:W-:Y:S01]  /*15150*/  STG.E.U8 desc[UR10][R136.64], R49 ;  /* 0x0000003188007986 */ /* 0x0005e2000c10110a */
[----:B0-----:R-:W-:-:S03]  /*15160*/  FSEL R7, R86, -INF , P2 ;  /* 0xff80000056077808 */ /* 0x001fc60001000000 */
[----:B------:R2:W-:Y:S02]  /*15170*/  STG.E.U8 desc[UR10][R150.64], R47 ;  /* 0x0000002f96007986 */ /* 0x0005e4000c10110a */
[----:B------:R-:W-:Y:S01]  /*15180*/  FFMA R12, R7, 0.69314718246459960938, R2 ;  /* 0x3f317218070c7823 */ /* 0x000fe20000000002 */
[----:B-1----:R-:W-:Y:S01]  /*15190*/  IADD3 R2, P1, P2, R3, UR12, R10 ;  /* 0x0000000c03027c10 */ /* 0x002fe2000fa3e00a */
[----:B------:R2:W-:Y:S03]  /*151a0*/  STG.E.U8 desc[UR10][R148.64], R45 ;  /* 0x0000002d94007986 */ /* 0x0005e6000c10110a */
[----:B------:R-:W-:Y:S01]  /*151b0*/  IADD3.X R3, R0, UR9, R11, P1, P2 ;  /* 0x0000000900037c10 */ /* 0x000fe20008fe440b */
[----:B------:R2:W-:Y:S04]  /*151c0*/  STG.E.U8 desc[UR10][R146.64], R43 ;  /* 0x0000002b92007986 */ /* 0x0005e8000c10110a */
[----:B------:R2:W-:Y:S04]  /*151d0*/  STG.E.U8 desc[UR10][R154.64], R41 ;  /* 0x000000299a007986 */ /* 0x0005e8000c10110a */
[----:B------:R2:W-:Y:S01]  /*151e0*/  STG.E.U8 desc[UR10][R8.64], R39 ;  /* 0x0000002708007986 */ /* 0x0005e2000c10110a */
[----:B------:R-:W-:Y:S06]  /*151f0*/  BAR.SYNC.DEFER_BLOCKING 0x0 ;  /* 0x0000000000007b1d */ /* 0x000fec0000010000 */
[----:B------:R2:W-:Y:S02]  /*15200*/  STS.128 [R4], R12 ;  /* 0x0000000c04007388 */ /* 0x0005e40000000c00 */
[----:B------:R-:W-:Y:S06]  /*15210*/  BAR.SYNC.DEFER_BLOCKING 0x0 ;  /* 0x0000000000007b1d */ /* 0x000fec0000010000 */
[----:B------:R-:W-:Y:S05]  /*15220*/  @P0 EXIT ;  /* 0x000000000000094d */ /* 0x000fea0003800000 */
[----:B------:R-:W0:Y:S04]  /*15230*/  LDS R5, [R6] ;  /* 0x0000000006057984 */ /* 0x000e280000000800 */
[----:B0-----:R-:W-:Y:S01]  /*15240*/  STG.E desc[UR10][R2.64], R5 ;  /* 0x0000000502007986 */ /* 0x001fe2000c10190a */
[----:B------:R-:W-:Y:S05]  /*15250*/  EXIT ;  /* 0x000000000000794d */ /* 0x000fea0003800000 */
.L_x_10:
[----:B------:R-:W-:-:S00]  /*15260*/  BRA `(.L_x_10) ;  /* 0xfffffffc00fc7947 */ /* 0x000fc0000383ffff */
[----:B------:R-:W-:-:S00]  /*15270*/  NOP ;  /* 0x0000000000007918 */ /* 0x000fc00000000000 */
        /* <DEDUP_REMOVED lines=8> */
.L_x_11:


//--------------------- .nv.global.init           --------------------------
	.section	.nv.global.init,"aw",@progbits
.nv.global.init:
	.type		_$_str,@object
	.size		_$_str,(.L_0 - _$_str)
_$_str:
        /*0000*/ 	.byte	0x5f, 0x5f, 0x43, 0x55, 0x44, 0x41, 0x5f, 0x46, 0x54, 0x5a, 0x00
.L_0:


//--------------------- .nv.shared.attn_fwd       --------------------------
	.section	.nv.shared.attn_fwd,"aw",@nobits
	.sectionflags	@""
	.align	16
	.zero		1024


//--------------------- .nv.shared.reserved.0     --------------------------
	.section	.nv.shared.reserved.0,"aw",@nobits
	.weak		__nv_reservedSMEM_offset_0_alias
	.size		__nv_reservedSMEM_offset_0_alias, 0, 0
	.other		__nv_reservedSMEM_offset_0_alias,@"STO_CUDA_RESERVED_SHARED STV_DEFAULT"
__nv_reservedSMEM_offset_0_alias:
	.zero		0


//--------------------- .nv.constant0.attn_fwd    --------------------------
	.section	.nv.constant0.attn_fwd,"a",@progbits
	.sectionflags	@""
	.align	4
.nv.constant0.attn_fwd:
	.zero		664


//--------------------- SYMBOLS --------------------------

	.type		.nv.reservedSmem.offset0,@object
	.size		.nv.reservedSmem.offset0,0x4
